	.target	sm_80

	.elftype	@"ET_EXEC"


//--------------------- .note.nv.tkinfo           --------------------------
	.section	.note.nv.tkinfo,"",@"SHT_NOTE"
	.sectionflags	@"SHF_NOTE_NV_TKINFO"
	.tkinfo
        /*0018*/ 	.word	0x00000002
        /*0030*/ 	.string	""
        /*0030*/ 	.string	"ptxas"
        /*0030*/ 	.string	"Cuda compilation tools, release 13.0, V13.0.88"
        /*0030*/ 	.string	"Build cuda_13.0.r13.0/compiler.36424714_0"
        /*0030*/ 	.string	"-arch sm_80 -m 64 "



//--------------------- .note.nv.cuinfo           --------------------------
	.section	.note.nv.cuinfo,"",@"SHT_NOTE"
	.sectionflags	@"SHF_NOTE_NV_CUINFO"
        /*0018*/ 	.short	0x0002
        /*001a*/ 	.short	0x0050
        /*001c*/ 	.short	0x0082
	.zero		2


//--------------------- .nv.info                  --------------------------
	.section	.nv.info,"",@"SHT_CUDA_INFO"
	.align	4


	//----- nvinfo : EIATTR_REGCOUNT
	.align		4
        /*0000*/ 	.byte	0x04, 0x2f
        /*0002*/ 	.short	(.L_41 - .L_40)
	.align		4
.L_40:
        /*0004*/ 	.word	index@(_Z35group_norm_nhwc_fwd_one_pass_kernelI11Fp32IOFp16WLi512ELi14ELi224EEv26Group_norm_nhwc_fwd_params)
        /*0008*/ 	.word	0x0000005f


	//----- nvinfo : EIATTR_FRAME_SIZE
	.align		4
.L_41:
        /*000c*/ 	.byte	0x04, 0x11
        /*000e*/ 	.short	(.L_43 - .L_42)
	.align		4
.L_42:
        /*0010*/ 	.word	index@(_Z35group_norm_nhwc_fwd_one_pass_kernelI11Fp32IOFp16WLi512ELi14ELi224EEv26Group_norm_nhwc_fwd_params)
        /*0014*/ 	.word	0x00000000


	//----- nvinfo : EIATTR_REGCOUNT
	.align		4
.L_43:
        /*0018*/ 	.byte	0x04, 0x2f
        /*001a*/ 	.short	(.L_45 - .L_44)
	.align		4
.L_44:
        /*001c*/ 	.word	index@(_Z35group_norm_nhwc_fwd_one_pass_kernelI11Fp32IOFp16WLi256ELi14ELi224EEv26Group_norm_nhwc_fwd_params)
        /*0020*/ 	.word	0x00000038


	//----- nvinfo : EIATTR_FRAME_SIZE
	.align		4
.L_45:
        /*0024*/ 	.byte	0x04, 0x11
        /*0026*/ 	.short	(.L_47 - .L_46)
	.align		4
.L_46:
        /*0028*/ 	.word	index@(_Z35group_norm_nhwc_fwd_one_pass_kernelI11Fp32IOFp16WLi256ELi14ELi224EEv26Group_norm_nhwc_fwd_params)
        /*002c*/ 	.word	0x00000000


	//----- nvinfo : EIATTR_REGCOUNT
	.align		4
.L_47:
        /*0030*/ 	.byte	0x04, 0x2f
        /*0032*/ 	.short	(.L_49 - .L_48)
	.align		4
.L_48:
        /*0034*/ 	.word	index@(_Z35group_norm_nhwc_fwd_one_pass_kernelI11Fp32IOFp16WLi128ELi14ELi224EEv26Group_norm_nhwc_fwd_params)
        /*0038*/ 	.word	0x00000028


	//----- nvinfo : EIATTR_FRAME_SIZE
	.align		4
.L_49:
        /*003c*/ 	.byte	0x04, 0x11
        /*003e*/ 	.short	(.L_51 - .L_50)
	.align		4
.L_50:
        /*0040*/ 	.word	index@(_Z35group_norm_nhwc_fwd_one_pass_kernelI11Fp32IOFp16WLi128ELi14ELi224EEv26Group_norm_nhwc_fwd_params)
        /*0044*/ 	.word	0x00000000


	//----- nvinfo : EIATTR_REGCOUNT
	.align		4
.L_51:
        /*0048*/ 	.byte	0x04, 0x2f
        /*004a*/ 	.short	(.L_53 - .L_52)
	.align		4
.L_52:
        /*004c*/ 	.word	index@(_Z35group_norm_nhwc_fwd_one_pass_kernelI11Fp32IOFp16WLi64ELi14ELi224EEv26Group_norm_nhwc_fwd_params)
        /*0050*/ 	.word	0x00000020


	//----- nvinfo : EIATTR_FRAME_SIZE
	.align		4
.L_53:
        /*0054*/ 	.byte	0x04, 0x11
        /*0056*/ 	.short	(.L_55 - .L_54)
	.align		4
.L_54:
        /*0058*/ 	.word	index@(_Z35group_norm_nhwc_fwd_one_pass_kernelI11Fp32IOFp16WLi64ELi14ELi224EEv26Group_norm_nhwc_fwd_params)
        /*005c*/ 	.word	0x00000000


	//----- nvinfo : EIATTR_REGCOUNT
	.align		4
.L_55:
        /*0060*/ 	.byte	0x04, 0x2f
        /*0062*/ 	.short	(.L_57 - .L_56)
	.align		4
.L_56:
        /*0064*/ 	.word	index@(_Z35group_norm_nhwc_fwd_one_pass_kernelI11Fp32IOBf16WLi512ELi14ELi224EEv26Group_norm_nhwc_fwd_params)
        /*0068*/ 	.word	0x0000005f


	//----- nvinfo : EIATTR_FRAME_SIZE
	.align		4
.L_57:
        /*006c*/ 	.byte	0x04, 0x11
        /*006e*/ 	.short	(.L_59 - .L_58)
	.align		4
.L_58:
        /*0070*/ 	.word	index@(_Z35group_norm_nhwc_fwd_one_pass_kernelI11Fp32IOBf16WLi512ELi14ELi224EEv26Group_norm_nhwc_fwd_params)
        /*0074*/ 	.word	0x00000000


	//----- nvinfo : EIATTR_REGCOUNT
	.align		4
.L_59:
        /*0078*/ 	.byte	0x04, 0x2f
        /*007a*/ 	.short	(.L_61 - .L_60)
	.align		4
.L_60:
        /*007c*/ 	.word	index@(_Z35group_norm_nhwc_fwd_one_pass_kernelI11Fp32IOBf16WLi256ELi14ELi224EEv26Group_norm_nhwc_fwd_params)
        /*0080*/ 	.word	0x00000038


	//----- nvinfo : EIATTR_FRAME_SIZE
	.align		4
.L_61:
        /*0084*/ 	.byte	0x04, 0x11
        /*0086*/ 	.short	(.L_63 - .L_62)
	.align		4
.L_62:
        /*0088*/ 	.word	index@(_Z35group_norm_nhwc_fwd_one_pass_kernelI11Fp32IOBf16WLi256ELi14ELi224EEv26Group_norm_nhwc_fwd_params)
        /*008c*/ 	.word	0x00000000


	//----- nvinfo : EIATTR_REGCOUNT
	.align		4
.L_63:
        /*0090*/ 	.byte	0x04, 0x2f
        /*0092*/ 	.short	(.L_65 - .L_64)
	.align		4
.L_64:
        /*0094*/ 	.word	index@(_Z35group_norm_nhwc_fwd_one_pass_kernelI11Fp32IOBf16WLi128ELi14ELi224EEv26Group_norm_nhwc_fwd_params)
        /*0098*/ 	.word	0x00000028


	//----- nvinfo : EIATTR_FRAME_SIZE
	.align		4
.L_65:
        /*009c*/ 	.byte	0x04, 0x11
        /*009e*/ 	.short	(.L_67 - .L_66)
	.align		4
.L_66:
        /*00a0*/ 	.word	index@(_Z35group_norm_nhwc_fwd_one_pass_kernelI11Fp32IOBf16WLi128ELi14ELi224EEv26Group_norm_nhwc_fwd_params)
        /*00a4*/ 	.word	0x00000000


	//----- nvinfo : EIATTR_REGCOUNT
	.align		4
.L_67:
        /*00a8*/ 	.byte	0x04, 0x2f
        /*00aa*/ 	.short	(.L_69 - .L_68)
	.align		4
.L_68:
        /*00ac*/ 	.word	index@(_Z35group_norm_nhwc_fwd_one_pass_kernelI11Fp32IOBf16WLi64ELi14ELi224EEv26Group_norm_nhwc_fwd_params)
        /*00b0*/ 	.word	0x00000020


	//----- nvinfo : EIATTR_FRAME_SIZE
	.align		4
.L_69:
        /*00b4*/ 	.byte	0x04, 0x11
        /*00b6*/ 	.short	(.L_71 - .L_70)
	.align		4
.L_70:
        /*00b8*/ 	.word	index@(_Z35group_norm_nhwc_fwd_one_pass_kernelI11Fp32IOBf16WLi64ELi14ELi224EEv26Group_norm_nhwc_fwd_params)
        /*00bc*/ 	.word	0x00000000


	//----- nvinfo : EIATTR_REGCOUNT
	.align		4
.L_71:
        /*00c0*/ 	.byte	0x04, 0x2f
        /*00c2*/ 	.short	(.L_73 - .L_72)
	.align		4
.L_72:
        /*00c4*/ 	.word	index@(_Z35group_norm_nhwc_fwd_one_pass_kernelI11Fp32IOFp32WLi512ELi14ELi224EEv26Group_norm_nhwc_fwd_params)
        /*00c8*/ 	.word	0x0000005e


	//----- nvinfo : EIATTR_FRAME_SIZE
	.align		4
.L_73:
        /*00cc*/ 	.byte	0x04, 0x11
        /*00ce*/ 	.short	(.L_75 - .L_74)
	.align		4
.L_74:
        /*00d0*/ 	.word	index@(_Z35group_norm_nhwc_fwd_one_pass_kernelI11Fp32IOFp32WLi512ELi14ELi224EEv26Group_norm_nhwc_fwd_params)
        /*00d4*/ 	.word	0x00000000


	//----- nvinfo : EIATTR_REGCOUNT
	.align		4
.L_75:
        /*00d8*/ 	.byte	0x04, 0x2f
        /*00da*/ 	.short	(.L_77 - .L_76)
	.align		4
.L_76:
        /*00dc*/ 	.word	index@(_Z35group_norm_nhwc_fwd_one_pass_kernelI11Fp32IOFp32WLi256ELi14ELi224EEv26Group_norm_nhwc_fwd_params)
        /*00e0*/ 	.word	0x00000038


	//----- nvinfo : EIATTR_FRAME_SIZE
	.align		4
.L_77:
        /*00e4*/ 	.byte	0x04, 0x11
        /*00e6*/ 	.short	(.L_79 - .L_78)
	.align		4
.L_78:
        /*00e8*/ 	.word	index@(_Z35group_norm_nhwc_fwd_one_pass_kernelI11Fp32IOFp32WLi256ELi14ELi224EEv26Group_norm_nhwc_fwd_params)
        /*00ec*/ 	.word	0x00000000


	//----- nvinfo : EIATTR_REGCOUNT
	.align		4
.L_79:
        /*00f0*/ 	.byte	0x04, 0x2f
        /*00f2*/ 	.short	(.L_81 - .L_80)
	.align		4
.L_80:
        /*00f4*/ 	.word	index@(_Z35group_norm_nhwc_fwd_one_pass_kernelI11Fp32IOFp32WLi128ELi14ELi224EEv26Group_norm_nhwc_fwd_params)
        /*00f8*/ 	.word	0x00000028


	//----- nvinfo : EIATTR_FRAME_SIZE
	.align		4
.L_81:
        /*00fc*/ 	.byte	0x04, 0x11
        /*00fe*/ 	.short	(.L_83 - .L_82)
	.align		4
.L_82:
        /*0100*/ 	.word	index@(_Z35group_norm_nhwc_fwd_one_pass_kernelI11Fp32IOFp32WLi128ELi14ELi224EEv26Group_norm_nhwc_fwd_params)
        /*0104*/ 	.word	0x00000000


	//----- nvinfo : EIATTR_REGCOUNT
	.align		4
.L_83:
        /*0108*/ 	.byte	0x04, 0x2f
        /*010a*/ 	.short	(.L_85 - .L_84)
	.align		4
.L_84:
        /*010c*/ 	.word	index@(_Z35group_norm_nhwc_fwd_one_pass_kernelI11Fp32IOFp32WLi64ELi14ELi224EEv26Group_norm_nhwc_fwd_params)
        /*0110*/ 	.word	0x00000020


	//----- nvinfo : EIATTR_FRAME_SIZE
	.align		4
.L_85:
        /*0114*/ 	.byte	0x04, 0x11
        /*0116*/ 	.short	(.L_87 - .L_86)
	.align		4
.L_86:
        /*0118*/ 	.word	index@(_Z35group_norm_nhwc_fwd_one_pass_kernelI11Fp32IOFp32WLi64ELi14ELi224EEv26Group_norm_nhwc_fwd_params)
        /*011c*/ 	.word	0x00000000


	//----- nvinfo : EIATTR_REGCOUNT
	.align		4
.L_87:
        /*0120*/ 	.byte	0x04, 0x2f
        /*0122*/ 	.short	(.L_89 - .L_88)
	.align		4
.L_88:
        /*0124*/ 	.word	index@(_Z35group_norm_nhwc_fwd_one_pass_kernelI11Fp16IOFp16WLi512ELi14ELi224EEv26Group_norm_nhwc_fwd_params)
        /*0128*/ 	.word	0x00000048


	//----- nvinfo : EIATTR_FRAME_SIZE
	.align		4
.L_89:
        /*012c*/ 	.byte	0x04, 0x11
        /*012e*/ 	.short	(.L_91 - .L_90)
	.align		4
.L_90:
        /*0130*/ 	.word	index@(_Z35group_norm_nhwc_fwd_one_pass_kernelI11Fp16IOFp16WLi512ELi14ELi224EEv26Group_norm_nhwc_fwd_params)
        /*0134*/ 	.word	0x00000000


	//----- nvinfo : EIATTR_REGCOUNT
	.align		4
.L_91:
        /*0138*/ 	.byte	0x04, 0x2f
        /*013a*/ 	.short	(.L_93 - .L_92)
	.align		4
.L_92:
        /*013c*/ 	.word	index@(_Z35group_norm_nhwc_fwd_one_pass_kernelI11Fp16IOFp16WLi256ELi14ELi224EEv26Group_norm_nhwc_fwd_params)
        /*0140*/ 	.word	0x00000033


	//----- nvinfo : EIATTR_FRAME_SIZE
	.align		4
.L_93:
        /*0144*/ 	.byte	0x04, 0x11
        /*0146*/ 	.short	(.L_95 - .L_94)
	.align		4
.L_94:
        /*0148*/ 	.word	index@(_Z35group_norm_nhwc_fwd_one_pass_kernelI11Fp16IOFp16WLi256ELi14ELi224EEv26Group_norm_nhwc_fwd_params)
        /*014c*/ 	.word	0x00000000


	//----- nvinfo : EIATTR_REGCOUNT
	.align		4
.L_95:
        /*0150*/ 	.byte	0x04, 0x2f
        /*0152*/ 	.short	(.L_97 - .L_96)
	.align		4
.L_96:
        /*0154*/ 	.word	index@(_Z35group_norm_nhwc_fwd_one_pass_kernelI11Fp16IOFp16WLi128ELi14ELi224EEv26Group_norm_nhwc_fwd_params)
        /*0158*/ 	.word	0x00000028


	//----- nvinfo : EIATTR_FRAME_SIZE
	.align		4
.L_97:
        /*015c*/ 	.byte	0x04, 0x11
        /*015e*/ 	.short	(.L_99 - .L_98)
	.align		4
.L_98:
        /*0160*/ 	.word	index@(_Z35group_norm_nhwc_fwd_one_pass_kernelI11Fp16IOFp16WLi128ELi14ELi224EEv26Group_norm_nhwc_fwd_params)
        /*0164*/ 	.word	0x00000000


	//----- nvinfo : EIATTR_REGCOUNT
	.align		4
.L_99:
        /*0168*/ 	.byte	0x04, 0x2f
        /*016a*/ 	.short	(.L_101 - .L_100)
	.align		4
.L_100:
        /*016c*/ 	.word	index@(_Z35group_norm_nhwc_fwd_one_pass_kernelI11Fp16IOFp16WLi64ELi14ELi224EEv26Group_norm_nhwc_fwd_params)
        /*0170*/ 	.word	0x00000020


	//----- nvinfo : EIATTR_FRAME_SIZE
	.align		4
.L_101:
        /*0174*/ 	.byte	0x04, 0x11
        /*0176*/ 	.short	(.L_103 - .L_102)
	.align		4
.L_102:
        /*0178*/ 	.word	index@(_Z35group_norm_nhwc_fwd_one_pass_kernelI11Fp16IOFp16WLi64ELi14ELi224EEv26Group_norm_nhwc_fwd_params)
        /*017c*/ 	.word	0x00000000


	//----- nvinfo : EIATTR_REGCOUNT
	.align		4
.L_103:
        /*0180*/ 	.byte	0x04, 0x2f
        /*0182*/ 	.short	(.L_105 - .L_104)
	.align		4
.L_104:
        /*0184*/ 	.word	index@(_Z35group_norm_nhwc_fwd_one_pass_kernelI11Fp16IOBf16WLi512ELi14ELi224EEv26Group_norm_nhwc_fwd_params)
        /*0188*/ 	.word	0x00000048


	//----- nvinfo : EIATTR_FRAME_SIZE
	.align		4
.L_105:
        /*018c*/ 	.byte	0x04, 0x11
        /*018e*/ 	.short	(.L_107 - .L_106)
	.align		4
.L_106:
        /*0190*/ 	.word	index@(_Z35group_norm_nhwc_fwd_one_pass_kernelI11Fp16IOBf16WLi512ELi14ELi224EEv26Group_norm_nhwc_fwd_params)
        /*0194*/ 	.word	0x00000000


	//----- nvinfo : EIATTR_REGCOUNT
	.align		4
.L_107:
        /*0198*/ 	.byte	0x04, 0x2f
        /*019a*/ 	.short	(.L_109 - .L_108)
	.align		4
.L_108:
        /*019c*/ 	.word	index@(_Z35group_norm_nhwc_fwd_one_pass_kernelI11Fp16IOBf16WLi256ELi14ELi224EEv26Group_norm_nhwc_fwd_params)
        /*01a0*/ 	.word	0x00000033


	//----- nvinfo : EIATTR_FRAME_SIZE
	.align		4
.L_109:
        /*01a4*/ 	.byte	0x04, 0x11
        /*01a6*/ 	.short	(.L_111 - .L_110)
	.align		4
.L_110:
        /*01a8*/ 	.word	index@(_Z35group_norm_nhwc_fwd_one_pass_kernelI11Fp16IOBf16WLi256ELi14ELi224EEv26Group_norm_nhwc_fwd_params)
        /*01ac*/ 	.word	0x00000000


	//----- nvinfo : EIATTR_REGCOUNT
	.align		4
.L_111:
        /*01b0*/ 	.byte	0x04, 0x2f
        /*01b2*/ 	.short	(.L_113 - .L_112)
	.align		4
.L_112:
        /*01b4*/ 	.word	index@(_Z35group_norm_nhwc_fwd_one_pass_kernelI11Fp16IOBf16WLi128ELi14ELi224EEv26Group_norm_nhwc_fwd_params)
        /*01b8*/ 	.word	0x00000028


	//----- nvinfo : EIATTR_FRAME_SIZE
	.align		4
.L_113:
        /*01bc*/ 	.byte	0x04, 0x11
        /*01be*/ 	.short	(.L_115 - .L_114)
	.align		4
.L_114:
        /*01c0*/ 	.word	index@(_Z35group_norm_nhwc_fwd_one_pass_kernelI11Fp16IOBf16WLi128ELi14ELi224EEv26Group_norm_nhwc_fwd_params)
        /*01c4*/ 	.word	0x00000000


	//----- nvinfo : EIATTR_REGCOUNT
	.align		4
.L_115:
        /*01c8*/ 	.byte	0x04, 0x2f
        /*01ca*/ 	.short	(.L_117 - .L_116)
	.align		4
.L_116:
        /*01cc*/ 	.word	index@(_Z35group_norm_nhwc_fwd_one_pass_kernelI11Fp16IOBf16WLi64ELi14ELi224EEv26Group_norm_nhwc_fwd_params)
        /*01d0*/ 	.word	0x00000020


	//----- nvinfo : EIATTR_FRAME_SIZE
	.align		4
.L_117:
        /*01d4*/ 	.byte	0x04, 0x11
        /*01d6*/ 	.short	(.L_119 - .L_118)
	.align		4
.L_118:
        /*01d8*/ 	.word	index@(_Z35group_norm_nhwc_fwd_one_pass_kernelI11Fp16IOBf16WLi64ELi14ELi224EEv26Group_norm_nhwc_fwd_params)
        /*01dc*/ 	.word	0x00000000


	//----- nvinfo : EIATTR_REGCOUNT
	.align		4
.L_119:
        /*01e0*/ 	.byte	0x04, 0x2f
        /*01e2*/ 	.short	(.L_121 - .L_120)
	.align		4
.L_120:
        /*01e4*/ 	.word	index@(_Z35group_norm_nhwc_fwd_one_pass_kernelI11Fp16IOFp32WLi512ELi14ELi224EEv26Group_norm_nhwc_fwd_params)
        /*01e8*/ 	.word	0x00000048


	//----- nvinfo : EIATTR_FRAME_SIZE
	.align		4
.L_121:
        /*01ec*/ 	.byte	0x04, 0x11
        /*01ee*/ 	.short	(.L_123 - .L_122)
	.align		4
.L_122:
        /*01f0*/ 	.word	index@(_Z35group_norm_nhwc_fwd_one_pass_kernelI11Fp16IOFp32WLi512ELi14ELi224EEv26Group_norm_nhwc_fwd_params)
        /*01f4*/ 	.word	0x00000000


	//----- nvinfo : EIATTR_REGCOUNT
	.align		4
.L_123:
        /*01f8*/ 	.byte	0x04, 0x2f
        /*01fa*/ 	.short	(.L_125 - .L_124)
	.align		4
.L_124:
        /*01fc*/ 	.word	index@(_Z35group_norm_nhwc_fwd_one_pass_kernelI11Fp16IOFp32WLi256ELi14ELi224EEv26Group_norm_nhwc_fwd_params)
        /*0200*/ 	.word	0x00000031


	//----- nvinfo : EIATTR_FRAME_SIZE
	.align		4
.L_125:
        /*0204*/ 	.byte	0x04, 0x11
        /*0206*/ 	.short	(.L_127 - .L_126)
	.align		4
.L_126:
        /*0208*/ 	.word	index@(_Z35group_norm_nhwc_fwd_one_pass_kernelI11Fp16IOFp32WLi256ELi14ELi224EEv26Group_norm_nhwc_fwd_params)
        /*020c*/ 	.word	0x00000000


	//----- nvinfo : EIATTR_REGCOUNT
	.align		4
.L_127:
        /*0210*/ 	.byte	0x04, 0x2f
        /*0212*/ 	.short	(.L_129 - .L_128)
	.align		4
.L_128:
        /*0214*/ 	.word	index@(_Z35group_norm_nhwc_fwd_one_pass_kernelI11Fp16IOFp32WLi128ELi14ELi224EEv26Group_norm_nhwc_fwd_params)
        /*0218*/ 	.word	0x00000028


	//----- nvinfo : EIATTR_FRAME_SIZE
	.align		4
.L_129:
        /*021c*/ 	.byte	0x04, 0x11
        /*021e*/ 	.short	(.L_131 - .L_130)
	.align		4
.L_130:
        /*0220*/ 	.word	index@(_Z35group_norm_nhwc_fwd_one_pass_kernelI11Fp16IOFp32WLi128ELi14ELi224EEv26Group_norm_nhwc_fwd_params)
        /*0224*/ 	.word	0x00000000


	//----- nvinfo : EIATTR_REGCOUNT
	.align		4
.L_131:
        /*0228*/ 	.byte	0x04, 0x2f
        /*022a*/ 	.short	(.L_133 - .L_132)
	.align		4
.L_132:
        /*022c*/ 	.word	index@(_Z35group_norm_nhwc_fwd_one_pass_kernelI11Fp16IOFp32WLi64ELi14ELi224EEv26Group_norm_nhwc_fwd_params)
        /*0230*/ 	.word	0x00000020


	//----- nvinfo : EIATTR_FRAME_SIZE
	.align		4
.L_133:
        /*0234*/ 	.byte	0x04, 0x11
        /*0236*/ 	.short	(.L_135 - .L_134)
	.align		4
.L_134:
        /*0238*/ 	.word	index@(_Z35group_norm_nhwc_fwd_one_pass_kernelI11Fp16IOFp32WLi64ELi14ELi224EEv26Group_norm_nhwc_fwd_params)
        /*023c*/ 	.word	0x00000000


	//----- nvinfo : EIATTR_REGCOUNT
	.align		4
.L_135:
        /*0240*/ 	.byte	0x04, 0x2f
        /*0242*/ 	.short	(.L_137 - .L_136)
	.align		4
.L_136:
        /*0244*/ 	.word	index@(_Z35group_norm_nhwc_fwd_one_pass_kernelI11Bf16IOFp16WLi512ELi14ELi224EEv26Group_norm_nhwc_fwd_params)
        /*0248*/ 	.word	0x00000048


	//----- nvinfo : EIATTR_FRAME_SIZE
	.align		4
.L_137:
        /*024c*/ 	.byte	0x04, 0x11
        /*024e*/ 	.short	(.L_139 - .L_138)
	.align		4
.L_138:
        /*0250*/ 	.word	index@(_Z35group_norm_nhwc_fwd_one_pass_kernelI11Bf16IOFp16WLi512ELi14ELi224EEv26Group_norm_nhwc_fwd_params)
        /*0254*/ 	.word	0x00000000


	//----- nvinfo : EIATTR_REGCOUNT
	.align		4
.L_139:
        /*0258*/ 	.byte	0x04, 0x2f
        /*025a*/ 	.short	(.L_141 - .L_140)
	.align		4
.L_140:
        /*025c*/ 	.word	index@(_Z35group_norm_nhwc_fwd_one_pass_kernelI11Bf16IOFp16WLi256ELi14ELi224EEv26Group_norm_nhwc_fwd_params)
        /*0260*/ 	.word	0x00000033


	//----- nvinfo : EIATTR_FRAME_SIZE
	.align		4
.L_141:
        /*0264*/ 	.byte	0x04, 0x11
        /*0266*/ 	.short	(.L_143 - .L_142)
	.align		4
.L_142:
        /*0268*/ 	.word	index@(_Z35group_norm_nhwc_fwd_one_pass_kernelI11Bf16IOFp16WLi256ELi14ELi224EEv26Group_norm_nhwc_fwd_params)
        /*026c*/ 	.word	0x00000000


	//----- nvinfo : EIATTR_REGCOUNT
	.align		4
.L_143:
        /*0270*/ 	.byte	0x04, 0x2f
        /*0272*/ 	.short	(.L_145 - .L_144)
	.align		4
.L_144:
        /*0274*/ 	.word	index@(_Z35group_norm_nhwc_fwd_one_pass_kernelI11Bf16IOFp16WLi128ELi14ELi224EEv26Group_norm_nhwc_fwd_params)
        /*0278*/ 	.word	0x00000028


	//----- nvinfo : EIATTR_FRAME_SIZE
	.align		4
.L_145:
        /*027c*/ 	.byte	0x04, 0x11
        /*027e*/ 	.short	(.L_147 - .L_146)
	.align		4
.L_146:
        /*0280*/ 	.word	index@(_Z35group_norm_nhwc_fwd_one_pass_kernelI11Bf16IOFp16WLi128ELi14ELi224EEv26Group_norm_nhwc_fwd_params)
        /*0284*/ 	.word	0x00000000


	//----- nvinfo : EIATTR_REGCOUNT
	.align		4
.L_147:
        /*0288*/ 	.byte	0x04, 0x2f
        /*028a*/ 	.short	(.L_149 - .L_148)
	.align		4
.L_148:
        /*028c*/ 	.word	index@(_Z35group_norm_nhwc_fwd_one_pass_kernelI11Bf16IOFp16WLi64ELi14ELi224EEv26Group_norm_nhwc_fwd_params)
        /*0290*/ 	.word	0x00000020


	//----- nvinfo : EIATTR_FRAME_SIZE
	.align		4
.L_149:
        /*0294*/ 	.byte	0x04, 0x11
        /*0296*/ 	.short	(.L_151 - .L_150)
	.align		4
.L_150:
        /*0298*/ 	.word	index@(_Z35group_norm_nhwc_fwd_one_pass_kernelI11Bf16IOFp16WLi64ELi14ELi224EEv26Group_norm_nhwc_fwd_params)
        /*029c*/ 	.word	0x00000000


	//----- nvinfo : EIATTR_REGCOUNT
	.align		4
.L_151:
        /*02a0*/ 	.byte	0x04, 0x2f
        /*02a2*/ 	.short	(.L_153 - .L_152)
	.align		4
.L_152:
        /*02a4*/ 	.word	index@(_Z35group_norm_nhwc_fwd_one_pass_kernelI11Bf16IOBf16WLi512ELi14ELi224EEv26Group_norm_nhwc_fwd_params)
        /*02a8*/ 	.word	0x00000048


	//----- nvinfo : EIATTR_FRAME_SIZE
	.align		4
.L_153:
        /*02ac*/ 	.byte	0x04, 0x11
        /*02ae*/ 	.short	(.L_155 - .L_154)
	.align		4
.L_154:
        /*02b0*/ 	.word	index@(_Z35group_norm_nhwc_fwd_one_pass_kernelI11Bf16IOBf16WLi512ELi14ELi224EEv26Group_norm_nhwc_fwd_params)
        /*02b4*/ 	.word	0x00000000


	//----- nvinfo : EIATTR_REGCOUNT
	.align		4
.L_155:
        /*02b8*/ 	.byte	0x04, 0x2f
        /*02ba*/ 	.short	(.L_157 - .L_156)
	.align		4
.L_156:
        /*02bc*/ 	.word	index@(_Z35group_norm_nhwc_fwd_one_pass_kernelI11Bf16IOBf16WLi256ELi14ELi224EEv26Group_norm_nhwc_fwd_params)
        /*02c0*/ 	.word	0x00000033


	//----- nvinfo : EIATTR_FRAME_SIZE
	.align		4
.L_157:
        /*02c4*/ 	.byte	0x04, 0x11
        /*02c6*/ 	.short	(.L_159 - .L_158)
	.align		4
.L_158:
        /*02c8*/ 	.word	index@(_Z35group_norm_nhwc_fwd_one_pass_kernelI11Bf16IOBf16WLi256ELi14ELi224EEv26Group_norm_nhwc_fwd_params)
        /*02cc*/ 	.word	0x00000000


	//----- nvinfo : EIATTR_REGCOUNT
	.align		4
.L_159:
        /*02d0*/ 	.byte	0x04, 0x2f
        /*02d2*/ 	.short	(.L_161 - .L_160)
	.align		4
.L_160:
        /*02d4*/ 	.word	index@(_Z35group_norm_nhwc_fwd_one_pass_kernelI11Bf16IOBf16WLi128ELi14ELi224EEv26Group_norm_nhwc_fwd_params)
        /*02d8*/ 	.word	0x00000028


	//----- nvinfo : EIATTR_FRAME_SIZE
	.align		4
.L_161:
        /*02dc*/ 	.byte	0x04, 0x11
        /*02de*/ 	.short	(.L_163 - .L_162)
	.align		4
.L_162:
        /*02e0*/ 	.word	index@(_Z35group_norm_nhwc_fwd_one_pass_kernelI11Bf16IOBf16WLi128ELi14ELi224EEv26Group_norm_nhwc_fwd_params)
        /*02e4*/ 	.word	0x00000000


	//----- nvinfo : EIATTR_REGCOUNT
	.align		4
.L_163:
        /*02e8*/ 	.byte	0x04, 0x2f
        /*02ea*/ 	.short	(.L_165 - .L_164)
	.align		4
.L_164:
        /*02ec*/ 	.word	index@(_Z35group_norm_nhwc_fwd_one_pass_kernelI11Bf16IOBf16WLi64ELi14ELi224EEv26Group_norm_nhwc_fwd_params)
        /*02f0*/ 	.word	0x00000020


	//----- nvinfo : EIATTR_FRAME_SIZE
	.align		4
.L_165:
        /*02f4*/ 	.byte	0x04, 0x11
        /*02f6*/ 	.short	(.L_167 - .L_166)
	.align		4
.L_166:
        /*02f8*/ 	.word	index@(_Z35group_norm_nhwc_fwd_one_pass_kernelI11Bf16IOBf16WLi64ELi14ELi224EEv26Group_norm_nhwc_fwd_params)
        /*02fc*/ 	.word	0x00000000


	//----- nvinfo : EIATTR_REGCOUNT
	.align		4
.L_167:
        /*0300*/ 	.byte	0x04, 0x2f
        /*0302*/ 	.short	(.L_169 - .L_168)
	.align		4
.L_168:
        /*0304*/ 	.word	index@(_Z35group_norm_nhwc_fwd_one_pass_kernelI11Bf16IOFp32WLi512ELi14ELi224EEv26Group_norm_nhwc_fwd_params)
        /*0308*/ 	.word	0x00000048


	//----- nvinfo : EIATTR_FRAME_SIZE
	.align		4
.L_169:
        /*030c*/ 	.byte	0x04, 0x11
        /*030e*/ 	.short	(.L_171 - .L_170)
	.align		4
.L_170:
        /*0310*/ 	.word	index@(_Z35group_norm_nhwc_fwd_one_pass_kernelI11Bf16IOFp32WLi512ELi14ELi224EEv26Group_norm_nhwc_fwd_params)
        /*0314*/ 	.word	0x00000000


	//----- nvinfo : EIATTR_REGCOUNT
	.align		4
.L_171:
        /*0318*/ 	.byte	0x04, 0x2f
        /*031a*/ 	.short	(.L_173 - .L_172)
	.align		4
.L_172:
        /*031c*/ 	.word	index@(_Z35group_norm_nhwc_fwd_one_pass_kernelI11Bf16IOFp32WLi256ELi14ELi224EEv26Group_norm_nhwc_fwd_params)
        /*0320*/ 	.word	0x00000030


	//----- nvinfo : EIATTR_FRAME_SIZE
	.align		4
.L_173:
        /*0324*/ 	.byte	0x04, 0x11
        /*0326*/ 	.short	(.L_175 - .L_174)
	.align		4
.L_174:
        /*0328*/ 	.word	index@(_Z35group_norm_nhwc_fwd_one_pass_kernelI11Bf16IOFp32WLi256ELi14ELi224EEv26Group_norm_nhwc_fwd_params)
        /*032c*/ 	.word	0x00000000


	//----- nvinfo : EIATTR_REGCOUNT
	.align		4
.L_175:
        /*0330*/ 	.byte	0x04, 0x2f
        /*0332*/ 	.short	(.L_177 - .L_176)
	.align		4
.L_176:
        /*0334*/ 	.word	index@(_Z35group_norm_nhwc_fwd_one_pass_kernelI11Bf16IOFp32WLi128ELi14ELi224EEv26Group_norm_nhwc_fwd_params)
        /*0338*/ 	.word	0x00000028


	//----- nvinfo : EIATTR_FRAME_SIZE
	.align		4
.L_177:
        /*033c*/ 	.byte	0x04, 0x11
        /*033e*/ 	.short	(.L_179 - .L_178)
	.align		4
.L_178:
        /*0340*/ 	.word	index@(_Z35group_norm_nhwc_fwd_one_pass_kernelI11Bf16IOFp32WLi128ELi14ELi224EEv26Group_norm_nhwc_fwd_params)
        /*0344*/ 	.word	0x00000000


	//----- nvinfo : EIATTR_REGCOUNT
	.align		4
.L_179:
        /*0348*/ 	.byte	0x04, 0x2f
        /*034a*/ 	.short	(.L_181 - .L_180)
	.align		4
.L_180:
        /*034c*/ 	.word	index@(_Z35group_norm_nhwc_fwd_one_pass_kernelI11Bf16IOFp32WLi64ELi14ELi224EEv26Group_norm_nhwc_fwd_params)
        /*0350*/ 	.word	0x00000020


	//----- nvinfo : EIATTR_FRAME_SIZE
	.align		4
.L_181:
        /*0354*/ 	.byte	0x04, 0x11
        /*0356*/ 	.short	(.L_183 - .L_182)
	.align		4
.L_182:
        /*0358*/ 	.word	index@(_Z35group_norm_nhwc_fwd_one_pass_kernelI11Bf16IOFp32WLi64ELi14ELi224EEv26Group_norm_nhwc_fwd_params)
        /*035c*/ 	.word	0x00000000


	//----- nvinfo : EIATTR_REGCOUNT
	.align		4
.L_183:
        /*0360*/ 	.byte	0x04, 0x2f
        /*0362*/ 	.short	(.L_185 - .L_184)
	.align		4
.L_184:
        /*0364*/ 	.word	index@(_Z35group_norm_nhwc_bwd_one_pass_kernelI11Fp32IOFp16WLi512ELi14ELi224EEv26Group_norm_nhwc_bwd_params)
        /*0368*/ 	.word	0x00000080


	//----- nvinfo : EIATTR_FRAME_SIZE
	.align		4
.L_185:
        /*036c*/ 	.byte	0x04, 0x11
        /*036e*/ 	.short	(.L_187 - .L_186)
	.align		4
.L_186:
        /*0370*/ 	.word	index@(_Z35group_norm_nhwc_bwd_one_pass_kernelI11Fp32IOFp16WLi512ELi14ELi224EEv26Group_norm_nhwc_bwd_params)
        /*0374*/ 	.word	0x00000000


	//----- nvinfo : EIATTR_REGCOUNT
	.align		4
.L_187:
        /*0378*/ 	.byte	0x04, 0x2f
        /*037a*/ 	.short	(.L_189 - .L_188)
	.align		4
.L_188:
        /*037c*/ 	.word	index@(_Z35group_norm_nhwc_bwd_one_pass_kernelI11Fp32IOFp16WLi256ELi14ELi224EEv26Group_norm_nhwc_bwd_params)
        /*0380*/ 	.word	0x00000076


	//----- nvinfo : EIATTR_FRAME_SIZE
	.align		4
.L_189:
        /*0384*/ 	.byte	0x04, 0x11
        /*0386*/ 	.short	(.L_191 - .L_190)
	.align		4
.L_190:
        /*0388*/ 	.word	index@(_Z35group_norm_nhwc_bwd_one_pass_kernelI11Fp32IOFp16WLi256ELi14ELi224EEv26Group_norm_nhwc_bwd_params)
        /*038c*/ 	.word	0x00000000


	//----- nvinfo : EIATTR_REGCOUNT
	.align		4
.L_191:
        /*0390*/ 	.byte	0x04, 0x2f
        /*0392*/ 	.short	(.L_193 - .L_192)
	.align		4
.L_192:
        /*0394*/ 	.word	index@(_Z35group_norm_nhwc_bwd_one_pass_kernelI11Fp32IOFp16WLi128ELi14ELi224EEv26Group_norm_nhwc_bwd_params)
        /*0398*/ 	.word	0x00000048


	//----- nvinfo : EIATTR_FRAME_SIZE
	.align		4
.L_193:
        /*039c*/ 	.byte	0x04, 0x11
        /*039e*/ 	.short	(.L_195 - .L_194)
	.align		4
.L_194:
        /*03a0*/ 	.word	index@(_Z35group_norm_nhwc_bwd_one_pass_kernelI11Fp32IOFp16WLi128ELi14ELi224EEv26Group_norm_nhwc_bwd_params)
        /*03a4*/ 	.word	0x00000000


	//----- nvinfo : EIATTR_REGCOUNT
	.align		4
.L_195:
        /*03a8*/ 	.byte	0x04, 0x2f
        /*03aa*/ 	.short	(.L_197 - .L_196)
	.align		4
.L_196:
        /*03ac*/ 	.word	index@(_Z35group_norm_nhwc_bwd_one_pass_kernelI11Fp32IOFp16WLi64ELi14ELi224EEv26Group_norm_nhwc_bwd_params)
        /*03b0*/ 	.word	0x00000038


	//----- nvinfo : EIATTR_FRAME_SIZE
	.align		4
.L_197:
        /*03b4*/ 	.byte	0x04, 0x11
        /*03b6*/ 	.short	(.L_199 - .L_198)
	.align		4
.L_198:
        /*03b8*/ 	.word	index@(_Z35group_norm_nhwc_bwd_one_pass_kernelI11Fp32IOFp16WLi64ELi14ELi224EEv26Group_norm_nhwc_bwd_params)
        /*03bc*/ 	.word	0x00000000


	//----- nvinfo : EIATTR_REGCOUNT
	.align		4
.L_199:
        /*03c0*/ 	.byte	0x04, 0x2f
        /*03c2*/ 	.short	(.L_201 - .L_200)
	.align		4
.L_200:
        /*03c4*/ 	.word	index@(_Z35group_norm_nhwc_bwd_one_pass_kernelI11Fp32IOBf16WLi512ELi14ELi224EEv26Group_norm_nhwc_bwd_params)
        /*03c8*/ 	.word	0x00000080


	//----- nvinfo : EIATTR_FRAME_SIZE
	.align		4
.L_201:
        /*03cc*/ 	.byte	0x04, 0x11
        /*03ce*/ 	.short	(.L_203 - .L_202)
	.align		4
.L_202:
        /*03d0*/ 	.word	index@(_Z35group_norm_nhwc_bwd_one_pass_kernelI11Fp32IOBf16WLi512ELi14ELi224EEv26Group_norm_nhwc_bwd_params)
        /*03d4*/ 	.word	0x00000000


	//----- nvinfo : EIATTR_REGCOUNT
	.align		4
.L_203:
        /*03d8*/ 	.byte	0x04, 0x2f
        /*03da*/ 	.short	(.L_205 - .L_204)
	.align		4
.L_204:
        /*03dc*/ 	.word	index@(_Z35group_norm_nhwc_bwd_one_pass_kernelI11Fp32IOBf16WLi256ELi14ELi224EEv26Group_norm_nhwc_bwd_params)
        /*03e0*/ 	.word	0x00000076


	//----- nvinfo : EIATTR_FRAME_SIZE
	.align		4
.L_205:
        /*03e4*/ 	.byte	0x04, 0x11
        /*03e6*/ 	.short	(.L_207 - .L_206)
	.align		4
.L_206:
        /*03e8*/ 	.word	index@(_Z35group_norm_nhwc_bwd_one_pass_kernelI11Fp32IOBf16WLi256ELi14ELi224EEv26Group_norm_nhwc_bwd_params)
        /*03ec*/ 	.word	0x00000000


	//----- nvinfo : EIATTR_REGCOUNT
	.align		4
.L_207:
        /*03f0*/ 	.byte	0x04, 0x2f
        /*03f2*/ 	.short	(.L_209 - .L_208)
	.align		4
.L_208:
        /*03f4*/ 	.word	index@(_Z35group_norm_nhwc_bwd_one_pass_kernelI11Fp32IOBf16WLi128ELi14ELi224EEv26Group_norm_nhwc_bwd_params)
        /*03f8*/ 	.word	0x00000048


	//----- nvinfo : EIATTR_FRAME_SIZE
	.align		4
.L_209:
        /*03fc*/ 	.byte	0x04, 0x11
        /*03fe*/ 	.short	(.L_211 - .L_210)
	.align		4
.L_210:
        /*0400*/ 	.word	index@(_Z35group_norm_nhwc_bwd_one_pass_kernelI11Fp32IOBf16WLi128ELi14ELi224EEv26Group_norm_nhwc_bwd_params)
        /*0404*/ 	.word	0x00000000


	//----- nvinfo : EIATTR_REGCOUNT
	.align		4
.L_211:
        /*0408*/ 	.byte	0x04, 0x2f
        /*040a*/ 	.short	(.L_213 - .L_212)
	.align		4
.L_212:
        /*040c*/ 	.word	index@(_Z35group_norm_nhwc_bwd_one_pass_kernelI11Fp32IOBf16WLi64ELi14ELi224EEv26Group_norm_nhwc_bwd_params)
        /*0410*/ 	.word	0x00000038


	//----- nvinfo : EIATTR_FRAME_SIZE
	.align		4
.L_213:
        /*0414*/ 	.byte	0x04, 0x11
        /*0416*/ 	.short	(.L_215 - .L_214)
	.align		4
.L_214:
        /*0418*/ 	.word	index@(_Z35group_norm_nhwc_bwd_one_pass_kernelI11Fp32IOBf16WLi64ELi14ELi224EEv26Group_norm_nhwc_bwd_params)
        /*041c*/ 	.word	0x00000000


	//----- nvinfo : EIATTR_REGCOUNT
	.align		4
.L_215:
        /*0420*/ 	.byte	0x04, 0x2f
        /*0422*/ 	.short	(.L_217 - .L_216)
	.align		4
.L_216:
        /*0424*/ 	.word	index@(_Z35group_norm_nhwc_bwd_one_pass_kernelI11Fp32IOFp32WLi512ELi14ELi224EEv26Group_norm_nhwc_bwd_params)
        /*0428*/ 	.word	0x00000080


	//----- nvinfo : EIATTR_FRAME_SIZE
	.align		4
.L_217:
        /*042c*/ 	.byte	0x04, 0x11
        /*042e*/ 	.short	(.L_219 - .L_218)
	.align		4
.L_218:
        /*0430*/ 	.word	index@(_Z35group_norm_nhwc_bwd_one_pass_kernelI11Fp32IOFp32WLi512ELi14ELi224EEv26Group_norm_nhwc_bwd_params)
        /*0434*/ 	.word	0x00000000


	//----- nvinfo : EIATTR_REGCOUNT
	.align		4
.L_219:
        /*0438*/ 	.byte	0x04, 0x2f
        /*043a*/ 	.short	(.L_221 - .L_220)
	.align		4
.L_220:
        /*043c*/ 	.word	index@(_Z35group_norm_nhwc_bwd_one_pass_kernelI11Fp32IOFp32WLi256ELi14ELi224EEv26Group_norm_nhwc_bwd_params)
        /*0440*/ 	.word	0x00000076


	//----- nvinfo : EIATTR_FRAME_SIZE
	.align		4
.L_221:
        /*0444*/ 	.byte	0x04, 0x11
        /*0446*/ 	.short	(.L_223 - .L_222)
	.align		4
.L_222:
        /*0448*/ 	.word	index@(_Z35group_norm_nhwc_bwd_one_pass_kernelI11Fp32IOFp32WLi256ELi14ELi224EEv26Group_norm_nhwc_bwd_params)
        /*044c*/ 	.word	0x00000000


	//----- nvinfo : EIATTR_REGCOUNT
	.align		4
.L_223:
        /*0450*/ 	.byte	0x04, 0x2f
        /*0452*/ 	.short	(.L_225 - .L_224)
	.align		4
.L_224:
        /*0454*/ 	.word	index@(_Z35group_norm_nhwc_bwd_one_pass_kernelI11Fp32IOFp32WLi128ELi14ELi224EEv26Group_norm_nhwc_bwd_params)
        /*0458*/ 	.word	0x00000048


	//----- nvinfo : EIATTR_FRAME_SIZE
	.align		4
.L_225:
        /*045c*/ 	.byte	0x04, 0x11
        /*045e*/ 	.short	(.L_227 - .L_226)
	.align		4
.L_226:
        /*0460*/ 	.word	index@(_Z35group_norm_nhwc_bwd_one_pass_kernelI11Fp32IOFp32WLi128ELi14ELi224EEv26Group_norm_nhwc_bwd_params)
        /*0464*/ 	.word	0x00000000


	//----- nvinfo : EIATTR_REGCOUNT
	.align		4
.L_227:
        /*0468*/ 	.byte	0x04, 0x2f
        /*046a*/ 	.short	(.L_229 - .L_228)
	.align		4
.L_228:
        /*046c*/ 	.word	index@(_Z35group_norm_nhwc_bwd_one_pass_kernelI11Fp32IOFp32WLi64ELi14ELi224EEv26Group_norm_nhwc_bwd_params)
        /*0470*/ 	.word	0x00000038


	//----- nvinfo : EIATTR_FRAME_SIZE
	.align		4
.L_229:
        /*0474*/ 	.byte	0x04, 0x11
        /*0476*/ 	.short	(.L_231 - .L_230)
	.align		4
.L_230:
        /*0478*/ 	.word	index@(_Z35group_norm_nhwc_bwd_one_pass_kernelI11Fp32IOFp32WLi64ELi14ELi224EEv26Group_norm_nhwc_bwd_params)
        /*047c*/ 	.word	0x00000000


	//----- nvinfo : EIATTR_REGCOUNT
	.align		4
.L_231:
        /*0480*/ 	.byte	0x04, 0x2f
        /*0482*/ 	.short	(.L_233 - .L_232)
	.align		4
.L_232:
        /*0484*/ 	.word	index@(_Z35group_norm_nhwc_bwd_one_pass_kernelI11Fp16IOFp16WLi512ELi14ELi224EEv26Group_norm_nhwc_bwd_params)
        /*0488*/ 	.word	0x00000080


	//----- nvinfo : EIATTR_FRAME_SIZE
	.align		4
.L_233:
        /*048c*/ 	.byte	0x04, 0x11
        /*048e*/ 	.short	(.L_235 - .L_234)
	.align		4
.L_234:
        /*0490*/ 	.word	index@(_Z35group_norm_nhwc_bwd_one_pass_kernelI11Fp16IOFp16WLi512ELi14ELi224EEv26Group_norm_nhwc_bwd_params)
        /*0494*/ 	.word	0x00000000


	//----- nvinfo : EIATTR_REGCOUNT
	.align		4
.L_235:
        /*0498*/ 	.byte	0x04, 0x2f
        /*049a*/ 	.short	(.L_237 - .L_236)
	.align		4
.L_236:
        /*049c*/ 	.word	index@(_Z35group_norm_nhwc_bwd_one_pass_kernelI11Fp16IOFp16WLi256ELi14ELi224EEv26Group_norm_nhwc_bwd_params)
        /*04a0*/ 	.word	0x00000048


	//----- nvinfo : EIATTR_FRAME_SIZE
	.align		4
.L_237:
        /*04a4*/ 	.byte	0x04, 0x11
        /*04a6*/ 	.short	(.L_239 - .L_238)
	.align		4
.L_238:
        /*04a8*/ 	.word	index@(_Z35group_norm_nhwc_bwd_one_pass_kernelI11Fp16IOFp16WLi256ELi14ELi224EEv26Group_norm_nhwc_bwd_params)
        /*04ac*/ 	.word	0x00000000


	//----- nvinfo : EIATTR_REGCOUNT
	.align		4
.L_239:
        /*04b0*/ 	.byte	0x04, 0x2f
        /*04b2*/ 	.short	(.L_241 - .L_240)
	.align		4
.L_240:
        /*04b4*/ 	.word	index@(_Z35group_norm_nhwc_bwd_one_pass_kernelI11Fp16IOFp16WLi128ELi14ELi224EEv26Group_norm_nhwc_bwd_params)
        /*04b8*/ 	.word	0x00000038


	//----- nvinfo : EIATTR_FRAME_SIZE
	.align		4
.L_241:
        /*04bc*/ 	.byte	0x04, 0x11
        /*04be*/ 	.short	(.L_243 - .L_242)
	.align		4
.L_242:
        /*04c0*/ 	.word	index@(_Z35group_norm_nhwc_bwd_one_pass_kernelI11Fp16IOFp16WLi128ELi14ELi224EEv26Group_norm_nhwc_bwd_params)
        /*04c4*/ 	.word	0x00000000


	//----- nvinfo : EIATTR_REGCOUNT
	.align		4
.L_243:
        /*04c8*/ 	.byte	0x04, 0x2f
        /*04ca*/ 	.short	(.L_245 - .L_244)
	.align		4
.L_244:
        /*04cc*/ 	.word	index@(_Z35group_norm_nhwc_bwd_one_pass_kernelI11Fp16IOFp16WLi64ELi14ELi224EEv26Group_norm_nhwc_bwd_params)
        /*04d0*/ 	.word	0x00000038


	//----- nvinfo : EIATTR_FRAME_SIZE
	.align		4
.L_245:
        /*04d4*/ 	.byte	0x04, 0x11
        /*04d6*/ 	.short	(.L_247 - .L_246)
	.align		4
.L_246:
        /*04d8*/ 	.word	index@(_Z35group_norm_nhwc_bwd_one_pass_kernelI11Fp16IOFp16WLi64ELi14ELi224EEv26Group_norm_nhwc_bwd_params)
        /*04dc*/ 	.word	0x00000000


	//----- nvinfo : EIATTR_REGCOUNT
	.align		4
.L_247:
        /*04e0*/ 	.byte	0x04, 0x2f
        /*04e2*/ 	.short	(.L_249 - .L_248)
	.align		4
.L_248:
        /*04e4*/ 	.word	index@(_Z35group_norm_nhwc_bwd_one_pass_kernelI11Fp16IOBf16WLi512ELi14ELi224EEv26Group_norm_nhwc_bwd_params)
        /*04e8*/ 	.word	0x00000080


	//----- nvinfo : EIATTR_FRAME_SIZE
	.align		4
.L_249:
        /*04ec*/ 	.byte	0x04, 0x11
        /*04ee*/ 	.short	(.L_251 - .L_250)
	.align		4
.L_250:
        /*04f0*/ 	.word	index@(_Z35group_norm_nhwc_bwd_one_pass_kernelI11Fp16IOBf16WLi512ELi14ELi224EEv26Group_norm_nhwc_bwd_params)
        /*04f4*/ 	.word	0x00000000


	//----- nvinfo : EIATTR_REGCOUNT
	.align		4
.L_251:
        /*04f8*/ 	.byte	0x04, 0x2f
        /*04fa*/ 	.short	(.L_253 - .L_252)
	.align		4
.L_252:
        /*04fc*/ 	.word	index@(_Z35group_norm_nhwc_bwd_one_pass_kernelI11Fp16IOBf16WLi256ELi14ELi224EEv26Group_norm_nhwc_bwd_params)
        /*0500*/ 	.word	0x00000048


	//----- nvinfo : EIATTR_FRAME_SIZE
	.align		4
.L_253:
        /*0504*/ 	.byte	0x04, 0x11
        /*0506*/ 	.short	(.L_255 - .L_254)
	.align		4
.L_254:
        /*0508*/ 	.word	index@(_Z35group_norm_nhwc_bwd_one_pass_kernelI11Fp16IOBf16WLi256ELi14ELi224EEv26Group_norm_nhwc_bwd_params)
        /*050c*/ 	.word	0x00000000


	//----- nvinfo : EIATTR_REGCOUNT
	.align		4
.L_255:
        /*0510*/ 	.byte	0x04, 0x2f
        /*0512*/ 	.short	(.L_257 - .L_256)
	.align		4
.L_256:
        /*0514*/ 	.word	index@(_Z35group_norm_nhwc_bwd_one_pass_kernelI11Fp16IOBf16WLi128ELi14ELi224EEv26Group_norm_nhwc_bwd_params)
        /*0518*/ 	.word	0x00000038


	//----- nvinfo : EIATTR_FRAME_SIZE
	.align		4
.L_257:
        /*051c*/ 	.byte	0x04, 0x11
        /*051e*/ 	.short	(.L_259 - .L_258)
	.align		4
.L_258:
        /*0520*/ 	.word	index@(_Z35group_norm_nhwc_bwd_one_pass_kernelI11Fp16IOBf16WLi128ELi14ELi224EEv26Group_norm_nhwc_bwd_params)
        /*0524*/ 	.word	0x00000000


	//----- nvinfo : EIATTR_REGCOUNT
	.align		4
.L_259:
        /*0528*/ 	.byte	0x04, 0x2f
        /*052a*/ 	.short	(.L_261 - .L_260)
	.align		4
.L_260:
        /*052c*/ 	.word	index@(_Z35group_norm_nhwc_bwd_one_pass_kernelI11Fp16IOBf16WLi64ELi14ELi224EEv26Group_norm_nhwc_bwd_params)
        /*0530*/ 	.word	0x00000038


	//----- nvinfo : EIATTR_FRAME_SIZE
	.align		4
.L_261:
        /*0534*/ 	.byte	0x04, 0x11
        /*0536*/ 	.short	(.L_263 - .L_262)
	.align		4
.L_262:
        /*0538*/ 	.word	index@(_Z35group_norm_nhwc_bwd_one_pass_kernelI11Fp16IOBf16WLi64ELi14ELi224EEv26Group_norm_nhwc_bwd_params)
        /*053c*/ 	.word	0x00000000


	//----- nvinfo : EIATTR_REGCOUNT
	.align		4
.L_263:
        /*0540*/ 	.byte	0x04, 0x2f
        /*0542*/ 	.short	(.L_265 - .L_264)
	.align		4
.L_264:
        /*0544*/ 	.word	index@(_Z35group_norm_nhwc_bwd_one_pass_kernelI11Fp16IOFp32WLi512ELi14ELi224EEv26Group_norm_nhwc_bwd_params)
        /*0548*/ 	.word	0x00000080


	//----- nvinfo : EIATTR_FRAME_SIZE
	.align		4
.L_265:
        /*054c*/ 	.byte	0x04, 0x11
        /*054e*/ 	.short	(.L_267 - .L_266)
	.align		4
.L_266:
        /*0550*/ 	.word	index@(_Z35group_norm_nhwc_bwd_one_pass_kernelI11Fp16IOFp32WLi512ELi14ELi224EEv26Group_norm_nhwc_bwd_params)
        /*0554*/ 	.word	0x00000000


	//----- nvinfo : EIATTR_REGCOUNT
	.align		4
.L_267:
        /*0558*/ 	.byte	0x04, 0x2f
        /*055a*/ 	.short	(.L_269 - .L_268)
	.align		4
.L_268:
        /*055c*/ 	.word	index@(_Z35group_norm_nhwc_bwd_one_pass_kernelI11Fp16IOFp32WLi256ELi14ELi224EEv26Group_norm_nhwc_bwd_params)
        /*0560*/ 	.word	0x00000048


	//----- nvinfo : EIATTR_FRAME_SIZE
	.align		4
.L_269:
        /*0564*/ 	.byte	0x04, 0x11
        /*0566*/ 	.short	(.L_271 - .L_270)
	.align		4
.L_270:
        /*0568*/ 	.word	index@(_Z35group_norm_nhwc_bwd_one_pass_kernelI11Fp16IOFp32WLi256ELi14ELi224EEv26Group_norm_nhwc_bwd_params)
        /*056c*/ 	.word	0x00000000


	//----- nvinfo : EIATTR_REGCOUNT
	.align		4
.L_271:
        /*0570*/ 	.byte	0x04, 0x2f
        /*0572*/ 	.short	(.L_273 - .L_272)
	.align		4
.L_272:
        /*0574*/ 	.word	index@(_Z35group_norm_nhwc_bwd_one_pass_kernelI11Fp16IOFp32WLi128ELi14ELi224EEv26Group_norm_nhwc_bwd_params)
        /*0578*/ 	.word	0x00000038


	//----- nvinfo : EIATTR_FRAME_SIZE
	.align		4
.L_273:
        /*057c*/ 	.byte	0x04, 0x11
        /*057e*/ 	.short	(.L_275 - .L_274)
	.align		4
.L_274:
        /*0580*/ 	.word	index@(_Z35group_norm_nhwc_bwd_one_pass_kernelI11Fp16IOFp32WLi128ELi14ELi224EEv26Group_norm_nhwc_bwd_params)
        /*0584*/ 	.word	0x00000000


	//----- nvinfo : EIATTR_REGCOUNT
	.align		4
.L_275:
        /*0588*/ 	.byte	0x04, 0x2f
        /*058a*/ 	.short	(.L_277 - .L_276)
	.align		4
.L_276:
        /*058c*/ 	.word	index@(_Z35group_norm_nhwc_bwd_one_pass_kernelI11Fp16IOFp32WLi64ELi14ELi224EEv26Group_norm_nhwc_bwd_params)
        /*0590*/ 	.word	0x00000038


	//----- nvinfo : EIATTR_FRAME_SIZE
	.align		4
.L_277:
        /*0594*/ 	.byte	0x04, 0x11
        /*0596*/ 	.short	(.L_279 - .L_278)
	.align		4
.L_278:
        /*0598*/ 	.word	index@(_Z35group_norm_nhwc_bwd_one_pass_kernelI11Fp16IOFp32WLi64ELi14ELi224EEv26Group_norm_nhwc_bwd_params)
        /*059c*/ 	.word	0x00000000


	//----- nvinfo : EIATTR_REGCOUNT
	.align		4
.L_279:
        /*05a0*/ 	.byte	0x04, 0x2f
        /*05a2*/ 	.short	(.L_281 - .L_280)
	.align		4
.L_280:
        /*05a4*/ 	.word	index@(_Z35group_norm_nhwc_bwd_one_pass_kernelI11Bf16IOFp16WLi512ELi14ELi224EEv26Group_norm_nhwc_bwd_params)
        /*05a8*/ 	.word	0x00000080


	//----- nvinfo : EIATTR_FRAME_SIZE
	.align		4
.L_281:
        /*05ac*/ 	.byte	0x04, 0x11
        /*05ae*/ 	.short	(.L_283 - .L_282)
	.align		4
.L_282:
        /*05b0*/ 	.word	index@(_Z35group_norm_nhwc_bwd_one_pass_kernelI11Bf16IOFp16WLi512ELi14ELi224EEv26Group_norm_nhwc_bwd_params)
        /*05b4*/ 	.word	0x00000000


	//----- nvinfo : EIATTR_REGCOUNT
	.align		4
.L_283:
        /*05b8*/ 	.byte	0x04, 0x2f
        /*05ba*/ 	.short	(.L_285 - .L_284)
	.align		4
.L_284:
        /*05bc*/ 	.word	index@(_Z35group_norm_nhwc_bwd_one_pass_kernelI11Bf16IOFp16WLi256ELi14ELi224EEv26Group_norm_nhwc_bwd_params)
        /*05c0*/ 	.word	0x00000048


	//----- nvinfo : EIATTR_FRAME_SIZE
	.align		4
.L_285:
        /*05c4*/ 	.byte	0x04, 0x11
        /*05c6*/ 	.short	(.L_287 - .L_286)
	.align		4
.L_286:
        /*05c8*/ 	.word	index@(_Z35group_norm_nhwc_bwd_one_pass_kernelI11Bf16IOFp16WLi256ELi14ELi224EEv26Group_norm_nhwc_bwd_params)
        /*05cc*/ 	.word	0x00000000


	//----- nvinfo : EIATTR_REGCOUNT
	.align		4
.L_287:
        /*05d0*/ 	.byte	0x04, 0x2f
        /*05d2*/ 	.short	(.L_289 - .L_288)
	.align		4
.L_288:
        /*05d4*/ 	.word	index@(_Z35group_norm_nhwc_bwd_one_pass_kernelI11Bf16IOFp16WLi128ELi14ELi224EEv26Group_norm_nhwc_bwd_params)
        /*05d8*/ 	.word	0x00000038


	//----- nvinfo : EIATTR_FRAME_SIZE
	.align		4
.L_289:
        /*05dc*/ 	.byte	0x04, 0x11
        /*05de*/ 	.short	(.L_291 - .L_290)
	.align		4
.L_290:
        /*05e0*/ 	.word	index@(_Z35group_norm_nhwc_bwd_one_pass_kernelI11Bf16IOFp16WLi128ELi14ELi224EEv26Group_norm_nhwc_bwd_params)
        /*05e4*/ 	.word	0x00000000


	//----- nvinfo : EIATTR_REGCOUNT
	.align		4
.L_291:
        /*05e8*/ 	.byte	0x04, 0x2f
        /*05ea*/ 	.short	(.L_293 - .L_292)
	.align		4
.L_292:
        /*05ec*/ 	.word	index@(_Z35group_norm_nhwc_bwd_one_pass_kernelI11Bf16IOFp16WLi64ELi14ELi224EEv26Group_norm_nhwc_bwd_params)
        /*05f0*/ 	.word	0x00000038


	//----- nvinfo : EIATTR_FRAME_SIZE
	.align		4
.L_293:
        /*05f4*/ 	.byte	0x04, 0x11
        /*05f6*/ 	.short	(.L_295 - .L_294)
	.align		4
.L_294:
        /*05f8*/ 	.word	index@(_Z35group_norm_nhwc_bwd_one_pass_kernelI11Bf16IOFp16WLi64ELi14ELi224EEv26Group_norm_nhwc_bwd_params)
        /*05fc*/ 	.word	0x00000000


	//----- nvinfo : EIATTR_REGCOUNT
	.align		4
.L_295:
        /*0600*/ 	.byte	0x04, 0x2f
        /*0602*/ 	.short	(.L_297 - .L_296)
	.align		4
.L_296:
        /*0604*/ 	.word	index@(_Z35group_norm_nhwc_bwd_one_pass_kernelI11Bf16IOBf16WLi512ELi14ELi224EEv26Group_norm_nhwc_bwd_params)
        /*0608*/ 	.word	0x00000080


	//----- nvinfo : EIATTR_FRAME_SIZE
	.align		4
.L_297:
        /*060c*/ 	.byte	0x04, 0x11
        /*060e*/ 	.short	(.L_299 - .L_298)
	.align		4
.L_298:
        /*0610*/ 	.word	index@(_Z35group_norm_nhwc_bwd_one_pass_kernelI11Bf16IOBf16WLi512ELi14ELi224EEv26Group_norm_nhwc_bwd_params)
        /*0614*/ 	.word	0x00000000


	//----- nvinfo : EIATTR_REGCOUNT
	.align		4
.L_299:
        /*0618*/ 	.byte	0x04, 0x2f
        /*061a*/ 	.short	(.L_301 - .L_300)
	.align		4
.L_300:
        /*061c*/ 	.word	index@(_Z35group_norm_nhwc_bwd_one_pass_kernelI11Bf16IOBf16WLi256ELi14ELi224EEv26Group_norm_nhwc_bwd_params)
        /*0620*/ 	.word	0x00000048


	//----- nvinfo : EIATTR_FRAME_SIZE
	.align		4
.L_301:
        /*0624*/ 	.byte	0x04, 0x11
        /*0626*/ 	.short	(.L_303 - .L_302)
	.align		4
.L_302:
        /*0628*/ 	.word	index@(_Z35group_norm_nhwc_bwd_one_pass_kernelI11Bf16IOBf16WLi256ELi14ELi224EEv26Group_norm_nhwc_bwd_params)
        /*062c*/ 	.word	0x00000000


	//----- nvinfo : EIATTR_REGCOUNT
	.align		4
.L_303:
        /*0630*/ 	.byte	0x04, 0x2f
        /*0632*/ 	.short	(.L_305 - .L_304)
	.align		4
.L_304:
        /*0634*/ 	.word	index@(_Z35group_norm_nhwc_bwd_one_pass_kernelI11Bf16IOBf16WLi128ELi14ELi224EEv26Group_norm_nhwc_bwd_params)
        /*0638*/ 	.word	0x00000038


	//----- nvinfo : EIATTR_FRAME_SIZE
	.align		4
.L_305:
        /*063c*/ 	.byte	0x04, 0x11
        /*063e*/ 	.short	(.L_307 - .L_306)
	.align		4
.L_306:
        /*0640*/ 	.word	index@(_Z35group_norm_nhwc_bwd_one_pass_kernelI11Bf16IOBf16WLi128ELi14ELi224EEv26Group_norm_nhwc_bwd_params)
        /*0644*/ 	.word	0x00000000


	//----- nvinfo : EIATTR_REGCOUNT
	.align		4
.L_307:
        /*0648*/ 	.byte	0x04, 0x2f
        /*064a*/ 	.short	(.L_309 - .L_308)
	.align		4
.L_308:
        /*064c*/ 	.word	index@(_Z35group_norm_nhwc_bwd_one_pass_kernelI11Bf16IOBf16WLi64ELi14ELi224EEv26Group_norm_nhwc_bwd_params)
        /*0650*/ 	.word	0x00000038


	//----- nvinfo : EIATTR_FRAME_SIZE
	.align		4
.L_309:
        /*0654*/ 	.byte	0x04, 0x11
        /*0656*/ 	.short	(.L_311 - .L_310)
	.align		4
.L_310:
        /*0658*/ 	.word	index@(_Z35group_norm_nhwc_bwd_one_pass_kernelI11Bf16IOBf16WLi64ELi14ELi224EEv26Group_norm_nhwc_bwd_params)
        /*065c*/ 	.word	0x00000000


	//----- nvinfo : EIATTR_REGCOUNT
	.align		4
.L_311:
        /*0660*/ 	.byte	0x04, 0x2f
        /*0662*/ 	.short	(.L_313 - .L_312)
	.align		4
.L_312:
        /*0664*/ 	.word	index@(_Z35group_norm_nhwc_bwd_one_pass_kernelI11Bf16IOFp32WLi512ELi14ELi224EEv26Group_norm_nhwc_bwd_params)
        /*0668*/ 	.word	0x00000080


	//----- nvinfo : EIATTR_FRAME_SIZE
	.align		4
.L_313:
        /*066c*/ 	.byte	0x04, 0x11
        /*066e*/ 	.short	(.L_315 - .L_314)
	.align		4
.L_314:
        /*0670*/ 	.word	index@(_Z35group_norm_nhwc_bwd_one_pass_kernelI11Bf16IOFp32WLi512ELi14ELi224EEv26Group_norm_nhwc_bwd_params)
        /*0674*/ 	.word	0x00000000


	//----- nvinfo : EIATTR_REGCOUNT
	.align		4
.L_315:
        /*0678*/ 	.byte	0x04, 0x2f
        /*067a*/ 	.short	(.L_317 - .L_316)
	.align		4
.L_316:
        /*067c*/ 	.word	index@(_Z35group_norm_nhwc_bwd_one_pass_kernelI11Bf16IOFp32WLi256ELi14ELi224EEv26Group_norm_nhwc_bwd_params)
        /*0680*/ 	.word	0x00000048


	//----- nvinfo : EIATTR_FRAME_SIZE
	.align		4
.L_317:
        /*0684*/ 	.byte	0x04, 0x11
        /*0686*/ 	.short	(.L_319 - .L_318)
	.align		4
.L_318:
        /*0688*/ 	.word	index@(_Z35group_norm_nhwc_bwd_one_pass_kernelI11Bf16IOFp32WLi256ELi14ELi224EEv26Group_norm_nhwc_bwd_params)
        /*068c*/ 	.word	0x00000000


	//----- nvinfo : EIATTR_REGCOUNT
	.align		4
.L_319:
        /*0690*/ 	.byte	0x04, 0x2f
        /*0692*/ 	.short	(.L_321 - .L_320)
	.align		4
.L_320:
        /*0694*/ 	.word	index@(_Z35group_norm_nhwc_bwd_one_pass_kernelI11Bf16IOFp32WLi128ELi14ELi224EEv26Group_norm_nhwc_bwd_params)
        /*0698*/ 	.word	0x00000038


	//----- nvinfo : EIATTR_FRAME_SIZE
	.align		4
.L_321:
        /*069c*/ 	.byte	0x04, 0x11
        /*069e*/ 	.short	(.L_323 - .L_322)
	.align		4
.L_322:
        /*06a0*/ 	.word	index@(_Z35group_norm_nhwc_bwd_one_pass_kernelI11Bf16IOFp32WLi128ELi14ELi224EEv26Group_norm_nhwc_bwd_params)
        /*06a4*/ 	.word	0x00000000


	//----- nvinfo : EIATTR_REGCOUNT
	.align		4
.L_323:
        /*06a8*/ 	.byte	0x04, 0x2f
        /*06aa*/ 	.short	(.L_325 - .L_324)
	.align		4
.L_324:
        /*06ac*/ 	.word	index@(_Z35group_norm_nhwc_bwd_one_pass_kernelI11Bf16IOFp32WLi64ELi14ELi224EEv26Group_norm_nhwc_bwd_params)
        /*06b0*/ 	.word	0x00000038


	//----- nvinfo : EIATTR_FRAME_SIZE
	.align		4
.L_325:
        /*06b4*/ 	.byte	0x04, 0x11
        /*06b6*/ 	.short	(.L_327 - .L_326)
	.align		4
.L_326:
        /*06b8*/ 	.word	index@(_Z35group_norm_nhwc_bwd_one_pass_kernelI11Bf16IOFp32WLi64ELi14ELi224EEv26Group_norm_nhwc_bwd_params)
        /*06bc*/ 	.word	0x00000000


	//----- nvinfo : EIATTR_REGCOUNT
	.align		4
.L_327:
        /*06c0*/ 	.byte	0x04, 0x2f
        /*06c2*/ 	.short	(.L_329 - .L_328)
	.align		4
.L_328:
        /*06c4*/ 	.word	index@(_ZN3cub17CUB_300001_SM_8006detail11EmptyKernelIvEEvv)
        /*06c8*/ 	.word	0x00000004


	//----- nvinfo : EIATTR_FRAME_SIZE
	.align		4
.L_329:
        /*06cc*/ 	.byte	0x04, 0x11
        /*06ce*/ 	.short	(.L_331 - .L_330)
	.align		4
.L_330:
        /*06d0*/ 	.word	index@(_ZN3cub17CUB_300001_SM_8006detail11EmptyKernelIvEEvv)
        /*06d4*/ 	.word	0x00000000


	//----- nvinfo : EIATTR_MIN_STACK_SIZE
	.align		4
.L_331:
        /*06d8*/ 	.byte	0x04, 0x12
        /*06da*/ 	.short	(.L_333 - .L_332)
	.align		4
.L_332:
        /*06dc*/ 	.word	index@(_ZN3cub17CUB_300001_SM_8006detail11EmptyKernelIvEEvv)
        /*06e0*/ 	.word	0x00000000


	//----- nvinfo : EIATTR_MIN_STACK_SIZE
	.align		4
.L_333:
        /*06e4*/ 	.byte	0x04, 0x12
        /*06e6*/ 	.short	(.L_335 - .L_334)
	.align		4
.L_334:
        /*06e8*/ 	.word	index@(_Z35group_norm_nhwc_bwd_one_pass_kernelI11Bf16IOFp32WLi64ELi14ELi224EEv26Group_norm_nhwc_bwd_params)
        /*06ec*/ 	.word	0x00000000


	//----- nvinfo : EIATTR_MIN_STACK_SIZE
	.align		4
.L_335:
        /*06f0*/ 	.byte	0x04, 0x12
        /*06f2*/ 	.short	(.L_337 - .L_336)
	.align		4
.L_336:
        /*06f4*/ 	.word	index@(_Z35group_norm_nhwc_bwd_one_pass_kernelI11Bf16IOFp32WLi128ELi14ELi224EEv26Group_norm_nhwc_bwd_params)
        /*06f8*/ 	.word	0x00000000


	//----- nvinfo : EIATTR_MIN_STACK_SIZE
	.align		4
.L_337:
        /*06fc*/ 	.byte	0x04, 0x12
        /*06fe*/ 	.short	(.L_339 - .L_338)
	.align		4
.L_338:
        /*0700*/ 	.word	index@(_Z35group_norm_nhwc_bwd_one_pass_kernelI11Bf16IOFp32WLi256ELi14ELi224EEv26Group_norm_nhwc_bwd_params)
        /*0704*/ 	.word	0x00000000


	//----- nvinfo : EIATTR_MIN_STACK_SIZE
	.align		4
.L_339:
        /*0708*/ 	.byte	0x04, 0x12
        /*070a*/ 	.short	(.L_341 - .L_340)
	.align		4
.L_340:
        /*070c*/ 	.word	index@(_Z35group_norm_nhwc_bwd_one_pass_kernelI11Bf16IOFp32WLi512ELi14ELi224EEv26Group_norm_nhwc_bwd_params)
        /*0710*/ 	.word	0x00000000


	//----- nvinfo : EIATTR_MIN_STACK_SIZE
	.align		4
.L_341:
        /*0714*/ 	.byte	0x04, 0x12
        /*0716*/ 	.short	(.L_343 - .L_342)
	.align		4
.L_342:
        /*0718*/ 	.word	index@(_Z35group_norm_nhwc_bwd_one_pass_kernelI11Bf16IOBf16WLi64ELi14ELi224EEv26Group_norm_nhwc_bwd_params)
        /*071c*/ 	.word	0x00000000


	//----- nvinfo : EIATTR_MIN_STACK_SIZE
	.align		4
.L_343:
        /*0720*/ 	.byte	0x04, 0x12
        /*0722*/ 	.short	(.L_345 - .L_344)
	.align		4
.L_344:
        /*0724*/ 	.word	index@(_Z35group_norm_nhwc_bwd_one_pass_kernelI11Bf16IOBf16WLi128ELi14ELi224EEv26Group_norm_nhwc_bwd_params)
        /*0728*/ 	.word	0x00000000


	//----- nvinfo : EIATTR_MIN_STACK_SIZE
	.align		4
.L_345:
        /*072c*/ 	.byte	0x04, 0x12
        /*072e*/ 	.short	(.L_347 - .L_346)
	.align		4
.L_346:
        /*0730*/ 	.word	index@(_Z35group_norm_nhwc_bwd_one_pass_kernelI11Bf16IOBf16WLi256ELi14ELi224EEv26Group_norm_nhwc_bwd_params)
        /*0734*/ 	.word	0x00000000


	//----- nvinfo : EIATTR_MIN_STACK_SIZE
	.align		4
.L_347:
        /*0738*/ 	.byte	0x04, 0x12
        /*073a*/ 	.short	(.L_349 - .L_348)
	.align		4
.L_348:
        /*073c*/ 	.word	index@(_Z35group_norm_nhwc_bwd_one_pass_kernelI11Bf16IOBf16WLi512ELi14ELi224EEv26Group_norm_nhwc_bwd_params)
        /*0740*/ 	.word	0x00000000


	//----- nvinfo : EIATTR_MIN_STACK_SIZE
	.align		4
.L_349:
        /*0744*/ 	.byte	0x04, 0x12
        /*0746*/ 	.short	(.L_351 - .L_350)
	.align		4
.L_350:
        /*0748*/ 	.word	index@(_Z35group_norm_nhwc_bwd_one_pass_kernelI11Bf16IOFp16WLi64ELi14ELi224EEv26Group_norm_nhwc_bwd_params)
        /*074c*/ 	.word	0x00000000


	//----- nvinfo : EIATTR_MIN_STACK_SIZE
	.align		4
.L_351:
        /*0750*/ 	.byte	0x04, 0x12
        /*0752*/ 	.short	(.L_353 - .L_352)
	.align		4
.L_352:
        /*0754*/ 	.word	index@(_Z35group_norm_nhwc_bwd_one_pass_kernelI11Bf16IOFp16WLi128ELi14ELi224EEv26Group_norm_nhwc_bwd_params)
        /*0758*/ 	.word	0x00000000


	//----- nvinfo : EIATTR_MIN_STACK_SIZE
	.align		4
.L_353:
        /*075c*/ 	.byte	0x04, 0x12
        /*075e*/ 	.short	(.L_355 - .L_354)
	.align		4
.L_354:
        /*0760*/ 	.word	index@(_Z35group_norm_nhwc_bwd_one_pass_kernelI11Bf16IOFp16WLi256ELi14ELi224EEv26Group_norm_nhwc_bwd_params)
        /*0764*/ 	.word	0x00000000


	//----- nvinfo : EIATTR_MIN_STACK_SIZE
	.align		4
.L_355:
        /*0768*/ 	.byte	0x04, 0x12
        /*076a*/ 	.short	(.L_357 - .L_356)
	.align		4
.L_356:
        /*076c*/ 	.word	index@(_Z35group_norm_nhwc_bwd_one_pass_kernelI11Bf16IOFp16WLi512ELi14ELi224EEv26Group_norm_nhwc_bwd_params)
        /*0770*/ 	.word	0x00000000


	//----- nvinfo : EIATTR_MIN_STACK_SIZE
	.align		4
.L_357:
        /*0774*/ 	.byte	0x04, 0x12
        /*0776*/ 	.short	(.L_359 - .L_358)
	.align		4
.L_358:
        /*0778*/ 	.word	index@(_Z35group_norm_nhwc_bwd_one_pass_kernelI11Fp16IOFp32WLi64ELi14ELi224EEv26Group_norm_nhwc_bwd_params)
        /*077c*/ 	.word	0x00000000


	//----- nvinfo : EIATTR_MIN_STACK_SIZE
	.align		4
.L_359:
        /*0780*/ 	.byte	0x04, 0x12
        /*0782*/ 	.short	(.L_361 - .L_360)
	.align		4
.L_360:
        /*0784*/ 	.word	index@(_Z35group_norm_nhwc_bwd_one_pass_kernelI11Fp16IOFp32WLi128ELi14ELi224EEv26Group_norm_nhwc_bwd_params)
        /*0788*/ 	.word	0x00000000


	//----- nvinfo : EIATTR_MIN_STACK_SIZE
	.align		4
.L_361:
        /*078c*/ 	.byte	0x04, 0x12
        /*078e*/ 	.short	(.L_363 - .L_362)
	.align		4
.L_362:
        /*0790*/ 	.word	index@(_Z35group_norm_nhwc_bwd_one_pass_kernelI11Fp16IOFp32WLi256ELi14ELi224EEv26Group_norm_nhwc_bwd_params)
        /*0794*/ 	.word	0x00000000


	//----- nvinfo : EIATTR_MIN_STACK_SIZE
	.align		4
.L_363:
        /*0798*/ 	.byte	0x04, 0x12
        /*079a*/ 	.short	(.L_365 - .L_364)
	.align		4
.L_364:
        /*079c*/ 	.word	index@(_Z35group_norm_nhwc_bwd_one_pass_kernelI11Fp16IOFp32WLi512ELi14ELi224EEv26Group_norm_nhwc_bwd_params)
        /*07a0*/ 	.word	0x00000000


	//----- nvinfo : EIATTR_MIN_STACK_SIZE
	.align		4
.L_365:
        /*07a4*/ 	.byte	0x04, 0x12
        /*07a6*/ 	.short	(.L_367 - .L_366)
	.align		4
.L_366:
        /*07a8*/ 	.word	index@(_Z35group_norm_nhwc_bwd_one_pass_kernelI11Fp16IOBf16WLi64ELi14ELi224EEv26Group_norm_nhwc_bwd_params)
        /*07ac*/ 	.word	0x00000000


	//----- nvinfo : EIATTR_MIN_STACK_SIZE
	.align		4
.L_367:
        /*07b0*/ 	.byte	0x04, 0x12
        /*07b2*/ 	.short	(.L_369 - .L_368)
	.align		4
.L_368:
        /*07b4*/ 	.word	index@(_Z35group_norm_nhwc_bwd_one_pass_kernelI11Fp16IOBf16WLi128ELi14ELi224EEv26Group_norm_nhwc_bwd_params)
        /*07b8*/ 	.word	0x00000000


	//----- nvinfo : EIATTR_MIN_STACK_SIZE
	.align		4
.L_369:
        /*07bc*/ 	.byte	0x04, 0x12
        /*07be*/ 	.short	(.L_371 - .L_370)
	.align		4
.L_370:
        /*07c0*/ 	.word	index@(_Z35group_norm_nhwc_bwd_one_pass_kernelI11Fp16IOBf16WLi256ELi14ELi224EEv26Group_norm_nhwc_bwd_params)
        /*07c4*/ 	.word	0x00000000


	//----- nvinfo : EIATTR_MIN_STACK_SIZE
	.align		4
.L_371:
        /*07c8*/ 	.byte	0x04, 0x12
        /*07ca*/ 	.short	(.L_373 - .L_372)
	.align		4
.L_372:
        /*07cc*/ 	.word	index@(_Z35group_norm_nhwc_bwd_one_pass_kernelI11Fp16IOBf16WLi512ELi14ELi224EEv26Group_norm_nhwc_bwd_params)
        /*07d0*/ 	.word	0x00000000


	//----- nvinfo : EIATTR_MIN_STACK_SIZE
	.align		4
.L_373:
        /*07d4*/ 	.byte	0x04, 0x12
        /*07d6*/ 	.short	(.L_375 - .L_374)
	.align		4
.L_374:
        /*07d8*/ 	.word	index@(_Z35group_norm_nhwc_bwd_one_pass_kernelI11Fp16IOFp16WLi64ELi14ELi224EEv26Group_norm_nhwc_bwd_params)
        /*07dc*/ 	.word	0x00000000


	//----- nvinfo : EIATTR_MIN_STACK_SIZE
	.align		4
.L_375:
        /*07e0*/ 	.byte	0x04, 0x12
        /*07e2*/ 	.short	(.L_377 - .L_376)
	.align		4
.L_376:
        /*07e4*/ 	.word	index@(_Z35group_norm_nhwc_bwd_one_pass_kernelI11Fp16IOFp16WLi128ELi14ELi224EEv26Group_norm_nhwc_bwd_params)
        /*07e8*/ 	.word	0x00000000


	//----- nvinfo : EIATTR_MIN_STACK_SIZE
	.align		4
.L_377:
        /*07ec*/ 	.byte	0x04, 0x12
        /*07ee*/ 	.short	(.L_379 - .L_378)
	.align		4
.L_378:
        /*07f0*/ 	.word	index@(_Z35group_norm_nhwc_bwd_one_pass_kernelI11Fp16IOFp16WLi256ELi14ELi224EEv26Group_norm_nhwc_bwd_params)
        /*07f4*/ 	.word	0x00000000


	//----- nvinfo : EIATTR_MIN_STACK_SIZE
	.align		4
.L_379:
        /*07f8*/ 	.byte	0x04, 0x12
        /*07fa*/ 	.short	(.L_381 - .L_380)
	.align		4
.L_380:
        /*07fc*/ 	.word	index@(_Z35group_norm_nhwc_bwd_one_pass_kernelI11Fp16IOFp16WLi512ELi14ELi224EEv26Group_norm_nhwc_bwd_params)
        /*0800*/ 	.word	0x00000000


	//----- nvinfo : EIATTR_MIN_STACK_SIZE
	.align		4
.L_381:
        /*0804*/ 	.byte	0x04, 0x12
        /*0806*/ 	.short	(.L_383 - .L_382)
	.align		4
.L_382:
        /*0808*/ 	.word	index@(_Z35group_norm_nhwc_bwd_one_pass_kernelI11Fp32IOFp32WLi64ELi14ELi224EEv26Group_norm_nhwc_bwd_params)
        /*080c*/ 	.word	0x00000000


	//----- nvinfo : EIATTR_MIN_STACK_SIZE
	.align		4
.L_383:
        /*0810*/ 	.byte	0x04, 0x12
        /*0812*/ 	.short	(.L_385 - .L_384)
	.align		4
.L_384:
        /*0814*/ 	.word	index@(_Z35group_norm_nhwc_bwd_one_pass_kernelI11Fp32IOFp32WLi128ELi14ELi224EEv26Group_norm_nhwc_bwd_params)
        /*0818*/ 	.word	0x00000000


	//----- nvinfo : EIATTR_MIN_STACK_SIZE
	.align		4
.L_385:
        /*081c*/ 	.byte	0x04, 0x12
        /*081e*/ 	.short	(.L_387 - .L_386)
	.align		4
.L_386:
        /*0820*/ 	.word	index@(_Z35group_norm_nhwc_bwd_one_pass_kernelI11Fp32IOFp32WLi256ELi14ELi224EEv26Group_norm_nhwc_bwd_params)
        /*0824*/ 	.word	0x00000000


	//----- nvinfo : EIATTR_MIN_STACK_SIZE
	.align		4
.L_387:
        /*0828*/ 	.byte	0x04, 0x12
        /*082a*/ 	.short	(.L_389 - .L_388)
	.align		4
.L_388:
        /*082c*/ 	.word	index@(_Z35group_norm_nhwc_bwd_one_pass_kernelI11Fp32IOFp32WLi512ELi14ELi224EEv26Group_norm_nhwc_bwd_params)
        /*0830*/ 	.word	0x00000000


	//----- nvinfo : EIATTR_MIN_STACK_SIZE
	.align		4
.L_389:
        /*0834*/ 	.byte	0x04, 0x12
        /*0836*/ 	.short	(.L_391 - .L_390)
	.align		4
.L_390:
        /*0838*/ 	.word	index@(_Z35group_norm_nhwc_bwd_one_pass_kernelI11Fp32IOBf16WLi64ELi14ELi224EEv26Group_norm_nhwc_bwd_params)
        /*083c*/ 	.word	0x00000000


	//----- nvinfo : EIATTR_MIN_STACK_SIZE
	.align		4
.L_391:
        /*0840*/ 	.byte	0x04, 0x12
        /*0842*/ 	.short	(.L_393 - .L_392)
	.align		4
.L_392:
        /*0844*/ 	.word	index@(_Z35group_norm_nhwc_bwd_one_pass_kernelI11Fp32IOBf16WLi128ELi14ELi224EEv26Group_norm_nhwc_bwd_params)
        /*0848*/ 	.word	0x00000000


	//----- nvinfo : EIATTR_MIN_STACK_SIZE
	.align		4
.L_393:
        /*084c*/ 	.byte	0x04, 0x12
        /*084e*/ 	.short	(.L_395 - .L_394)
	.align		4
.L_394:
        /*0850*/ 	.word	index@(_Z35group_norm_nhwc_bwd_one_pass_kernelI11Fp32IOBf16WLi256ELi14ELi224EEv26Group_norm_nhwc_bwd_params)
        /*0854*/ 	.word	0x00000000


	//----- nvinfo : EIATTR_MIN_STACK_SIZE
	.align		4
.L_395:
        /*0858*/ 	.byte	0x04, 0x12
        /*085a*/ 	.short	(.L_397 - .L_396)
	.align		4
.L_396:
        /*085c*/ 	.word	index@(_Z35group_norm_nhwc_bwd_one_pass_kernelI11Fp32IOBf16WLi512ELi14ELi224EEv26Group_norm_nhwc_bwd_params)
        /*0860*/ 	.word	0x00000000


	//----- nvinfo : EIATTR_MIN_STACK_SIZE
	.align		4
.L_397:
        /*0864*/ 	.byte	0x04, 0x12
        /*0866*/ 	.short	(.L_399 - .L_398)
	.align		4
.L_398:
        /*0868*/ 	.word	index@(_Z35group_norm_nhwc_bwd_one_pass_kernelI11Fp32IOFp16WLi64ELi14ELi224EEv26Group_norm_nhwc_bwd_params)
        /*086c*/ 	.word	0x00000000


	//----- nvinfo : EIATTR_MIN_STACK_SIZE
	.align		4
.L_399:
        /*0870*/ 	.byte	0x04, 0x12
        /*0872*/ 	.short	(.L_401 - .L_400)
	.align		4
.L_400:
        /*0874*/ 	.word	index@(_Z35group_norm_nhwc_bwd_one_pass_kernelI11Fp32IOFp16WLi128ELi14ELi224EEv26Group_norm_nhwc_bwd_params)
        /*0878*/ 	.word	0x00000000


	//----- nvinfo : EIATTR_MIN_STACK_SIZE
	.align		4
.L_401:
        /*087c*/ 	.byte	0x04, 0x12
        /*087e*/ 	.short	(.L_403 - .L_402)
	.align		4
.L_402:
        /*0880*/ 	.word	index@(_Z35group_norm_nhwc_bwd_one_pass_kernelI11Fp32IOFp16WLi256ELi14ELi224EEv26Group_norm_nhwc_bwd_params)
        /*0884*/ 	.word	0x00000000


	//----- nvinfo : EIATTR_MIN_STACK_SIZE
	.align		4
.L_403:
        /*0888*/ 	.byte	0x04, 0x12
        /*088a*/ 	.short	(.L_405 - .L_404)
	.align		4
.L_404:
        /*088c*/ 	.word	index@(_Z35group_norm_nhwc_bwd_one_pass_kernelI11Fp32IOFp16WLi512ELi14ELi224EEv26Group_norm_nhwc_bwd_params)
        /*0890*/ 	.word	0x00000000


	//----- nvinfo : EIATTR_MIN_STACK_SIZE
	.align		4
.L_405:
        /*0894*/ 	.byte	0x04, 0x12
        /*0896*/ 	.short	(.L_407 - .L_406)
	.align		4
.L_406:
        /*0898*/ 	.word	index@(_Z35group_norm_nhwc_fwd_one_pass_kernelI11Bf16IOFp32WLi64ELi14ELi224EEv26Group_norm_nhwc_fwd_params)
        /*089c*/ 	.word	0x00000000


	//----- nvinfo : EIATTR_MIN_STACK_SIZE
	.align		4
.L_407:
        /*08a0*/ 	.byte	0x04, 0x12
        /*08a2*/ 	.short	(.L_409 - .L_408)
	.align		4
.L_408:
        /*08a4*/ 	.word	index@(_Z35group_norm_nhwc_fwd_one_pass_kernelI11Bf16IOFp32WLi128ELi14ELi224EEv26Group_norm_nhwc_fwd_params)
        /*08a8*/ 	.word	0x00000000


	//----- nvinfo : EIATTR_MIN_STACK_SIZE
	.align		4
.L_409:
        /*08ac*/ 	.byte	0x04, 0x12
        /*08ae*/ 	.short	(.L_411 - .L_410)
	.align		4
.L_410:
        /*08b0*/ 	.word	index@(_Z35group_norm_nhwc_fwd_one_pass_kernelI11Bf16IOFp32WLi256ELi14ELi224EEv26Group_norm_nhwc_fwd_params)
        /*08b4*/ 	.word	0x00000000


	//----- nvinfo : EIATTR_MIN_STACK_SIZE
	.align		4
.L_411:
        /*08b8*/ 	.byte	0x04, 0x12
        /*08ba*/ 	.short	(.L_413 - .L_412)
	.align		4
.L_412:
        /*08bc*/ 	.word	index@(_Z35group_norm_nhwc_fwd_one_pass_kernelI11Bf16IOFp32WLi512ELi14ELi224EEv26Group_norm_nhwc_fwd_params)
        /*08c0*/ 	.word	0x00000000


	//----- nvinfo : EIATTR_MIN_STACK_SIZE
	.align		4
.L_413:
        /*08c4*/ 	.byte	0x04, 0x12
        /*08c6*/ 	.short	(.L_415 - .L_414)
	.align		4
.L_414:
        /*08c8*/ 	.word	index@(_Z35group_norm_nhwc_fwd_one_pass_kernelI11Bf16IOBf16WLi64ELi14ELi224EEv26Group_norm_nhwc_fwd_params)
        /*08cc*/ 	.word	0x00000000


	//----- nvinfo : EIATTR_MIN_STACK_SIZE
	.align		4
.L_415:
        /*08d0*/ 	.byte	0x04, 0x12
        /*08d2*/ 	.short	(.L_417 - .L_416)
	.align		4
.L_416:
        /*08d4*/ 	.word	index@(_Z35group_norm_nhwc_fwd_one_pass_kernelI11Bf16IOBf16WLi128ELi14ELi224EEv26Group_norm_nhwc_fwd_params)
        /*08d8*/ 	.word	0x00000000


	//----- nvinfo : EIATTR_MIN_STACK_SIZE
	.align		4
.L_417:
        /*08dc*/ 	.byte	0x04, 0x12
        /*08de*/ 	.short	(.L_419 - .L_418)
	.align		4
.L_418:
        /*08e0*/ 	.word	index@(_Z35group_norm_nhwc_fwd_one_pass_kernelI11Bf16IOBf16WLi256ELi14ELi224EEv26Group_norm_nhwc_fwd_params)
        /*08e4*/ 	.word	0x00000000


	//----- nvinfo : EIATTR_MIN_STACK_SIZE
	.align		4
.L_419:
        /*08e8*/ 	.byte	0x04, 0x12
        /*08ea*/ 	.short	(.L_421 - .L_420)
	.align		4
.L_420:
        /*08ec*/ 	.word	index@(_Z35group_norm_nhwc_fwd_one_pass_kernelI11Bf16IOBf16WLi512ELi14ELi224EEv26Group_norm_nhwc_fwd_params)
        /*08f0*/ 	.word	0x00000000


	//----- nvinfo : EIATTR_MIN_STACK_SIZE
	.align		4
.L_421:
        /*08f4*/ 	.byte	0x04, 0x12
        /*08f6*/ 	.short	(.L_423 - .L_422)
	.align		4
.L_422:
        /*08f8*/ 	.word	index@(_Z35group_norm_nhwc_fwd_one_pass_kernelI11Bf16IOFp16WLi64ELi14ELi224EEv26Group_norm_nhwc_fwd_params)
        /*08fc*/ 	.word	0x00000000


	//----- nvinfo : EIATTR_MIN_STACK_SIZE
	.align		4
.L_423:
        /*0900*/ 	.byte	0x04, 0x12
        /*0902*/ 	.short	(.L_425 - .L_424)
	.align		4
.L_424:
        /*0904*/ 	.word	index@(_Z35group_norm_nhwc_fwd_one_pass_kernelI11Bf16IOFp16WLi128ELi14ELi224EEv26Group_norm_nhwc_fwd_params)
        /*0908*/ 	.word	0x00000000


	//----- nvinfo : EIATTR_MIN_STACK_SIZE
	.align		4
.L_425:
        /*090c*/ 	.byte	0x04, 0x12
        /*090e*/ 	.short	(.L_427 - .L_426)
	.align		4
.L_426:
        /*0910*/ 	.word	index@(_Z35group_norm_nhwc_fwd_one_pass_kernelI11Bf16IOFp16WLi256ELi14ELi224EEv26Group_norm_nhwc_fwd_params)
        /*0914*/ 	.word	0x00000000


	//----- nvinfo : EIATTR_MIN_STACK_SIZE
	.align		4
.L_427:
        /*0918*/ 	.byte	0x04, 0x12
        /*091a*/ 	.short	(.L_429 - .L_428)
	.align		4
.L_428:
        /*091c*/ 	.word	index@(_Z35group_norm_nhwc_fwd_one_pass_kernelI11Bf16IOFp16WLi512ELi14ELi224EEv26Group_norm_nhwc_fwd_params)
        /*0920*/ 	.word	0x00000000


	//----- nvinfo : EIATTR_MIN_STACK_SIZE
	.align		4
.L_429:
        /*0924*/ 	.byte	0x04, 0x12
        /*0926*/ 	.short	(.L_431 - .L_430)
	.align		4
.L_430:
        /*0928*/ 	.word	index@(_Z35group_norm_nhwc_fwd_one_pass_kernelI11Fp16IOFp32WLi64ELi14ELi224EEv26Group_norm_nhwc_fwd_params)
        /*092c*/ 	.word	0x00000000


	//----- nvinfo : EIATTR_MIN_STACK_SIZE
	.align		4
.L_431:
        /*0930*/ 	.byte	0x04, 0x12
        /*0932*/ 	.short	(.L_433 - .L_432)
	.align		4
.L_432:
        /*0934*/ 	.word	index@(_Z35group_norm_nhwc_fwd_one_pass_kernelI11Fp16IOFp32WLi128ELi14ELi224EEv26Group_norm_nhwc_fwd_params)
        /*0938*/ 	.word	0x00000000


	//----- nvinfo : EIATTR_MIN_STACK_SIZE
	.align		4
.L_433:
        /*093c*/ 	.byte	0x04, 0x12
        /*093e*/ 	.short	(.L_435 - .L_434)
	.align		4
.L_434:
        /*0940*/ 	.word	index@(_Z35group_norm_nhwc_fwd_one_pass_kernelI11Fp16IOFp32WLi256ELi14ELi224EEv26Group_norm_nhwc_fwd_params)
        /*0944*/ 	.word	0x00000000


	//----- nvinfo : EIATTR_MIN_STACK_SIZE
	.align		4
.L_435:
        /*0948*/ 	.byte	0x04, 0x12
        /*094a*/ 	.short	(.L_437 - .L_436)
	.align		4
.L_436:
        /*094c*/ 	.word	index@(_Z35group_norm_nhwc_fwd_one_pass_kernelI11Fp16IOFp32WLi512ELi14ELi224EEv26Group_norm_nhwc_fwd_params)
        /*0950*/ 	.word	0x00000000


	//----- nvinfo : EIATTR_MIN_STACK_SIZE
	.align		4
.L_437:
        /*0954*/ 	.byte	0x04, 0x12
        /*0956*/ 	.short	(.L_439 - .L_438)
	.align		4
.L_438:
        /*0958*/ 	.word	index@(_Z35group_norm_nhwc_fwd_one_pass_kernelI11Fp16IOBf16WLi64ELi14ELi224EEv26Group_norm_nhwc_fwd_params)
        /*095c*/ 	.word	0x00000000


	//----- nvinfo : EIATTR_MIN_STACK_SIZE
	.align		4
.L_439:
        /*0960*/ 	.byte	0x04, 0x12
        /*0962*/ 	.short	(.L_441 - .L_440)
	.align		4
.L_440:
        /*0964*/ 	.word	index@(_Z35group_norm_nhwc_fwd_one_pass_kernelI11Fp16IOBf16WLi128ELi14ELi224EEv26Group_norm_nhwc_fwd_params)
        /*0968*/ 	.word	0x00000000


	//----- nvinfo : EIATTR_MIN_STACK_SIZE
	.align		4
.L_441:
        /*096c*/ 	.byte	0x04, 0x12
        /*096e*/ 	.short	(.L_443 - .L_442)
	.align		4
.L_442:
        /*0970*/ 	.word	index@(_Z35group_norm_nhwc_fwd_one_pass_kernelI11Fp16IOBf16WLi256ELi14ELi224EEv26Group_norm_nhwc_fwd_params)
        /*0974*/ 	.word	0x00000000


	//----- nvinfo : EIATTR_MIN_STACK_SIZE
	.align		4
.L_443:
        /*0978*/ 	.byte	0x04, 0x12
        /*097a*/ 	.short	(.L_445 - .L_444)
	.align		4
.L_444:
        /*097c*/ 	.word	index@(_Z35group_norm_nhwc_fwd_one_pass_kernelI11Fp16IOBf16WLi512ELi14ELi224EEv26Group_norm_nhwc_fwd_params)
        /*0980*/ 	.word	0x00000000


	//----- nvinfo : EIATTR_MIN_STACK_SIZE
	.align		4
.L_445:
        /*0984*/ 	.byte	0x04, 0x12
        /*0986*/ 	.short	(.L_447 - .L_446)
	.align		4
.L_446:
        /*0988*/ 	.word	index@(_Z35group_norm_nhwc_fwd_one_pass_kernelI11Fp16IOFp16WLi64ELi14ELi224EEv26Group_norm_nhwc_fwd_params)
        /*098c*/ 	.word	0x00000000


	//----- nvinfo : EIATTR_MIN_STACK_SIZE
	.align		4
.L_447:
        /*0990*/ 	.byte	0x04, 0x12
        /*0992*/ 	.short	(.L_449 - .L_448)
	.align		4
.L_448:
        /*0994*/ 	.word	index@(_Z35group_norm_nhwc_fwd_one_pass_kernelI11Fp16IOFp16WLi128ELi14ELi224EEv26Group_norm_nhwc_fwd_params)
        /*0998*/ 	.word	0x00000000


	//----- nvinfo : EIATTR_MIN_STACK_SIZE
	.align		4
.L_449:
        /*099c*/ 	.byte	0x04, 0x12
        /*099e*/ 	.short	(.L_451 - .L_450)
	.align		4
.L_450:
        /*09a0*/ 	.word	index@(_Z35group_norm_nhwc_fwd_one_pass_kernelI11Fp16IOFp16WLi256ELi14ELi224EEv26Group_norm_nhwc_fwd_params)
        /*09a4*/ 	.word	0x00000000


	//----- nvinfo : EIATTR_MIN_STACK_SIZE
	.align		4
.L_451:
        /*09a8*/ 	.byte	0x04, 0x12
        /*09aa*/ 	.short	(.L_453 - .L_452)
	.align		4
.L_452:
        /*09ac*/ 	.word	index@(_Z35group_norm_nhwc_fwd_one_pass_kernelI11Fp16IOFp16WLi512ELi14ELi224EEv26Group_norm_nhwc_fwd_params)
        /*09b0*/ 	.word	0x00000000


	//----- nvinfo : EIATTR_MIN_STACK_SIZE
	.align		4
.L_453:
        /*09b4*/ 	.byte	0x04, 0x12
        /*09b6*/ 	.short	(.L_455 - .L_454)
	.align		4
.L_454:
        /*09b8*/ 	.word	index@(_Z35group_norm_nhwc_fwd_one_pass_kernelI11Fp32IOFp32WLi64ELi14ELi224EEv26Group_norm_nhwc_fwd_params)
        /*09bc*/ 	.word	0x00000000


	//----- nvinfo : EIATTR_MIN_STACK_SIZE
	.align		4
.L_455:
        /*09c0*/ 	.byte	0x04, 0x12
        /*09c2*/ 	.short	(.L_457 - .L_456)
	.align		4
.L_456:
        /*09c4*/ 	.word	index@(_Z35group_norm_nhwc_fwd_one_pass_kernelI11Fp32IOFp32WLi128ELi14ELi224EEv26Group_norm_nhwc_fwd_params)
        /*09c8*/ 	.word	0x00000000


	//----- nvinfo : EIATTR_MIN_STACK_SIZE
	.align		4
.L_457:
        /*09cc*/ 	.byte	0x04, 0x12
        /*09ce*/ 	.short	(.L_459 - .L_458)
	.align		4
.L_458:
        /*09d0*/ 	.word	index@(_Z35group_norm_nhwc_fwd_one_pass_kernelI11Fp32IOFp32WLi256ELi14ELi224EEv26Group_norm_nhwc_fwd_params)
        /*09d4*/ 	.word	0x00000000


	//----- nvinfo : EIATTR_MIN_STACK_SIZE
	.align		4
.L_459:
        /*09d8*/ 	.byte	0x04, 0x12
        /*09da*/ 	.short	(.L_461 - .L_460)
	.align		4
.L_460:
        /*09dc*/ 	.word	index@(_Z35group_norm_nhwc_fwd_one_pass_kernelI11Fp32IOFp32WLi512ELi14ELi224EEv26Group_norm_nhwc_fwd_params)
        /*09e0*/ 	.word	0x00000000


	//----- nvinfo : EIATTR_MIN_STACK_SIZE
	.align		4
.L_461:
        /*09e4*/ 	.byte	0x04, 0x12
        /*09e6*/ 	.short	(.L_463 - .L_462)
	.align		4
.L_462:
        /*09e8*/ 	.word	index@(_Z35group_norm_nhwc_fwd_one_pass_kernelI11Fp32IOBf16WLi64ELi14ELi224EEv26Group_norm_nhwc_fwd_params)
        /*09ec*/ 	.word	0x00000000


	//----- nvinfo : EIATTR_MIN_STACK_SIZE
	.align		4
.L_463:
        /*09f0*/ 	.byte	0x04, 0x12
        /*09f2*/ 	.short	(.L_465 - .L_464)
	.align		4
.L_464:
        /*09f4*/ 	.word	index@(_Z35group_norm_nhwc_fwd_one_pass_kernelI11Fp32IOBf16WLi128ELi14ELi224EEv26Group_norm_nhwc_fwd_params)
        /*09f8*/ 	.word	0x00000000


	//----- nvinfo : EIATTR_MIN_STACK_SIZE
	.align		4
.L_465:
        /*09fc*/ 	.byte	0x04, 0x12
        /*09fe*/ 	.short	(.L_467 - .L_466)
	.align		4
.L_466:
        /*0a00*/ 	.word	index@(_Z35group_norm_nhwc_fwd_one_pass_kernelI11Fp32IOBf16WLi256ELi14ELi224EEv26Group_norm_nhwc_fwd_params)
        /*0a04*/ 	.word	0x00000000


	//----- nvinfo : EIATTR_MIN_STACK_SIZE
	.align		4
.L_467:
        /*0a08*/ 	.byte	0x04, 0x12
        /*0a0a*/ 	.short	(.L_469 - .L_468)
	.align		4
.L_468:
        /*0a0c*/ 	.word	index@(_Z35group_norm_nhwc_fwd_one_pass_kernelI11Fp32IOBf16WLi512ELi14ELi224EEv26Group_norm_nhwc_fwd_params)
        /*0a10*/ 	.word	0x00000000


	//----- nvinfo : EIATTR_MIN_STACK_SIZE
	.align		4
.L_469:
        /*0a14*/ 	.byte	0x04, 0x12
        /*0a16*/ 	.short	(.L_471 - .L_470)
	.align		4
.L_470:
        /*0a18*/ 	.word	index@(_Z35group_norm_nhwc_fwd_one_pass_kernelI11Fp32IOFp16WLi64ELi14ELi224EEv26Group_norm_nhwc_fwd_params)
        /*0a1c*/ 	.word	0x00000000


	//----- nvinfo : EIATTR_MIN_STACK_SIZE
	.align		4
.L_471:
        /*0a20*/ 	.byte	0x04, 0x12
        /*0a22*/ 	.short	(.L_473 - .L_472)
	.align		4
.L_472:
        /*0a24*/ 	.word	index@(_Z35group_norm_nhwc_fwd_one_pass_kernelI11Fp32IOFp16WLi128ELi14ELi224EEv26Group_norm_nhwc_fwd_params)
        /*0a28*/ 	.word	0x00000000


	//----- nvinfo : EIATTR_MIN_STACK_SIZE
	.align		4
.L_473:
        /*0a2c*/ 	.byte	0x04, 0x12
        /*0a2e*/ 	.short	(.L_475 - .L_474)
	.align		4
.L_474:
        /*0a30*/ 	.word	index@(_Z35group_norm_nhwc_fwd_one_pass_kernelI11Fp32IOFp16WLi256ELi14ELi224EEv26Group_norm_nhwc_fwd_params)
        /*0a34*/ 	.word	0x00000000


	//----- nvinfo : EIATTR_MIN_STACK_SIZE
	.align		4
.L_475:
        /*0a38*/ 	.byte	0x04, 0x12
        /*0a3a*/ 	.short	(.L_477 - .L_476)
	.align		4
.L_476:
        /*0a3c*/ 	.word	index@(_Z35group_norm_nhwc_fwd_one_pass_kernelI11Fp32IOFp16WLi512ELi14ELi224EEv26Group_norm_nhwc_fwd_params)
        /*0a40*/ 	.word	0x00000000
.L_477:


//--------------------- .nv.info._ZN3cub17CUB_300001_SM_8006detail11EmptyKernelIvEEvv --------------------------
	.section	.nv.info._ZN3cub17CUB_300001_SM_8006detail11EmptyKernelIvEEvv,"",@"SHT_CUDA_INFO"
	.sectionflags	@""
	.align	4


	//----- nvinfo : EIATTR_CUDA_API_VERSION
	.align		4
        /*0000*/ 	.byte	0x04, 0x37
        /*0002*/ 	.short	(.L_479 - .L_478)
.L_478:
        /*0004*/ 	.word	0x00000082


	//----- nvinfo : EIATTR_SW2861232_WAR
	.align		4
.L_479:
        /*0008*/ 	.byte	0x01, 0x35
	.zero		2


	//----- nvinfo : EIATTR_MAXREG_COUNT
	.align		4
        /*000c*/ 	.byte	0x03, 0x1b
        /*000e*/ 	.short	0x00ff


	//----- nvinfo : EIATTR_MERCURY_ISA_VERSION
	.align		4
        /*0010*/ 	.byte	0x03, 0x5f
        /*0012*/ 	.short	0x0000


	//----- nvinfo : EIATTR_EXIT_INSTR_OFFSETS
	.align		4
        /*0014*/ 	.byte	0x04, 0x1c
        /*0016*/ 	.short	(.L_481 - .L_480)


	//   ....[0]....
.L_480:
        /*0018*/ 	.word	0x00000010
.L_481:


//--------------------- .nv.info._Z35group_norm_nhwc_bwd_one_pass_kernelI11Bf16IOFp32WLi64ELi14ELi224EEv26Group_norm_nhwc_bwd_params --------------------------
	.section	.nv.info._Z35group_norm_nhwc_bwd_one_pass_kernelI11Bf16IOFp32WLi64ELi14ELi224EEv26Group_norm_nhwc_bwd_params,"",@"SHT_CUDA_INFO"
	.sectionflags	@""
	.align	4


	//----- nvinfo : EIATTR_CUDA_API_VERSION
	.align		4
        /*0000*/ 	.byte	0x04, 0x37
        /*0002*/ 	.short	(.L_483 - .L_482)
.L_482:
        /*0004*/ 	.word	0x00000082


	//----- nvinfo : EIATTR_SW2861232_WAR
	.align		4
.L_483:
        /*0008*/ 	.byte	0x01, 0x35
	.zero		2


	//----- nvinfo : EIATTR_PARAM_CBANK
	.align		4
        /*000c*/ 	.byte	0x04, 0x0a
        /*000e*/ 	.short	(.L_485 - .L_484)
	.align		4
.L_484:
        /*0010*/ 	.word	index@(.nv.constant0._Z35group_norm_nhwc_bwd_one_pass_kernelI11Bf16IOFp32WLi64ELi14ELi224EEv26Group_norm_nhwc_bwd_params)
        /*0014*/ 	.short	0x0160
        /*0016*/ 	.short	0x00b8


	//----- nvinfo : EIATTR_CBANK_PARAM_SIZE
	.align		4
.L_485:
        /*0018*/ 	.byte	0x03, 0x19
        /*001a*/ 	.short	0x00b8


	//----- nvinfo : EIATTR_KPARAM_INFO
	.align		4
        /*001c*/ 	.byte	0x04, 0x17
        /*001e*/ 	.short	(.L_487 - .L_486)
.L_486:
        /*0020*/ 	.word	0x00000000
        /*0024*/ 	.short	0x0000
        /*0026*/ 	.short	0x0000
        /*0028*/ 	.byte	0x00, 0xf0, 0xe1, 0x02


	//----- nvinfo : EIATTR_MAXREG_COUNT
	.align		4
.L_487:
        /*002c*/ 	.byte	0x03, 0x1b
        /*002e*/ 	.short	0x00ff


	//----- nvinfo : EIATTR_NUM_BARRIERS
	.align		4
        /*0030*/ 	.byte	0x02, 0x4c
        /*0032*/ 	.byte	0x01
	.zero		1


	//----- nvinfo : EIATTR_MERCURY_ISA_VERSION
	.align		4
        /*0034*/ 	.byte	0x03, 0x5f
        /*0036*/ 	.short	0x0000


	//----- nvinfo : EIATTR_INT_WARP_WIDE_INSTR_OFFSETS
	.align		4
        /*0038*/ 	.byte	0x04, 0x31
        /*003a*/ 	.short	(.L_489 - .L_488)


	//   ....[0]....
.L_488:
        /*003c*/ 	.word	0x00001d90


	//   ....[1]....
        /*0040*/ 	.word	0x00003650


	//----- nvinfo : EIATTR_COOP_GROUP_MASK_REGIDS
	.align		4
.L_489:
        /*0044*/ 	.byte	0x04, 0x29
        /*0046*/ 	.short	(.L_491 - .L_490)


	//   ....[0]....
.L_490:
        /*0048*/ 	.word	0xffffffff


	//   ....[1]....
        /*004c*/ 	.word	0xffffffff


	//   ....[2]....
        /*0050*/ 	.word	0xffffffff


	//   ....[3]....
        /*0054*/ 	.word	0xffffffff


	//   ....[4]....
        /*0058*/ 	.word	0xffffffff


	//   ....[5]....
        /*005c*/ 	.word	0xffffffff


	//   ....[6]....
        /*0060*/ 	.word	0xffffffff


	//   ....[7]....
        /*0064*/ 	.word	0xffffffff


	//   ....[8]....
        /*0068*/ 	.word	0xffffffff


	//   ....[9]....
        /*006c*/ 	.word	0xffffffff


	//----- nvinfo : EIATTR_COOP_GROUP_INSTR_OFFSETS
	.align		4
.L_491:
        /*0070*/ 	.byte	0x04, 0x28
        /*0072*/ 	.short	(.L_493 - .L_492)


	//   ....[0]....
.L_492:
        /*0074*/ 	.word	0x00000dc0


	//   ....[1]....
        /*0078*/ 	.word	0x00000de0


	//   ....[2]....
        /*007c*/ 	.word	0x00000e40


	//   ....[3]....
        /*0080*/ 	.word	0x00000e60


	//   ....[4]....
        /*0084*/ 	.word	0x00000e90


	//   ....[5]....
        /*0088*/ 	.word	0x00000eb0


	//   ....[6]....
        /*008c*/ 	.word	0x00000ee0


	//   ....[7]....
        /*0090*/ 	.word	0x00000f00


	//   ....[8]....
        /*0094*/ 	.word	0x00000f30


	//   ....[9]....
        /*0098*/ 	.word	0x00000f50


	//----- nvinfo : EIATTR_EXIT_INSTR_OFFSETS
	.align		4
.L_493:
        /*009c*/ 	.byte	0x04, 0x1c
        /*009e*/ 	.short	(.L_495 - .L_494)


	//   ....[0]....
.L_494:
        /*00a0*/ 	.word	0x00003720


	//   ....[1]....
        /*00a4*/ 	.word	0x00003860


	//   ....[2]....
        /*00a8*/ 	.word	0x00003ab0


	//----- nvinfo : EIATTR_MAX_THREADS
	.align		4
.L_495:
        /*00ac*/ 	.byte	0x04, 0x05
        /*00ae*/ 	.short	(.L_497 - .L_496)
.L_496:
        /*00b0*/ 	.word	0x000000e0
        /*00b4*/ 	.word	0x00000001
        /*00b8*/ 	.word	0x00000001


	//----- nvinfo : EIATTR_CRS_STACK_SIZE
	.align		4
.L_497:
        /*00bc*/ 	.byte	0x04, 0x1e
        /*00be*/ 	.short	(.L_499 - .L_498)
.L_498:
        /*00c0*/ 	.word	0x00000000
.L_499:


//--------------------- .nv.info._Z35group_norm_nhwc_bwd_one_pass_kernelI11Bf16IOFp32WLi128ELi14ELi224EEv26Group_norm_nhwc_bwd_params --------------------------
	.section	.nv.info._Z35group_norm_nhwc_bwd_one_pass_kernelI11Bf16IOFp32WLi128ELi14ELi224EEv26Group_norm_nhwc_bwd_params,"",@"SHT_CUDA_INFO"
	.sectionflags	@""
	.align	4


	//----- nvinfo : EIATTR_CUDA_API_VERSION
	.align		4
        /*0000*/ 	.byte	0x04, 0x37
        /*0002*/ 	.short	(.L_501 - .L_500)
.L_500:
        /*0004*/ 	.word	0x00000082


	//----- nvinfo : EIATTR_SW2861232_WAR
	.align		4
.L_501:
        /*0008*/ 	.byte	0x01, 0x35
	.zero		2


	//----- nvinfo : EIATTR_PARAM_CBANK
	.align		4
        /*000c*/ 	.byte	0x04, 0x0a
        /*000e*/ 	.short	(.L_503 - .L_502)
	.align		4
.L_502:
        /*0010*/ 	.word	index@(.nv.constant0._Z35group_norm_nhwc_bwd_one_pass_kernelI11Bf16IOFp32WLi128ELi14ELi224EEv26Group_norm_nhwc_bwd_params)
        /*0014*/ 	.short	0x0160
        /*0016*/ 	.short	0x00b8


	//----- nvinfo : EIATTR_CBANK_PARAM_SIZE
	.align		4
.L_503:
        /*0018*/ 	.byte	0x03, 0x19
        /*001a*/ 	.short	0x00b8


	//----- nvinfo : EIATTR_KPARAM_INFO
	.align		4
        /*001c*/ 	.byte	0x04, 0x17
        /*001e*/ 	.short	(.L_505 - .L_504)
.L_504:
        /*0020*/ 	.word	0x00000000
        /*0024*/ 	.short	0x0000
        /*0026*/ 	.short	0x0000
        /*0028*/ 	.byte	0x00, 0xf0, 0xe1, 0x02


	//----- nvinfo : EIATTR_MAXREG_COUNT
	.align		4
.L_505:
        /*002c*/ 	.byte	0x03, 0x1b
        /*002e*/ 	.short	0x00ff


	//----- nvinfo : EIATTR_NUM_BARRIERS
	.align		4
        /*0030*/ 	.byte	0x02, 0x4c
        /*0032*/ 	.byte	0x01
	.zero		1


	//----- nvinfo : EIATTR_MERCURY_ISA_VERSION
	.align		4
        /*0034*/ 	.byte	0x03, 0x5f
        /*0036*/ 	.short	0x0000


	//----- nvinfo : EIATTR_INT_WARP_WIDE_INSTR_OFFSETS
	.align		4
        /*0038*/ 	.byte	0x04, 0x31
        /*003a*/ 	.short	(.L_507 - .L_506)


	//   ....[0]....
.L_506:
        /*003c*/ 	.word	0x000024f0


	//   ....[1]....
        /*0040*/ 	.word	0x00004440


	//----- nvinfo : EIATTR_COOP_GROUP_MASK_REGIDS
	.align		4
.L_507:
        /*0044*/ 	.byte	0x04, 0x29
        /*0046*/ 	.short	(.L_509 - .L_508)


	//   ....[0]....
.L_508:
        /*0048*/ 	.word	0xffffffff


	//   ....[1]....
        /*004c*/ 	.word	0xffffffff


	//   ....[2]....
        /*0050*/ 	.word	0xffffffff


	//   ....[3]....
        /*0054*/ 	.word	0xffffffff


	//   ....[4]....
        /*0058*/ 	.word	0xffffffff


	//   ....[5]....
        /*005c*/ 	.word	0xffffffff


	//   ....[6]....
        /*0060*/ 	.word	0xffffffff


	//   ....[7]....
        /*0064*/ 	.word	0xffffffff


	//   ....[8]....
        /*0068*/ 	.word	0xffffffff


	//   ....[9]....
        /*006c*/ 	.word	0xffffffff


	//----- nvinfo : EIATTR_COOP_GROUP_INSTR_OFFSETS
	.align		4
.L_509:
        /*0070*/ 	.byte	0x04, 0x28
        /*0072*/ 	.short	(.L_511 - .L_510)


	//   ....[0]....
.L_510:
        /*0074*/ 	.word	0x00001560


	//   ....[1]....
        /*0078*/ 	.word	0x00001590


	//   ....[2]....
        /*007c*/ 	.word	0x00001640


	//   ....[3]....
        /*0080*/ 	.word	0x00001660


	//   ....[4]....
        /*0084*/ 	.word	0x00001690


	//   ....[5]....
        /*0088*/ 	.word	0x000016b0


	//   ....[6]....
        /*008c*/ 	.word	0x000016e0


	//   ....[7]....
        /*0090*/ 	.word	0x00001700


	//   ....[8]....
        /*0094*/ 	.word	0x00001730


	//   ....[9]....
        /*0098*/ 	.word	0x00001750


	//----- nvinfo : EIATTR_EXIT_INSTR_OFFSETS
	.align		4
.L_511:
        /*009c*/ 	.byte	0x04, 0x1c
        /*009e*/ 	.short	(.L_513 - .L_512)


	//   ....[0]....
.L_512:
        /*00a0*/ 	.word	0x000044b0


	//   ....[1]....
        /*00a4*/ 	.word	0x000045f0


	//   ....[2]....
        /*00a8*/ 	.word	0x00004840


	//----- nvinfo : EIATTR_MAX_THREADS
	.align		4
.L_513:
        /*00ac*/ 	.byte	0x04, 0x05
        /*00ae*/ 	.short	(.L_515 - .L_514)
.L_514:
        /*00b0*/ 	.word	0x000000e0
        /*00b4*/ 	.word	0x00000001
        /*00b8*/ 	.word	0x00000001


	//----- nvinfo : EIATTR_CRS_STACK_SIZE
	.align		4
.L_515:
        /*00bc*/ 	.byte	0x04, 0x1e
        /*00be*/ 	.short	(.L_517 - .L_516)
.L_516:
        /*00c0*/ 	.word	0x00000000
.L_517:


//--------------------- .nv.info._Z35group_norm_nhwc_bwd_one_pass_kernelI11Bf16IOFp32WLi256ELi14ELi224EEv26Group_norm_nhwc_bwd_params --------------------------
	.section	.nv.info._Z35group_norm_nhwc_bwd_one_pass_kernelI11Bf16IOFp32WLi256ELi14ELi224EEv26Group_norm_nhwc_bwd_params,"",@"SHT_CUDA_INFO"
	.sectionflags	@""
	.align	4


	//----- nvinfo : EIATTR_CUDA_API_VERSION
	.align		4
        /*0000*/ 	.byte	0x04, 0x37
        /*0002*/ 	.short	(.L_519 - .L_518)
.L_518:
        /*0004*/ 	.word	0x00000082


	//----- nvinfo : EIATTR_SW2861232_WAR
	.align		4
.L_519:
        /*0008*/ 	.byte	0x01, 0x35
	.zero		2


	//----- nvinfo : EIATTR_PARAM_CBANK
	.align		4
        /*000c*/ 	.byte	0x04, 0x0a
        /*000e*/ 	.short	(.L_521 - .L_520)
	.align		4
.L_520:
        /*0010*/ 	.word	index@(.nv.constant0._Z35group_norm_nhwc_bwd_one_pass_kernelI11Bf16IOFp32WLi256ELi14ELi224EEv26Group_norm_nhwc_bwd_params)
        /*0014*/ 	.short	0x0160
        /*0016*/ 	.short	0x00b8


	//----- nvinfo : EIATTR_CBANK_PARAM_SIZE
	.align		4
.L_521:
        /*0018*/ 	.byte	0x03, 0x19
        /*001a*/ 	.short	0x00b8


	//----- nvinfo : EIATTR_KPARAM_INFO
	.align		4
        /*001c*/ 	.byte	0x04, 0x17
        /*001e*/ 	.short	(.L_523 - .L_522)
.L_522:
        /*0020*/ 	.word	0x00000000
        /*0024*/ 	.short	0x0000
        /*0026*/ 	.short	0x0000
        /*0028*/ 	.byte	0x00, 0xf0, 0xe1, 0x02


	//----- nvinfo : EIATTR_MAXREG_COUNT
	.align		4
.L_523:
        /*002c*/ 	.byte	0x03, 0x1b
        /*002e*/ 	.short	0x00ff


	//----- nvinfo : EIATTR_NUM_BARRIERS
	.align		4
        /*0030*/ 	.byte	0x02, 0x4c
        /*0032*/ 	.byte	0x01
	.zero		1


	//----- nvinfo : EIATTR_MERCURY_ISA_VERSION
	.align		4
        /*0034*/ 	.byte	0x03, 0x5f
        /*0036*/ 	.short	0x0000


	//----- nvinfo : EIATTR_INT_WARP_WIDE_INSTR_OFFSETS
	.align		4
        /*0038*/ 	.byte	0x04, 0x31
        /*003a*/ 	.short	(.L_525 - .L_524)


	//   ....[0]....
.L_524:
        /*003c*/ 	.word	0x00003380


	//   ....[1]....
        /*0040*/ 	.word	0x00005ee0


	//----- nvinfo : EIATTR_COOP_GROUP_MASK_REGIDS
	.align		4
.L_525:
        /*0044*/ 	.byte	0x04, 0x29
        /*0046*/ 	.short	(.L_527 - .L_526)


	//   ....[0]....
.L_526:
        /*0048*/ 	.word	0xffffffff


	//   ....[1]....
        /*004c*/ 	.word	0xffffffff


	//   ....[2]....
        /*0050*/ 	.word	0xffffffff


	//   ....[3]....
        /*0054*/ 	.word	0xffffffff


	//   ....[4]....
        /*0058*/ 	.word	0xffffffff


	//   ....[5]....
        /*005c*/ 	.word	0xffffffff


	//   ....[6]....
        /*0060*/ 	.word	0xffffffff


	//   ....[7]....
        /*0064*/ 	.word	0xffffffff


	//   ....[8]....
        /*0068*/ 	.word	0xffffffff


	//   ....[9]....
        /*006c*/ 	.word	0xffffffff


	//----- nvinfo : EIATTR_COOP_GROUP_INSTR_OFFSETS
	.align		4
.L_527:
        /*0070*/ 	.byte	0x04, 0x28
        /*0072*/ 	.short	(.L_529 - .L_528)


	//   ....[0]....
.L_528:
        /*0074*/ 	.word	0x000023a0


	//   ....[1]....
        /*0078*/ 	.word	0x000023d0


	//   ....[2]....
        /*007c*/ 	.word	0x00002440


	//   ....[3]....
        /*0080*/ 	.word	0x00002460


	//   ....[4]....
        /*0084*/ 	.word	0x00002490


	//   ....[5]....
        /*0088*/ 	.word	0x000024b0


	//   ....[6]....
        /*008c*/ 	.word	0x000024e0


	//   ....[7]....
        /*0090*/ 	.word	0x00002500


	//   ....[8]....
        /*0094*/ 	.word	0x00002530


	//   ....[9]....
        /*0098*/ 	.word	0x00002550


	//----- nvinfo : EIATTR_EXIT_INSTR_OFFSETS
	.align		4
.L_529:
        /*009c*/ 	.byte	0x04, 0x1c
        /*009e*/ 	.short	(.L_531 - .L_530)


	//   ....[0]....
.L_530:
        /*00a0*/ 	.word	0x00005fb0


	//   ....[1]....
        /*00a4*/ 	.word	0x000060f0


	//   ....[2]....
        /*00a8*/ 	.word	0x00006340


	//----- nvinfo : EIATTR_MAX_THREADS
	.align		4
.L_531:
        /*00ac*/ 	.byte	0x04, 0x05
        /*00ae*/ 	.short	(.L_533 - .L_532)
.L_532:
        /*00b0*/ 	.word	0x000000e0
        /*00b4*/ 	.word	0x00000001
        /*00b8*/ 	.word	0x00000001


	//----- nvinfo : EIATTR_CRS_STACK_SIZE
	.align		4
.L_533:
        /*00bc*/ 	.byte	0x04, 0x1e
        /*00be*/ 	.short	(.L_535 - .L_534)
.L_534:
        /*00c0*/ 	.word	0x00000000
.L_535:


//--------------------- .nv.info._Z35group_norm_nhwc_bwd_one_pass_kernelI11Bf16IOFp32WLi512ELi14ELi224EEv26Group_norm_nhwc_bwd_params --------------------------
	.section	.nv.info._Z35group_norm_nhwc_bwd_one_pass_kernelI11Bf16IOFp32WLi512ELi14ELi224EEv26Group_norm_nhwc_bwd_params,"",@"SHT_CUDA_INFO"
	.sectionflags	@""
	.align	4


	//----- nvinfo : EIATTR_CUDA_API_VERSION
	.align		4
        /*0000*/ 	.byte	0x04, 0x37
        /*0002*/ 	.short	(.L_537 - .L_536)
.L_536:
        /*0004*/ 	.word	0x00000082


	//----- nvinfo : EIATTR_SW2861232_WAR
	.align		4
.L_537:
        /*0008*/ 	.byte	0x01, 0x35
	.zero		2


	//----- nvinfo : EIATTR_PARAM_CBANK
	.align		4
        /*000c*/ 	.byte	0x04, 0x0a
        /*000e*/ 	.short	(.L_539 - .L_538)
	.align		4
.L_538:
        /*0010*/ 	.word	index@(.nv.constant0._Z35group_norm_nhwc_bwd_one_pass_kernelI11Bf16IOFp32WLi512ELi14ELi224EEv26Group_norm_nhwc_bwd_params)
        /*0014*/ 	.short	0x0160
        /*0016*/ 	.short	0x00b8


	//----- nvinfo : EIATTR_CBANK_PARAM_SIZE
	.align		4
.L_539:
        /*0018*/ 	.byte	0x03, 0x19
        /*001a*/ 	.short	0x00b8


	//----- nvinfo : EIATTR_KPARAM_INFO
	.align		4
        /*001c*/ 	.byte	0x04, 0x17
        /*001e*/ 	.short	(.L_541 - .L_540)
.L_540:
        /*0020*/ 	.word	0x00000000
        /*0024*/ 	.short	0x0000
        /*0026*/ 	.short	0x0000
        /*0028*/ 	.byte	0x00, 0xf0, 0xe1, 0x02


	//----- nvinfo : EIATTR_MAXREG_COUNT
	.align		4
.L_541:
        /*002c*/ 	.byte	0x03, 0x1b
        /*002e*/ 	.short	0x00ff


	//----- nvinfo : EIATTR_NUM_BARRIERS
	.align		4
        /*0030*/ 	.byte	0x02, 0x4c
        /*0032*/ 	.byte	0x01
	.zero		1


	//----- nvinfo : EIATTR_MERCURY_ISA_VERSION
	.align		4
        /*0034*/ 	.byte	0x03, 0x5f
        /*0036*/ 	.short	0x0000


	//----- nvinfo : EIATTR_INT_WARP_WIDE_INSTR_OFFSETS
	.align		4
        /*0038*/ 	.byte	0x04, 0x31
        /*003a*/ 	.short	(.L_543 - .L_542)


	//   ....[0]....
.L_542:
        /*003c*/ 	.word	0x00005160


	//   ....[1]....
        /*0040*/ 	.word	0x00009540


	//----- nvinfo : EIATTR_COOP_GROUP_MASK_REGIDS
	.align		4
.L_543:
        /*0044*/ 	.byte	0x04, 0x29
        /*0046*/ 	.short	(.L_545 - .L_544)


	//   ....[0]....
.L_544:
        /*0048*/ 	.word	0xffffffff


	//   ....[1]....
        /*004c*/ 	.word	0xffffffff


	//   ....[2]....
        /*0050*/ 	.word	0xffffffff


	//   ....[3]....
        /*0054*/ 	.word	0xffffffff


	//   ....[4]....
        /*0058*/ 	.word	0xffffffff


	//   ....[5]....
        /*005c*/ 	.word	0xffffffff


	//   ....[6]....
        /*0060*/ 	.word	0xffffffff


	//   ....[7]....
        /*0064*/ 	.word	0xffffffff


	//   ....[8]....
        /*0068*/ 	.word	0xffffffff


	//   ....[9]....
        /*006c*/ 	.word	0xffffffff


	//----- nvinfo : EIATTR_COOP_GROUP_INSTR_OFFSETS
	.align		4
.L_545:
        /*0070*/ 	.byte	0x04, 0x28
        /*0072*/ 	.short	(.L_547 - .L_546)


	//   ....[0]....
.L_546:
        /*0074*/ 	.word	0x000040b0


	//   ....[1]....
        /*0078*/ 	.word	0x000040e0


	//   ....[2]....
        /*007c*/ 	.word	0x000041d0


	//   ....[3]....
        /*0080*/ 	.word	0x00004200


	//   ....[4]....
        /*0084*/ 	.word	0x000042c0


	//   ....[5]....
        /*0088*/ 	.word	0x000042e0


	//   ....[6]....
        /*008c*/ 	.word	0x00004310


	//   ....[7]....
        /*0090*/ 	.word	0x00004330


	//   ....[8]....
        /*0094*/ 	.word	0x00004360


	//   ....[9]....
        /*0098*/ 	.word	0x00004380


	//----- nvinfo : EIATTR_EXIT_INSTR_OFFSETS
	.align		4
.L_547:
        /*009c*/ 	.byte	0x04, 0x1c
        /*009e*/ 	.short	(.L_549 - .L_548)


	//   ....[0]....
.L_548:
        /*00a0*/ 	.word	0x000095b0


	//   ....[1]....
        /*00a4*/ 	.word	0x000096f0


	//   ....[2]....
        /*00a8*/ 	.word	0x00009940


	//----- nvinfo : EIATTR_MAX_THREADS
	.align		4
.L_549:
        /*00ac*/ 	.byte	0x04, 0x05
        /*00ae*/ 	.short	(.L_551 - .L_550)
.L_550:
        /*00b0*/ 	.word	0x000000e0
        /*00b4*/ 	.word	0x00000001
        /*00b8*/ 	.word	0x00000001


	//----- nvinfo : EIATTR_CRS_STACK_SIZE
	.align		4
.L_551:
        /*00bc*/ 	.byte	0x04, 0x1e
        /*00be*/ 	.short	(.L_553 - .L_552)
.L_552:
        /*00c0*/ 	.word	0x00000000
.L_553:


//--------------------- .nv.info._Z35group_norm_nhwc_bwd_one_pass_kernelI11Bf16IOBf16WLi64ELi14ELi224EEv26Group_norm_nhwc_bwd_params --------------------------
	.section	.nv.info._Z35group_norm_nhwc_bwd_one_pass_kernelI11Bf16IOBf16WLi64ELi14ELi224EEv26Group_norm_nhwc_bwd_params,"",@"SHT_CUDA_INFO"
	.sectionflags	@""
	.align	4


	//----- nvinfo : EIATTR_CUDA_API_VERSION
	.align		4
        /*0000*/ 	.byte	0x04, 0x37
        /*0002*/ 	.short	(.L_555 - .L_554)
.L_554:
        /*0004*/ 	.word	0x00000082


	//----- nvinfo : EIATTR_SW2861232_WAR
	.align		4
.L_555:
        /*0008*/ 	.byte	0x01, 0x35
	.zero		2


	//----- nvinfo : EIATTR_PARAM_CBANK
	.align		4
        /*000c*/ 	.byte	0x04, 0x0a
        /*000e*/ 	.short	(.L_557 - .L_556)
	.align		4
.L_556:
        /*0010*/ 	.word	index@(.nv.constant0._Z35group_norm_nhwc_bwd_one_pass_kernelI11Bf16IOBf16WLi64ELi14ELi224EEv26Group_norm_nhwc_bwd_params)
        /*0014*/ 	.short	0x0160
        /*0016*/ 	.short	0x00b8


	//----- nvinfo : EIATTR_CBANK_PARAM_SIZE
	.align		4
.L_557:
        /*0018*/ 	.byte	0x03, 0x19
        /*001a*/ 	.short	0x00b8


	//----- nvinfo : EIATTR_KPARAM_INFO
	.align		4
        /*001c*/ 	.byte	0x04, 0x17
        /*001e*/ 	.short	(.L_559 - .L_558)
.L_558:
        /*0020*/ 	.word	0x00000000
        /*0024*/ 	.short	0x0000
        /*0026*/ 	.short	0x0000
        /*0028*/ 	.byte	0x00, 0xf0, 0xe1, 0x02


	//----- nvinfo : EIATTR_MAXREG_COUNT
	.align		4
.L_559:
        /*002c*/ 	.byte	0x03, 0x1b
        /*002e*/ 	.short	0x00ff


	//----- nvinfo : EIATTR_NUM_BARRIERS
	.align		4
        /*0030*/ 	.byte	0x02, 0x4c
        /*0032*/ 	.byte	0x01
	.zero		1


	//----- nvinfo : EIATTR_MERCURY_ISA_VERSION
	.align		4
        /*0034*/ 	.byte	0x03, 0x5f
        /*0036*/ 	.short	0x0000


	//----- nvinfo : EIATTR_INT_WARP_WIDE_INSTR_OFFSETS
	.align		4
        /*0038*/ 	.byte	0x04, 0x31
        /*003a*/ 	.short	(.L_561 - .L_560)


	//   ....[0]....
.L_560:
        /*003c*/ 	.word	0x00001de0


	//   ....[1]....
        /*0040*/ 	.word	0x000036a0


	//----- nvinfo : EIATTR_COOP_GROUP_MASK_REGIDS
	.align		4
.L_561:
        /*0044*/ 	.byte	0x04, 0x29
        /*0046*/ 	.short	(.L_563 - .L_562)


	//   ....[0]....
.L_562:
        /*0048*/ 	.word	0xffffffff


	//   ....[1]....
        /*004c*/ 	.word	0xffffffff


	//   ....[2]....
        /*0050*/ 	.word	0xffffffff


	//   ....[3]....
        /*0054*/ 	.word	0xffffffff


	//   ....[4]....
        /*0058*/ 	.word	0xffffffff


	//   ....[5]....
        /*005c*/ 	.word	0xffffffff


	//   ....[6]....
        /*0060*/ 	.word	0xffffffff


	//   ....[7]....
        /*0064*/ 	.word	0xffffffff


	//   ....[8]....
        /*0068*/ 	.word	0xffffffff


	//   ....[9]....
        /*006c*/ 	.word	0xffffffff


	//----- nvinfo : EIATTR_COOP_GROUP_INSTR_OFFSETS
	.align		4
.L_563:
        /*0070*/ 	.byte	0x04, 0x28
        /*0072*/ 	.short	(.L_565 - .L_564)


	//   ....[0]....
.L_564:
        /*0074*/ 	.word	0x00000e30


	//   ....[1]....
        /*0078*/ 	.word	0x00000e40


	//   ....[2]....
        /*007c*/ 	.word	0x00000ea0


	//   ....[3]....
        /*0080*/ 	.word	0x00000ec0


	//   ....[4]....
        /*0084*/ 	.word	0x00000ef0


	//   ....[5]....
        /*0088*/ 	.word	0x00000f10


	//   ....[6]....
        /*008c*/ 	.word	0x00000f40


	//   ....[7]....
        /*0090*/ 	.word	0x00000f60


	//   ....[8]....
        /*0094*/ 	.word	0x00000f90


	//   ....[9]....
        /*0098*/ 	.word	0x00000fb0


	//----- nvinfo : EIATTR_EXIT_INSTR_OFFSETS
	.align		4
.L_565:
        /*009c*/ 	.byte	0x04, 0x1c
        /*009e*/ 	.short	(.L_567 - .L_566)


	//   ....[0]....
.L_566:
        /*00a0*/ 	.word	0x00003770


	//   ....[1]....
        /*00a4*/ 	.word	0x000038b0


	//   ....[2]....
        /*00a8*/ 	.word	0x00003b30


	//----- nvinfo : EIATTR_MAX_THREADS
	.align		4
.L_567:
        /*00ac*/ 	.byte	0x04, 0x05
        /*00ae*/ 	.short	(.L_569 - .L_568)
.L_568:
        /*00b0*/ 	.word	0x000000e0
        /*00b4*/ 	.word	0x00000001
        /*00b8*/ 	.word	0x00000001


	//----- nvinfo : EIATTR_CRS_STACK_SIZE
	.align		4
.L_569:
        /*00bc*/ 	.byte	0x04, 0x1e
        /*00be*/ 	.short	(.L_571 - .L_570)
.L_570:
        /*00c0*/ 	.word	0x00000000
.L_571:


//--------------------- .nv.info._Z35group_norm_nhwc_bwd_one_pass_kernelI11Bf16IOBf16WLi128ELi14ELi224EEv26Group_norm_nhwc_bwd_params --------------------------
	.section	.nv.info._Z35group_norm_nhwc_bwd_one_pass_kernelI11Bf16IOBf16WLi128ELi14ELi224EEv26Group_norm_nhwc_bwd_params,"",@"SHT_CUDA_INFO"
	.sectionflags	@""
	.align	4


	//----- nvinfo : EIATTR_CUDA_API_VERSION
	.align		4
        /*0000*/ 	.byte	0x04, 0x37
        /*0002*/ 	.short	(.L_573 - .L_572)
.L_572:
        /*0004*/ 	.word	0x00000082


	//----- nvinfo : EIATTR_SW2861232_WAR
	.align		4
.L_573:
        /*0008*/ 	.byte	0x01, 0x35
	.zero		2


	//----- nvinfo : EIATTR_PARAM_CBANK
	.align		4
        /*000c*/ 	.byte	0x04, 0x0a
        /*000e*/ 	.short	(.L_575 - .L_574)
	.align		4
.L_574:
        /*0010*/ 	.word	index@(.nv.constant0._Z35group_norm_nhwc_bwd_one_pass_kernelI11Bf16IOBf16WLi128ELi14ELi224EEv26Group_norm_nhwc_bwd_params)
        /*0014*/ 	.short	0x0160
        /*0016*/ 	.short	0x00b8


	//----- nvinfo : EIATTR_CBANK_PARAM_SIZE
	.align		4
.L_575:
        /*0018*/ 	.byte	0x03, 0x19
        /*001a*/ 	.short	0x00b8


	//----- nvinfo : EIATTR_KPARAM_INFO
	.align		4
        /*001c*/ 	.byte	0x04, 0x17
        /*001e*/ 	.short	(.L_577 - .L_576)
.L_576:
        /*0020*/ 	.word	0x00000000
        /*0024*/ 	.short	0x0000
        /*0026*/ 	.short	0x0000
        /*0028*/ 	.byte	0x00, 0xf0, 0xe1, 0x02


	//----- nvinfo : EIATTR_MAXREG_COUNT
	.align		4
.L_577:
        /*002c*/ 	.byte	0x03, 0x1b
        /*002e*/ 	.short	0x00ff


	//----- nvinfo : EIATTR_NUM_BARRIERS
	.align		4
        /*0030*/ 	.byte	0x02, 0x4c
        /*0032*/ 	.byte	0x01
	.zero		1


	//----- nvinfo : EIATTR_MERCURY_ISA_VERSION
	.align		4
        /*0034*/ 	.byte	0x03, 0x5f
        /*0036*/ 	.short	0x0000


	//----- nvinfo : EIATTR_INT_WARP_WIDE_INSTR_OFFSETS
	.align		4
        /*0038*/ 	.byte	0x04, 0x31
        /*003a*/ 	.short	(.L_579 - .L_578)


	//   ....[0]....
.L_578:
        /*003c*/ 	.word	0x00002570


	//   ....[1]....
        /*0040*/ 	.word	0x00004490


	//----- nvinfo : EIATTR_COOP_GROUP_MASK_REGIDS
	.align		4
.L_579:
        /*0044*/ 	.byte	0x04, 0x29
        /*0046*/ 	.short	(.L_581 - .L_580)


	//   ....[0]....
.L_580:
        /*0048*/ 	.word	0xffffffff


	//   ....[1]....
        /*004c*/ 	.word	0xffffffff


	//   ....[2]....
        /*0050*/ 	.word	0xffffffff


	//   ....[3]....
        /*0054*/ 	.word	0xffffffff


	//   ....[4]....
        /*0058*/ 	.word	0xffffffff


	//   ....[5]....
        /*005c*/ 	.word	0xffffffff


	//   ....[6]....
        /*0060*/ 	.word	0xffffffff


	//   ....[7]....
        /*0064*/ 	.word	0xffffffff


	//   ....[8]....
        /*0068*/ 	.word	0xffffffff


	//   ....[9]....
        /*006c*/ 	.word	0xffffffff


	//----- nvinfo : EIATTR_COOP_GROUP_INSTR_OFFSETS
	.align		4
.L_581:
        /*0070*/ 	.byte	0x04, 0x28
        /*0072*/ 	.short	(.L_583 - .L_582)


	//   ....[0]....
.L_582:
        /*0074*/ 	.word	0x000015d0


	//   ....[1]....
        /*0078*/ 	.word	0x00001610


	//   ....[2]....
        /*007c*/ 	.word	0x000016b0


	//   ....[3]....
        /*0080*/ 	.word	0x000016d0


	//   ....[4]....
        /*0084*/ 	.word	0x00001700


	//   ....[5]....
        /*0088*/ 	.word	0x00001720


	//   ....[6]....
        /*008c*/ 	.word	0x00001750


	//   ....[7]....
        /*0090*/ 	.word	0x00001770


	//   ....[8]....
        /*0094*/ 	.word	0x000017a0


	//   ....[9]....
        /*0098*/ 	.word	0x000017c0


	//----- nvinfo : EIATTR_EXIT_INSTR_OFFSETS
	.align		4
.L_583:
        /*009c*/ 	.byte	0x04, 0x1c
        /*009e*/ 	.short	(.L_585 - .L_584)


	//   ....[0]....
.L_584:
        /*00a0*/ 	.word	0x00004560


	//   ....[1]....
        /*00a4*/ 	.word	0x000046a0


	//   ....[2]....
        /*00a8*/ 	.word	0x00004920


	//----- nvinfo : EIATTR_MAX_THREADS
	.align		4
.L_585:
        /*00ac*/ 	.byte	0x04, 0x05
        /*00ae*/ 	.short	(.L_587 - .L_586)
.L_586:
        /*00b0*/ 	.word	0x000000e0
        /*00b4*/ 	.word	0x00000001
        /*00b8*/ 	.word	0x00000001


	//----- nvinfo : EIATTR_CRS_STACK_SIZE
	.align		4
.L_587:
        /*00bc*/ 	.byte	0x04, 0x1e
        /*00be*/ 	.short	(.L_589 - .L_588)
.L_588:
        /*00c0*/ 	.word	0x00000000
.L_589:


//--------------------- .nv.info._Z35group_norm_nhwc_bwd_one_pass_kernelI11Bf16IOBf16WLi256ELi14ELi224EEv26Group_norm_nhwc_bwd_params --------------------------
	.section	.nv.info._Z35group_norm_nhwc_bwd_one_pass_kernelI11Bf16IOBf16WLi256ELi14ELi224EEv26Group_norm_nhwc_bwd_params,"",@"SHT_CUDA_INFO"
	.sectionflags	@""
	.align	4


	//----- nvinfo : EIATTR_CUDA_API_VERSION
	.align		4
        /*0000*/ 	.byte	0x04, 0x37
        /*0002*/ 	.short	(.L_591 - .L_590)
.L_590:
        /*0004*/ 	.word	0x00000082


	//----- nvinfo : EIATTR_SW2861232_WAR
	.align		4
.L_591:
        /*0008*/ 	.byte	0x01, 0x35
	.zero		2


	//----- nvinfo : EIATTR_PARAM_CBANK
	.align		4
        /*000c*/ 	.byte	0x04, 0x0a
        /*000e*/ 	.short	(.L_593 - .L_592)
	.align		4
.L_592:
        /*0010*/ 	.word	index@(.nv.constant0._Z35group_norm_nhwc_bwd_one_pass_kernelI11Bf16IOBf16WLi256ELi14ELi224EEv26Group_norm_nhwc_bwd_params)
        /*0014*/ 	.short	0x0160
        /*0016*/ 	.short	0x00b8


	//----- nvinfo : EIATTR_CBANK_PARAM_SIZE
	.align		4
.L_593:
        /*0018*/ 	.byte	0x03, 0x19
        /*001a*/ 	.short	0x00b8


	//----- nvinfo : EIATTR_KPARAM_INFO
	.align		4
        /*001c*/ 	.byte	0x04, 0x17
        /*001e*/ 	.short	(.L_595 - .L_594)
.L_594:
        /*0020*/ 	.word	0x00000000
        /*0024*/ 	.short	0x0000
        /*0026*/ 	.short	0x0000
        /*0028*/ 	.byte	0x00, 0xf0, 0xe1, 0x02


	//----- nvinfo : EIATTR_MAXREG_COUNT
	.align		4
.L_595:
        /*002c*/ 	.byte	0x03, 0x1b
        /*002e*/ 	.short	0x00ff


	//----- nvinfo : EIATTR_NUM_BARRIERS
	.align		4
        /*0030*/ 	.byte	0x02, 0x4c
        /*0032*/ 	.byte	0x01
	.zero		1


	//----- nvinfo : EIATTR_MERCURY_ISA_VERSION
	.align		4
        /*0034*/ 	.byte	0x03, 0x5f
        /*0036*/ 	.short	0x0000


	//----- nvinfo : EIATTR_INT_WARP_WIDE_INSTR_OFFSETS
	.align		4
        /*0038*/ 	.byte	0x04, 0x31
        /*003a*/ 	.short	(.L_597 - .L_596)


	//   ....[0]....
.L_596:
        /*003c*/ 	.word	0x000033e0


	//   ....[1]....
        /*0040*/ 	.word	0x00005f30


	//----- nvinfo : EIATTR_COOP_GROUP_MASK_REGIDS
	.align		4
.L_597:
        /*0044*/ 	.byte	0x04, 0x29
        /*0046*/ 	.short	(.L_599 - .L_598)


	//   ....[0]....
.L_598:
        /*0048*/ 	.word	0xffffffff


	//   ....[1]....
        /*004c*/ 	.word	0xffffffff


	//   ....[2]....
        /*0050*/ 	.word	0xffffffff


	//   ....[3]....
        /*0054*/ 	.word	0xffffffff


	//   ....[4]....
        /*0058*/ 	.word	0xffffffff


	//   ....[5]....
        /*005c*/ 	.word	0xffffffff


	//   ....[6]....
        /*0060*/ 	.word	0xffffffff


	//   ....[7]....
        /*0064*/ 	.word	0xffffffff


	//   ....[8]....
        /*0068*/ 	.word	0xffffffff


	//   ....[9]....
        /*006c*/ 	.word	0xffffffff


	//----- nvinfo : EIATTR_COOP_GROUP_INSTR_OFFSETS
	.align		4
.L_599:
        /*0070*/ 	.byte	0x04, 0x28
        /*0072*/ 	.short	(.L_601 - .L_600)


	//   ....[0]....
.L_600:
        /*0074*/ 	.word	0x000023d0


	//   ....[1]....
        /*0078*/ 	.word	0x00002400


	//   ....[2]....
        /*007c*/ 	.word	0x000024c0


	//   ....[3]....
        /*0080*/ 	.word	0x000024e0


	//   ....[4]....
        /*0084*/ 	.word	0x00002510


	//   ....[5]....
        /*0088*/ 	.word	0x00002530


	//   ....[6]....
        /*008c*/ 	.word	0x00002560


	//   ....[7]....
        /*0090*/ 	.word	0x00002580


	//   ....[8]....
        /*0094*/ 	.word	0x000025b0


	//   ....[9]....
        /*0098*/ 	.word	0x000025d0


	//----- nvinfo : EIATTR_EXIT_INSTR_OFFSETS
	.align		4
.L_601:
        /*009c*/ 	.byte	0x04, 0x1c
        /*009e*/ 	.short	(.L_603 - .L_602)


	//   ....[0]....
.L_602:
        /*00a0*/ 	.word	0x00006000


	//   ....[1]....
        /*00a4*/ 	.word	0x00006140


	//   ....[2]....
        /*00a8*/ 	.word	0x000063c0


	//----- nvinfo : EIATTR_MAX_THREADS
	.align		4
.L_603:
        /*00ac*/ 	.byte	0x04, 0x05
        /*00ae*/ 	.short	(.L_605 - .L_604)
.L_604:
        /*00b0*/ 	.word	0x000000e0
        /*00b4*/ 	.word	0x00000001
        /*00b8*/ 	.word	0x00000001


	//----- nvinfo : EIATTR_CRS_STACK_SIZE
	.align		4
.L_605:
        /*00bc*/ 	.byte	0x04, 0x1e
        /*00be*/ 	.short	(.L_607 - .L_606)
.L_606:
        /*00c0*/ 	.word	0x00000000
.L_607:


//--------------------- .nv.info._Z35group_norm_nhwc_bwd_one_pass_kernelI11Bf16IOBf16WLi512ELi14ELi224EEv26Group_norm_nhwc_bwd_params --------------------------
	.section	.nv.info._Z35group_norm_nhwc_bwd_one_pass_kernelI11Bf16IOBf16WLi512ELi14ELi224EEv26Group_norm_nhwc_bwd_params,"",@"SHT_CUDA_INFO"
	.sectionflags	@""
	.align	4


	//----- nvinfo : EIATTR_CUDA_API_VERSION
	.align		4
        /*0000*/ 	.byte	0x04, 0x37
        /*0002*/ 	.short	(.L_609 - .L_608)
.L_608:
        /*0004*/ 	.word	0x00000082


	//----- nvinfo : EIATTR_SW2861232_WAR
	.align		4
.L_609:
        /*0008*/ 	.byte	0x01, 0x35
	.zero		2


	//----- nvinfo : EIATTR_PARAM_CBANK
	.align		4
        /*000c*/ 	.byte	0x04, 0x0a
        /*000e*/ 	.short	(.L_611 - .L_610)
	.align		4
.L_610:
        /*0010*/ 	.word	index@(.nv.constant0._Z35group_norm_nhwc_bwd_one_pass_kernelI11Bf16IOBf16WLi512ELi14ELi224EEv26Group_norm_nhwc_bwd_params)
        /*0014*/ 	.short	0x0160
        /*0016*/ 	.short	0x00b8


	//----- nvinfo : EIATTR_CBANK_PARAM_SIZE
	.align		4
.L_611:
        /*0018*/ 	.byte	0x03, 0x19
        /*001a*/ 	.short	0x00b8


	//----- nvinfo : EIATTR_KPARAM_INFO
	.align		4
        /*001c*/ 	.byte	0x04, 0x17
        /*001e*/ 	.short	(.L_613 - .L_612)
.L_612:
        /*0020*/ 	.word	0x00000000
        /*0024*/ 	.short	0x0000
        /*0026*/ 	.short	0x0000
        /*0028*/ 	.byte	0x00, 0xf0, 0xe1, 0x02


	//----- nvinfo : EIATTR_MAXREG_COUNT
	.align		4
.L_613:
        /*002c*/ 	.byte	0x03, 0x1b
        /*002e*/ 	.short	0x00ff


	//----- nvinfo : EIATTR_NUM_BARRIERS
	.align		4
        /*0030*/ 	.byte	0x02, 0x4c
        /*0032*/ 	.byte	0x01
	.zero		1


	//----- nvinfo : EIATTR_MERCURY_ISA_VERSION
	.align		4
        /*0034*/ 	.byte	0x03, 0x5f
        /*0036*/ 	.short	0x0000


	//----- nvinfo : EIATTR_INT_WARP_WIDE_INSTR_OFFSETS
	.align		4
        /*0038*/ 	.byte	0x04, 0x31
        /*003a*/ 	.short	(.L_615 - .L_614)


	//   ....[0]....
.L_614:
        /*003c*/ 	.word	0x000051c0


	//   ....[1]....
        /*0040*/ 	.word	0x00009570


	//----- nvinfo : EIATTR_COOP_GROUP_MASK_REGIDS
	.align		4
.L_615:
        /*0044*/ 	.byte	0x04, 0x29
        /*0046*/ 	.short	(.L_617 - .L_616)


	//   ....[0]....
.L_616:
        /*0048*/ 	.word	0xffffffff


	//   ....[1]....
        /*004c*/ 	.word	0xffffffff


	//   ....[2]....
        /*0050*/ 	.word	0xffffffff


	//   ....[3]....
        /*0054*/ 	.word	0xffffffff


	//   ....[4]....
        /*0058*/ 	.word	0xffffffff


	//   ....[5]....
        /*005c*/ 	.word	0xffffffff


	//   ....[6]....
        /*0060*/ 	.word	0xffffffff


	//   ....[7]....
        /*0064*/ 	.word	0xffffffff


	//   ....[8]....
        /*0068*/ 	.word	0xffffffff


	//   ....[9]....
        /*006c*/ 	.word	0xffffffff


	//----- nvinfo : EIATTR_COOP_GROUP_INSTR_OFFSETS
	.align		4
.L_617:
        /*0070*/ 	.byte	0x04, 0x28
        /*0072*/ 	.short	(.L_619 - .L_618)


	//   ....[0]....
.L_618:
        /*0074*/ 	.word	0x00004120


	//   ....[1]....
        /*0078*/ 	.word	0x00004150


	//   ....[2]....
        /*007c*/ 	.word	0x00004240


	//   ....[3]....
        /*0080*/ 	.word	0x00004270


	//   ....[4]....
        /*0084*/ 	.word	0x00004330


	//   ....[5]....
        /*0088*/ 	.word	0x00004350


	//   ....[6]....
        /*008c*/ 	.word	0x00004380


	//   ....[7]....
        /*0090*/ 	.word	0x000043a0


	//   ....[8]....
        /*0094*/ 	.word	0x000043d0


	//   ....[9]....
        /*0098*/ 	.word	0x000043f0


	//----- nvinfo : EIATTR_EXIT_INSTR_OFFSETS
	.align		4
.L_619:
        /*009c*/ 	.byte	0x04, 0x1c
        /*009e*/ 	.short	(.L_621 - .L_620)


	//   ....[0]....
.L_620:
        /*00a0*/ 	.word	0x00009640


	//   ....[1]....
        /*00a4*/ 	.word	0x00009780


	//   ....[2]....
        /*00a8*/ 	.word	0x00009a00


	//----- nvinfo : EIATTR_MAX_THREADS
	.align		4
.L_621:
        /*00ac*/ 	.byte	0x04, 0x05
        /*00ae*/ 	.short	(.L_623 - .L_622)
.L_622:
        /*00b0*/ 	.word	0x000000e0
        /*00b4*/ 	.word	0x00000001
        /*00b8*/ 	.word	0x00000001


	//----- nvinfo : EIATTR_CRS_STACK_SIZE
	.align		4
.L_623:
        /*00bc*/ 	.byte	0x04, 0x1e
        /*00be*/ 	.short	(.L_625 - .L_624)
.L_624:
        /*00c0*/ 	.word	0x00000000
.L_625:


//--------------------- .nv.info._Z35group_norm_nhwc_bwd_one_pass_kernelI11Bf16IOFp16WLi64ELi14ELi224EEv26Group_norm_nhwc_bwd_params --------------------------
	.section	.nv.info._Z35group_norm_nhwc_bwd_one_pass_kernelI11Bf16IOFp16WLi64ELi14ELi224EEv26Group_norm_nhwc_bwd_params,"",@"SHT_CUDA_INFO"
	.sectionflags	@""
	.align	4


	//----- nvinfo : EIATTR_CUDA_API_VERSION
	.align		4
        /*0000*/ 	.byte	0x04, 0x37
        /*0002*/ 	.short	(.L_627 - .L_626)
.L_626:
        /*0004*/ 	.word	0x00000082


	//----- nvinfo : EIATTR_SW2861232_WAR
	.align		4
.L_627:
        /*0008*/ 	.byte	0x01, 0x35
	.zero		2


	//----- nvinfo : EIATTR_PARAM_CBANK
	.align		4
        /*000c*/ 	.byte	0x04, 0x0a
        /*000e*/ 	.short	(.L_629 - .L_628)
	.align		4
.L_628:
        /*0010*/ 	.word	index@(.nv.constant0._Z35group_norm_nhwc_bwd_one_pass_kernelI11Bf16IOFp16WLi64ELi14ELi224EEv26Group_norm_nhwc_bwd_params)
        /*0014*/ 	.short	0x0160
        /*0016*/ 	.short	0x00b8


	//----- nvinfo : EIATTR_CBANK_PARAM_SIZE
	.align		4
.L_629:
        /*0018*/ 	.byte	0x03, 0x19
        /*001a*/ 	.short	0x00b8


	//----- nvinfo : EIATTR_KPARAM_INFO
	.align		4
        /*001c*/ 	.byte	0x04, 0x17
        /*001e*/ 	.short	(.L_631 - .L_630)
.L_630:
        /*0020*/ 	.word	0x00000000
        /*0024*/ 	.short	0x0000
        /*0026*/ 	.short	0x0000
        /*0028*/ 	.byte	0x00, 0xf0, 0xe1, 0x02


	//----- nvinfo : EIATTR_MAXREG_COUNT
	.align		4
.L_631:
        /*002c*/ 	.byte	0x03, 0x1b
        /*002e*/ 	.short	0x00ff


	//----- nvinfo : EIATTR_NUM_BARRIERS
	.align		4
        /*0030*/ 	.byte	0x02, 0x4c
        /*0032*/ 	.byte	0x01
	.zero		1


	//----- nvinfo : EIATTR_MERCURY_ISA_VERSION
	.align		4
        /*0034*/ 	.byte	0x03, 0x5f
        /*0036*/ 	.short	0x0000


	//----- nvinfo : EIATTR_INT_WARP_WIDE_INSTR_OFFSETS
	.align		4
        /*0038*/ 	.byte	0x04, 0x31
        /*003a*/ 	.short	(.L_633 - .L_632)


	//   ....[0]....
.L_632:
        /*003c*/ 	.word	0x00001de0


	//   ....[1]....
        /*0040*/ 	.word	0x000036a0


	//----- nvinfo : EIATTR_COOP_GROUP_MASK_REGIDS
	.align		4
.L_633:
        /*0044*/ 	.byte	0x04, 0x29
        /*0046*/ 	.short	(.L_635 - .L_634)


	//   ....[0]....
.L_634:
        /*0048*/ 	.word	0xffffffff


	//   ....[1]....
        /*004c*/ 	.word	0xffffffff


	//   ....[2]....
        /*0050*/ 	.word	0xffffffff


	//   ....[3]....
        /*0054*/ 	.word	0xffffffff


	//   ....[4]....
        /*0058*/ 	.word	0xffffffff


	//   ....[5]....
        /*005c*/ 	.word	0xffffffff


	//   ....[6]....
        /*0060*/ 	.word	0xffffffff


	//   ....[7]....
        /*0064*/ 	.word	0xffffffff


	//   ....[8]....
        /*0068*/ 	.word	0xffffffff


	//   ....[9]....
        /*006c*/ 	.word	0xffffffff


	//----- nvinfo : EIATTR_COOP_GROUP_INSTR_OFFSETS
	.align		4
.L_635:
        /*0070*/ 	.byte	0x04, 0x28
        /*0072*/ 	.short	(.L_637 - .L_636)


	//   ....[0]....
.L_636:
        /*0074*/ 	.word	0x00000e30


	//   ....[1]....
        /*0078*/ 	.word	0x00000e40


	//   ....[2]....
        /*007c*/ 	.word	0x00000ea0


	//   ....[3]....
        /*0080*/ 	.word	0x00000ec0


	//   ....[4]....
        /*0084*/ 	.word	0x00000ef0


	//   ....[5]....
        /*0088*/ 	.word	0x00000f10


	//   ....[6]....
        /*008c*/ 	.word	0x00000f40


	//   ....[7]....
        /*0090*/ 	.word	0x00000f60


	//   ....[8]....
        /*0094*/ 	.word	0x00000f90


	//   ....[9]....
        /*0098*/ 	.word	0x00000fb0


	//----- nvinfo : EIATTR_EXIT_INSTR_OFFSETS
	.align		4
.L_637:
        /*009c*/ 	.byte	0x04, 0x1c
        /*009e*/ 	.short	(.L_639 - .L_638)


	//   ....[0]....
.L_638:
        /*00a0*/ 	.word	0x00003770


	//   ....[1]....
        /*00a4*/ 	.word	0x000038b0


	//   ....[2]....
        /*00a8*/ 	.word	0x00003b30


	//----- nvinfo : EIATTR_MAX_THREADS
	.align		4
.L_639:
        /*00ac*/ 	.byte	0x04, 0x05
        /*00ae*/ 	.short	(.L_641 - .L_640)
.L_640:
        /*00b0*/ 	.word	0x000000e0
        /*00b4*/ 	.word	0x00000001
        /*00b8*/ 	.word	0x00000001


	//----- nvinfo : EIATTR_CRS_STACK_SIZE
	.align		4
.L_641:
        /*00bc*/ 	.byte	0x04, 0x1e
        /*00be*/ 	.short	(.L_643 - .L_642)
.L_642:
        /*00c0*/ 	.word	0x00000000
.L_643:


//--------------------- .nv.info._Z35group_norm_nhwc_bwd_one_pass_kernelI11Bf16IOFp16WLi128ELi14ELi224EEv26Group_norm_nhwc_bwd_params --------------------------
	.section	.nv.info._Z35group_norm_nhwc_bwd_one_pass_kernelI11Bf16IOFp16WLi128ELi14ELi224EEv26Group_norm_nhwc_bwd_params,"",@"SHT_CUDA_INFO"
	.sectionflags	@""
	.align	4


	//----- nvinfo : EIATTR_CUDA_API_VERSION
	.align		4
        /*0000*/ 	.byte	0x04, 0x37
        /*0002*/ 	.short	(.L_645 - .L_644)
.L_644:
        /*0004*/ 	.word	0x00000082


	//----- nvinfo : EIATTR_SW2861232_WAR
	.align		4
.L_645:
        /*0008*/ 	.byte	0x01, 0x35
	.zero		2


	//----- nvinfo : EIATTR_PARAM_CBANK
	.align		4
        /*000c*/ 	.byte	0x04, 0x0a
        /*000e*/ 	.short	(.L_647 - .L_646)
	.align		4
.L_646:
        /*0010*/ 	.word	index@(.nv.constant0._Z35group_norm_nhwc_bwd_one_pass_kernelI11Bf16IOFp16WLi128ELi14ELi224EEv26Group_norm_nhwc_bwd_params)
        /*0014*/ 	.short	0x0160
        /*0016*/ 	.short	0x00b8


	//----- nvinfo : EIATTR_CBANK_PARAM_SIZE
	.align		4
.L_647:
        /*0018*/ 	.byte	0x03, 0x19
        /*001a*/ 	.short	0x00b8


	//----- nvinfo : EIATTR_KPARAM_INFO
	.align		4
        /*001c*/ 	.byte	0x04, 0x17
        /*001e*/ 	.short	(.L_649 - .L_648)
.L_648:
        /*0020*/ 	.word	0x00000000
        /*0024*/ 	.short	0x0000
        /*0026*/ 	.short	0x0000
        /*0028*/ 	.byte	0x00, 0xf0, 0xe1, 0x02


	//----- nvinfo : EIATTR_MAXREG_COUNT
	.align		4
.L_649:
        /*002c*/ 	.byte	0x03, 0x1b
        /*002e*/ 	.short	0x00ff


	//----- nvinfo : EIATTR_NUM_BARRIERS
	.align		4
        /*0030*/ 	.byte	0x02, 0x4c
        /*0032*/ 	.byte	0x01
	.zero		1


	//----- nvinfo : EIATTR_MERCURY_ISA_VERSION
	.align		4
        /*0034*/ 	.byte	0x03, 0x5f
        /*0036*/ 	.short	0x0000


	//----- nvinfo : EIATTR_INT_WARP_WIDE_INSTR_OFFSETS
	.align		4
        /*0038*/ 	.byte	0x04, 0x31
        /*003a*/ 	.short	(.L_651 - .L_650)


	//   ....[0]....
.L_650:
        /*003c*/ 	.word	0x00002570


	//   ....[1]....
        /*0040*/ 	.word	0x00004490


	//----- nvinfo : EIATTR_COOP_GROUP_MASK_REGIDS
	.align		4
.L_651:
        /*0044*/ 	.byte	0x04, 0x29
        /*0046*/ 	.short	(.L_653 - .L_652)


	//   ....[0]....
.L_652:
        /*0048*/ 	.word	0xffffffff


	//   ....[1]....
        /*004c*/ 	.word	0xffffffff


	//   ....[2]....
        /*0050*/ 	.word	0xffffffff


	//   ....[3]....
        /*0054*/ 	.word	0xffffffff


	//   ....[4]....
        /*0058*/ 	.word	0xffffffff


	//   ....[5]....
        /*005c*/ 	.word	0xffffffff


	//   ....[6]....
        /*0060*/ 	.word	0xffffffff


	//   ....[7]....
        /*0064*/ 	.word	0xffffffff


	//   ....[8]....
        /*0068*/ 	.word	0xffffffff


	//   ....[9]....
        /*006c*/ 	.word	0xffffffff


	//----- nvinfo : EIATTR_COOP_GROUP_INSTR_OFFSETS
	.align		4
.L_653:
        /*0070*/ 	.byte	0x04, 0x28
        /*0072*/ 	.short	(.L_655 - .L_654)


	//   ....[0]....
.L_654:
        /*0074*/ 	.word	0x000015d0


	//   ....[1]....
        /*0078*/ 	.word	0x00001610


	//   ....[2]....
        /*007c*/ 	.word	0x000016b0


	//   ....[3]....
        /*0080*/ 	.word	0x000016d0


	//   ....[4]....
        /*0084*/ 	.word	0x00001700


	//   ....[5]....
        /*0088*/ 	.word	0x00001720


	//   ....[6]....
        /*008c*/ 	.word	0x00001750


	//   ....[7]....
        /*0090*/ 	.word	0x00001770


	//   ....[8]....
        /*0094*/ 	.word	0x000017a0


	//   ....[9]....
        /*0098*/ 	.word	0x000017c0


	//----- nvinfo : EIATTR_EXIT_INSTR_OFFSETS
	.align		4
.L_655:
        /*009c*/ 	.byte	0x04, 0x1c
        /*009e*/ 	.short	(.L_657 - .L_656)


	//   ....[0]....
.L_656:
        /*00a0*/ 	.word	0x00004560


	//   ....[1]....
        /*00a4*/ 	.word	0x000046a0


	//   ....[2]....
        /*00a8*/ 	.word	0x00004920


	//----- nvinfo : EIATTR_MAX_THREADS
	.align		4
.L_657:
        /*00ac*/ 	.byte	0x04, 0x05
        /*00ae*/ 	.short	(.L_659 - .L_658)
.L_658:
        /*00b0*/ 	.word	0x000000e0
        /*00b4*/ 	.word	0x00000001
        /*00b8*/ 	.word	0x00000001


	//----- nvinfo : EIATTR_CRS_STACK_SIZE
	.align		4
.L_659:
        /*00bc*/ 	.byte	0x04, 0x1e
        /*00be*/ 	.short	(.L_661 - .L_660)
.L_660:
        /*00c0*/ 	.word	0x00000000
.L_661:


//--------------------- .nv.info._Z35group_norm_nhwc_bwd_one_pass_kernelI11Bf16IOFp16WLi256ELi14ELi224EEv26Group_norm_nhwc_bwd_params --------------------------
	.section	.nv.info._Z35group_norm_nhwc_bwd_one_pass_kernelI11Bf16IOFp16WLi256ELi14ELi224EEv26Group_norm_nhwc_bwd_params,"",@"SHT_CUDA_INFO"
	.sectionflags	@""
	.align	4


	//----- nvinfo : EIATTR_CUDA_API_VERSION
	.align		4
        /*0000*/ 	.byte	0x04, 0x37
        /*0002*/ 	.short	(.L_663 - .L_662)
.L_662:
        /*0004*/ 	.word	0x00000082


	//----- nvinfo : EIATTR_SW2861232_WAR
	.align		4
.L_663:
        /*0008*/ 	.byte	0x01, 0x35
	.zero		2


	//----- nvinfo : EIATTR_PARAM_CBANK
	.align		4
        /*000c*/ 	.byte	0x04, 0x0a
        /*000e*/ 	.short	(.L_665 - .L_664)
	.align		4
.L_664:
        /*0010*/ 	.word	index@(.nv.constant0._Z35group_norm_nhwc_bwd_one_pass_kernelI11Bf16IOFp16WLi256ELi14ELi224EEv26Group_norm_nhwc_bwd_params)
        /*0014*/ 	.short	0x0160
        /*0016*/ 	.short	0x00b8


	//----- nvinfo : EIATTR_CBANK_PARAM_SIZE
	.align		4
.L_665:
        /*0018*/ 	.byte	0x03, 0x19
        /*001a*/ 	.short	0x00b8


	//----- nvinfo : EIATTR_KPARAM_INFO
	.align		4
        /*001c*/ 	.byte	0x04, 0x17
        /*001e*/ 	.short	(.L_667 - .L_666)
.L_666:
        /*0020*/ 	.word	0x00000000
        /*0024*/ 	.short	0x0000
        /*0026*/ 	.short	0x0000
        /*0028*/ 	.byte	0x00, 0xf0, 0xe1, 0x02


	//----- nvinfo : EIATTR_MAXREG_COUNT
	.align		4
.L_667:
        /*002c*/ 	.byte	0x03, 0x1b
        /*002e*/ 	.short	0x00ff


	//----- nvinfo : EIATTR_NUM_BARRIERS
	.align		4
        /*0030*/ 	.byte	0x02, 0x4c
        /*0032*/ 	.byte	0x01
	.zero		1


	//----- nvinfo : EIATTR_MERCURY_ISA_VERSION
	.align		4
        /*0034*/ 	.byte	0x03, 0x5f
        /*0036*/ 	.short	0x0000


	//----- nvinfo : EIATTR_INT_WARP_WIDE_INSTR_OFFSETS
	.align		4
        /*0038*/ 	.byte	0x04, 0x31
        /*003a*/ 	.short	(.L_669 - .L_668)


	//   ....[0]....
.L_668:
        /*003c*/ 	.word	0x000033e0


	//   ....[1]....
        /*0040*/ 	.word	0x00005f30


	//----- nvinfo : EIATTR_COOP_GROUP_MASK_REGIDS
	.align		4
.L_669:
        /*0044*/ 	.byte	0x04, 0x29
        /*0046*/ 	.short	(.L_671 - .L_670)


	//   ....[0]....
.L_670:
        /*0048*/ 	.word	0xffffffff


	//   ....[1]....
        /*004c*/ 	.word	0xffffffff


	//   ....[2]....
        /*0050*/ 	.word	0xffffffff


	//   ....[3]....
        /*0054*/ 	.word	0xffffffff


	//   ....[4]....
        /*0058*/ 	.word	0xffffffff


	//   ....[5]....
        /*005c*/ 	.word	0xffffffff


	//   ....[6]....
        /*0060*/ 	.word	0xffffffff


	//   ....[7]....
        /*0064*/ 	.word	0xffffffff


	//   ....[8]....
        /*0068*/ 	.word	0xffffffff


	//   ....[9]....
        /*006c*/ 	.word	0xffffffff


	//----- nvinfo : EIATTR_COOP_GROUP_INSTR_OFFSETS
	.align		4
.L_671:
        /*0070*/ 	.byte	0x04, 0x28
        /*0072*/ 	.short	(.L_673 - .L_672)


	//   ....[0]....
.L_672:
        /*0074*/ 	.word	0x000023d0


	//   ....[1]....
        /*0078*/ 	.word	0x00002400


	//   ....[2]....
        /*007c*/ 	.word	0x000024c0


	//   ....[3]....
        /*0080*/ 	.word	0x000024e0


	//   ....[4]....
        /*0084*/ 	.word	0x00002510


	//   ....[5]....
        /*0088*/ 	.word	0x00002530


	//   ....[6]....
        /*008c*/ 	.word	0x00002560


	//   ....[7]....
        /*0090*/ 	.word	0x00002580


	//   ....[8]....
        /*0094*/ 	.word	0x000025b0


	//   ....[9]....
        /*0098*/ 	.word	0x000025d0


	//----- nvinfo : EIATTR_EXIT_INSTR_OFFSETS
	.align		4
.L_673:
        /*009c*/ 	.byte	0x04, 0x1c
        /*009e*/ 	.short	(.L_675 - .L_674)


	//   ....[0]....
.L_674:
        /*00a0*/ 	.word	0x00006000


	//   ....[1]....
        /*00a4*/ 	.word	0x00006140


	//   ....[2]....
        /*00a8*/ 	.word	0x000063c0


	//----- nvinfo : EIATTR_MAX_THREADS
	.align		4
.L_675:
        /*00ac*/ 	.byte	0x04, 0x05
        /*00ae*/ 	.short	(.L_677 - .L_676)
.L_676:
        /*00b0*/ 	.word	0x000000e0
        /*00b4*/ 	.word	0x00000001
        /*00b8*/ 	.word	0x00000001


	//----- nvinfo : EIATTR_CRS_STACK_SIZE
	.align		4
.L_677:
        /*00bc*/ 	.byte	0x04, 0x1e
        /*00be*/ 	.short	(.L_679 - .L_678)
.L_678:
        /*00c0*/ 	.word	0x00000000
.L_679:


//--------------------- .nv.info._Z35group_norm_nhwc_bwd_one_pass_kernelI11Bf16IOFp16WLi512ELi14ELi224EEv26Group_norm_nhwc_bwd_params --------------------------
	.section	.nv.info._Z35group_norm_nhwc_bwd_one_pass_kernelI11Bf16IOFp16WLi512ELi14ELi224EEv26Group_norm_nhwc_bwd_params,"",@"SHT_CUDA_INFO"
	.sectionflags	@""
	.align	4


	//----- nvinfo : EIATTR_CUDA_API_VERSION
	.align		4
        /*0000*/ 	.byte	0x04, 0x37
        /*0002*/ 	.short	(.L_681 - .L_680)
.L_680:
        /*0004*/ 	.word	0x00000082


	//----- nvinfo : EIATTR_SW2861232_WAR
	.align		4
.L_681:
        /*0008*/ 	.byte	0x01, 0x35
	.zero		2


	//----- nvinfo : EIATTR_PARAM_CBANK
	.align		4
        /*000c*/ 	.byte	0x04, 0x0a
        /*000e*/ 	.short	(.L_683 - .L_682)
	.align		4
.L_682:
        /*0010*/ 	.word	index@(.nv.constant0._Z35group_norm_nhwc_bwd_one_pass_kernelI11Bf16IOFp16WLi512ELi14ELi224EEv26Group_norm_nhwc_bwd_params)
        /*0014*/ 	.short	0x0160
        /*0016*/ 	.short	0x00b8


	//----- nvinfo : EIATTR_CBANK_PARAM_SIZE
	.align		4
.L_683:
        /*0018*/ 	.byte	0x03, 0x19
        /*001a*/ 	.short	0x00b8


	//----- nvinfo : EIATTR_KPARAM_INFO
	.align		4
        /*001c*/ 	.byte	0x04, 0x17
        /*001e*/ 	.short	(.L_685 - .L_684)
.L_684:
        /*0020*/ 	.word	0x00000000
        /*0024*/ 	.short	0x0000
        /*0026*/ 	.short	0x0000
        /*0028*/ 	.byte	0x00, 0xf0, 0xe1, 0x02


	//----- nvinfo : EIATTR_MAXREG_COUNT
	.align		4
.L_685:
        /*002c*/ 	.byte	0x03, 0x1b
        /*002e*/ 	.short	0x00ff


	//----- nvinfo : EIATTR_NUM_BARRIERS
	.align		4
        /*0030*/ 	.byte	0x02, 0x4c
        /*0032*/ 	.byte	0x01
	.zero		1


	//----- nvinfo : EIATTR_MERCURY_ISA_VERSION
	.align		4
        /*0034*/ 	.byte	0x03, 0x5f
        /*0036*/ 	.short	0x0000


	//----- nvinfo : EIATTR_INT_WARP_WIDE_INSTR_OFFSETS
	.align		4
        /*0038*/ 	.byte	0x04, 0x31
        /*003a*/ 	.short	(.L_687 - .L_686)


	//   ....[0]....
.L_686:
        /*003c*/ 	.word	0x000051c0


	//   ....[1]....
        /*0040*/ 	.word	0x00009570


	//----- nvinfo : EIATTR_COOP_GROUP_MASK_REGIDS
	.align		4
.L_687:
        /*0044*/ 	.byte	0x04, 0x29
        /*0046*/ 	.short	(.L_689 - .L_688)


	//   ....[0]....
.L_688:
        /*0048*/ 	.word	0xffffffff


	//   ....[1]....
        /*004c*/ 	.word	0xffffffff


	//   ....[2]....
        /*0050*/ 	.word	0xffffffff


	//   ....[3]....
        /*0054*/ 	.word	0xffffffff


	//   ....[4]....
        /*0058*/ 	.word	0xffffffff


	//   ....[5]....
        /*005c*/ 	.word	0xffffffff


	//   ....[6]....
        /*0060*/ 	.word	0xffffffff


	//   ....[7]....
        /*0064*/ 	.word	0xffffffff


	//   ....[8]....
        /*0068*/ 	.word	0xffffffff


	//   ....[9]....
        /*006c*/ 	.word	0xffffffff


	//----- nvinfo : EIATTR_COOP_GROUP_INSTR_OFFSETS
	.align		4
.L_689:
        /*0070*/ 	.byte	0x04, 0x28
        /*0072*/ 	.short	(.L_691 - .L_690)


	//   ....[0]....
.L_690:
        /*0074*/ 	.word	0x00004120


	//   ....[1]....
        /*0078*/ 	.word	0x00004150


	//   ....[2]....
        /*007c*/ 	.word	0x00004240


	//   ....[3]....
        /*0080*/ 	.word	0x00004270


	//   ....[4]....
        /*0084*/ 	.word	0x00004330


	//   ....[5]....
        /*0088*/ 	.word	0x00004350


	//   ....[6]....
        /*008c*/ 	.word	0x00004380


	//   ....[7]....
        /*0090*/ 	.word	0x000043a0


	//   ....[8]....
        /*0094*/ 	.word	0x000043d0


	//   ....[9]....
        /*0098*/ 	.word	0x000043f0


	//----- nvinfo : EIATTR_EXIT_INSTR_OFFSETS
	.align		4
.L_691:
        /*009c*/ 	.byte	0x04, 0x1c
        /*009e*/ 	.short	(.L_693 - .L_692)


	//   ....[0]....
.L_692:
        /*00a0*/ 	.word	0x00009640


	//   ....[1]....
        /*00a4*/ 	.word	0x00009780


	//   ....[2]....
        /*00a8*/ 	.word	0x00009a00


	//----- nvinfo : EIATTR_MAX_THREADS
	.align		4
.L_693:
        /*00ac*/ 	.byte	0x04, 0x05
        /*00ae*/ 	.short	(.L_695 - .L_694)
.L_694:
        /*00b0*/ 	.word	0x000000e0
        /*00b4*/ 	.word	0x00000001
        /*00b8*/ 	.word	0x00000001


	//----- nvinfo : EIATTR_CRS_STACK_SIZE
	.align		4
.L_695:
        /*00bc*/ 	.byte	0x04, 0x1e
        /*00be*/ 	.short	(.L_697 - .L_696)
.L_696:
        /*00c0*/ 	.word	0x00000000
.L_697:


//--------------------- .nv.info._Z35group_norm_nhwc_bwd_one_pass_kernelI11Fp16IOFp32WLi64ELi14ELi224EEv26Group_norm_nhwc_bwd_params --------------------------
	.section	.nv.info._Z35group_norm_nhwc_bwd_one_pass_kernelI11Fp16IOFp32WLi64ELi14ELi224EEv26Group_norm_nhwc_bwd_params,"",@"SHT_CUDA_INFO"
	.sectionflags	@""
	.align	4


	//----- nvinfo : EIATTR_CUDA_API_VERSION
	.align		4
        /*0000*/ 	.byte	0x04, 0x37
        /*0002*/ 	.short	(.L_699 - .L_698)
.L_698:
        /*0004*/ 	.word	0x00000082


	//----- nvinfo : EIATTR_SW2861232_WAR
	.align		4
.L_699:
        /*0008*/ 	.byte	0x01, 0x35
	.zero		2


	//----- nvinfo : EIATTR_PARAM_CBANK
	.align		4
        /*000c*/ 	.byte	0x04, 0x0a
        /*000e*/ 	.short	(.L_701 - .L_700)
	.align		4
.L_700:
        /*0010*/ 	.word	index@(.nv.constant0._Z35group_norm_nhwc_bwd_one_pass_kernelI11Fp16IOFp32WLi64ELi14ELi224EEv26Group_norm_nhwc_bwd_params)
        /*0014*/ 	.short	0x0160
        /*0016*/ 	.short	0x00b8


	//----- nvinfo : EIATTR_CBANK_PARAM_SIZE
	.align		4
.L_701:
        /*0018*/ 	.byte	0x03, 0x19
        /*001a*/ 	.short	0x00b8


	//----- nvinfo : EIATTR_KPARAM_INFO
	.align		4
        /*001c*/ 	.byte	0x04, 0x17
        /*001e*/ 	.short	(.L_703 - .L_702)
.L_702:
        /*0020*/ 	.word	0x00000000
        /*0024*/ 	.short	0x0000
        /*0026*/ 	.short	0x0000
        /*0028*/ 	.byte	0x00, 0xf0, 0xe1, 0x02


	//----- nvinfo : EIATTR_MAXREG_COUNT
	.align		4
.L_703:
        /*002c*/ 	.byte	0x03, 0x1b
        /*002e*/ 	.short	0x00ff


	//----- nvinfo : EIATTR_NUM_BARRIERS
	.align		4
        /*0030*/ 	.byte	0x02, 0x4c
        /*0032*/ 	.byte	0x01
	.zero		1


	//----- nvinfo : EIATTR_MERCURY_ISA_VERSION
	.align		4
        /*0034*/ 	.byte	0x03, 0x5f
        /*0036*/ 	.short	0x0000


	//----- nvinfo : EIATTR_INT_WARP_WIDE_INSTR_OFFSETS
	.align		4
        /*0038*/ 	.byte	0x04, 0x31
        /*003a*/ 	.short	(.L_705 - .L_704)


	//   ....[0]....
.L_704:
        /*003c*/ 	.word	0x00001d90


	//   ....[1]....
        /*0040*/ 	.word	0x00003650


	//----- nvinfo : EIATTR_COOP_GROUP_MASK_REGIDS
	.align		4
.L_705:
        /*0044*/ 	.byte	0x04, 0x29
        /*0046*/ 	.short	(.L_707 - .L_706)


	//   ....[0]....
.L_706:
        /*0048*/ 	.word	0xffffffff


	//   ....[1]....
        /*004c*/ 	.word	0xffffffff


	//   ....[2]....
        /*0050*/ 	.word	0xffffffff


	//   ....[3]....
        /*0054*/ 	.word	0xffffffff


	//   ....[4]....
        /*0058*/ 	.word	0xffffffff


	//   ....[5]....
        /*005c*/ 	.word	0xffffffff


	//   ....[6]....
        /*0060*/ 	.word	0xffffffff


	//   ....[7]....
        /*0064*/ 	.word	0xffffffff


	//   ....[8]....
        /*0068*/ 	.word	0xffffffff


	//   ....[9]....
        /*006c*/ 	.word	0xffffffff


	//----- nvinfo : EIATTR_COOP_GROUP_INSTR_OFFSETS
	.align		4
.L_707:
        /*0070*/ 	.byte	0x04, 0x28
        /*0072*/ 	.short	(.L_709 - .L_708)


	//   ....[0]....
.L_708:
        /*0074*/ 	.word	0x00000dc0


	//   ....[1]....
        /*0078*/ 	.word	0x00000de0


	//   ....[2]....
        /*007c*/ 	.word	0x00000e40


	//   ....[3]....
        /*0080*/ 	.word	0x00000e60


	//   ....[4]....
        /*0084*/ 	.word	0x00000e90


	//   ....[5]....
        /*0088*/ 	.word	0x00000eb0


	//   ....[6]....
        /*008c*/ 	.word	0x00000ee0


	//   ....[7]....
        /*0090*/ 	.word	0x00000f00


	//   ....[8]....
        /*0094*/ 	.word	0x00000f30


	//   ....[9]....
        /*0098*/ 	.word	0x00000f50


	//----- nvinfo : EIATTR_EXIT_INSTR_OFFSETS
	.align		4
.L_709:
        /*009c*/ 	.byte	0x04, 0x1c
        /*009e*/ 	.short	(.L_711 - .L_710)


	//   ....[0]....
.L_710:
        /*00a0*/ 	.word	0x00003720


	//   ....[1]....
        /*00a4*/ 	.word	0x00003860


	//   ....[2]....
        /*00a8*/ 	.word	0x00003ab0


	//----- nvinfo : EIATTR_MAX_THREADS
	.align		4
.L_711:
        /*00ac*/ 	.byte	0x04, 0x05
        /*00ae*/ 	.short	(.L_713 - .L_712)
.L_712:
        /*00b0*/ 	.word	0x000000e0
        /*00b4*/ 	.word	0x00000001
        /*00b8*/ 	.word	0x00000001


	//----- nvinfo : EIATTR_CRS_STACK_SIZE
	.align		4
.L_713:
        /*00bc*/ 	.byte	0x04, 0x1e
        /*00be*/ 	.short	(.L_715 - .L_714)
.L_714:
        /*00c0*/ 	.word	0x00000000
.L_715:


//--------------------- .nv.info._Z35group_norm_nhwc_bwd_one_pass_kernelI11Fp16IOFp32WLi128ELi14ELi224EEv26Group_norm_nhwc_bwd_params --------------------------
	.section	.nv.info._Z35group_norm_nhwc_bwd_one_pass_kernelI11Fp16IOFp32WLi128ELi14ELi224EEv26Group_norm_nhwc_bwd_params,"",@"SHT_CUDA_INFO"
	.sectionflags	@""
	.align	4


	//----- nvinfo : EIATTR_CUDA_API_VERSION
	.align		4
        /*0000*/ 	.byte	0x04, 0x37
        /*0002*/ 	.short	(.L_717 - .L_716)
.L_716:
        /*0004*/ 	.word	0x00000082


	//----- nvinfo : EIATTR_SW2861232_WAR
	.align		4
.L_717:
        /*0008*/ 	.byte	0x01, 0x35
	.zero		2


	//----- nvinfo : EIATTR_PARAM_CBANK
	.align		4
        /*000c*/ 	.byte	0x04, 0x0a
        /*000e*/ 	.short	(.L_719 - .L_718)
	.align		4
.L_718:
        /*0010*/ 	.word	index@(.nv.constant0._Z35group_norm_nhwc_bwd_one_pass_kernelI11Fp16IOFp32WLi128ELi14ELi224EEv26Group_norm_nhwc_bwd_params)
        /*0014*/ 	.short	0x0160
        /*0016*/ 	.short	0x00b8


	//----- nvinfo : EIATTR_CBANK_PARAM_SIZE
	.align		4
.L_719:
        /*0018*/ 	.byte	0x03, 0x19
        /*001a*/ 	.short	0x00b8


	//----- nvinfo : EIATTR_KPARAM_INFO
	.align		4
        /*001c*/ 	.byte	0x04, 0x17
        /*001e*/ 	.short	(.L_721 - .L_720)
.L_720:
        /*0020*/ 	.word	0x00000000
        /*0024*/ 	.short	0x0000
        /*0026*/ 	.short	0x0000
        /*0028*/ 	.byte	0x00, 0xf0, 0xe1, 0x02


	//----- nvinfo : EIATTR_MAXREG_COUNT
	.align		4
.L_721:
        /*002c*/ 	.byte	0x03, 0x1b
        /*002e*/ 	.short	0x00ff


	//----- nvinfo : EIATTR_NUM_BARRIERS
	.align		4
        /*0030*/ 	.byte	0x02, 0x4c
        /*0032*/ 	.byte	0x01
	.zero		1


	//----- nvinfo : EIATTR_MERCURY_ISA_VERSION
	.align		4
        /*0034*/ 	.byte	0x03, 0x5f
        /*0036*/ 	.short	0x0000


	//----- nvinfo : EIATTR_INT_WARP_WIDE_INSTR_OFFSETS
	.align		4
        /*0038*/ 	.byte	0x04, 0x31
        /*003a*/ 	.short	(.L_723 - .L_722)


	//   ....[0]....
.L_722:
        /*003c*/ 	.word	0x000024f0


	//   ....[1]....
        /*0040*/ 	.word	0x00004440


	//----- nvinfo : EIATTR_COOP_GROUP_MASK_REGIDS
	.align		4
.L_723:
        /*0044*/ 	.byte	0x04, 0x29
        /*0046*/ 	.short	(.L_725 - .L_724)


	//   ....[0]....
.L_724:
        /*0048*/ 	.word	0xffffffff


	//   ....[1]....
        /*004c*/ 	.word	0xffffffff


	//   ....[2]....
        /*0050*/ 	.word	0xffffffff


	//   ....[3]....
        /*0054*/ 	.word	0xffffffff


	//   ....[4]....
        /*0058*/ 	.word	0xffffffff


	//   ....[5]....
        /*005c*/ 	.word	0xffffffff


	//   ....[6]....
        /*0060*/ 	.word	0xffffffff


	//   ....[7]....
        /*0064*/ 	.word	0xffffffff


	//   ....[8]....
        /*0068*/ 	.word	0xffffffff


	//   ....[9]....
        /*006c*/ 	.word	0xffffffff


	//----- nvinfo : EIATTR_COOP_GROUP_INSTR_OFFSETS
	.align		4
.L_725:
        /*0070*/ 	.byte	0x04, 0x28
        /*0072*/ 	.short	(.L_727 - .L_726)


	//   ....[0]....
.L_726:
        /*0074*/ 	.word	0x00001560


	//   ....[1]....
        /*0078*/ 	.word	0x00001590


	//   ....[2]....
        /*007c*/ 	.word	0x00001640


	//   ....[3]....
        /*0080*/ 	.word	0x00001660


	//   ....[4]....
        /*0084*/ 	.word	0x00001690


	//   ....[5]....
        /*0088*/ 	.word	0x000016b0


	//   ....[6]....
        /*008c*/ 	.word	0x000016e0


	//   ....[7]....
        /*0090*/ 	.word	0x00001700


	//   ....[8]....
        /*0094*/ 	.word	0x00001730


	//   ....[9]....
        /*0098*/ 	.word	0x00001750


	//----- nvinfo : EIATTR_EXIT_INSTR_OFFSETS
	.align		4
.L_727:
        /*009c*/ 	.byte	0x04, 0x1c
        /*009e*/ 	.short	(.L_729 - .L_728)


	//   ....[0]....
.L_728:
        /*00a0*/ 	.word	0x000044b0


	//   ....[1]....
        /*00a4*/ 	.word	0x000045f0


	//   ....[2]....
        /*00a8*/ 	.word	0x00004840


	//----- nvinfo : EIATTR_MAX_THREADS
	.align		4
.L_729:
        /*00ac*/ 	.byte	0x04, 0x05
        /*00ae*/ 	.short	(.L_731 - .L_730)
.L_730:
        /*00b0*/ 	.word	0x000000e0
        /*00b4*/ 	.word	0x00000001
        /*00b8*/ 	.word	0x00000001


	//----- nvinfo : EIATTR_CRS_STACK_SIZE
	.align		4
.L_731:
        /*00bc*/ 	.byte	0x04, 0x1e
        /*00be*/ 	.short	(.L_733 - .L_732)
.L_732:
        /*00c0*/ 	.word	0x00000000
.L_733:


//--------------------- .nv.info._Z35group_norm_nhwc_bwd_one_pass_kernelI11Fp16IOFp32WLi256ELi14ELi224EEv26Group_norm_nhwc_bwd_params --------------------------
	.section	.nv.info._Z35group_norm_nhwc_bwd_one_pass_kernelI11Fp16IOFp32WLi256ELi14ELi224EEv26Group_norm_nhwc_bwd_params,"",@"SHT_CUDA_INFO"
	.sectionflags	@""
	.align	4


	//----- nvinfo : EIATTR_CUDA_API_VERSION
	.align		4
        /*0000*/ 	.byte	0x04, 0x37
        /*0002*/ 	.short	(.L_735 - .L_734)
.L_734:
        /*0004*/ 	.word	0x00000082


	//----- nvinfo : EIATTR_SW2861232_WAR
	.align		4
.L_735:
        /*0008*/ 	.byte	0x01, 0x35
	.zero		2


	//----- nvinfo : EIATTR_PARAM_CBANK
	.align		4
        /*000c*/ 	.byte	0x04, 0x0a
        /*000e*/ 	.short	(.L_737 - .L_736)
	.align		4
.L_736:
        /*0010*/ 	.word	index@(.nv.constant0._Z35group_norm_nhwc_bwd_one_pass_kernelI11Fp16IOFp32WLi256ELi14ELi224EEv26Group_norm_nhwc_bwd_params)
        /*0014*/ 	.short	0x0160
        /*0016*/ 	.short	0x00b8


	//----- nvinfo : EIATTR_CBANK_PARAM_SIZE
	.align		4
.L_737:
        /*0018*/ 	.byte	0x03, 0x19
        /*001a*/ 	.short	0x00b8


	//----- nvinfo : EIATTR_KPARAM_INFO
	.align		4
        /*001c*/ 	.byte	0x04, 0x17
        /*001e*/ 	.short	(.L_739 - .L_738)
.L_738:
        /*0020*/ 	.word	0x00000000
        /*0024*/ 	.short	0x0000
        /*0026*/ 	.short	0x0000
        /*0028*/ 	.byte	0x00, 0xf0, 0xe1, 0x02


	//----- nvinfo : EIATTR_MAXREG_COUNT
	.align		4
.L_739:
        /*002c*/ 	.byte	0x03, 0x1b
        /*002e*/ 	.short	0x00ff


	//----- nvinfo : EIATTR_NUM_BARRIERS
	.align		4
        /*0030*/ 	.byte	0x02, 0x4c
        /*0032*/ 	.byte	0x01
	.zero		1


	//----- nvinfo : EIATTR_MERCURY_ISA_VERSION
	.align		4
        /*0034*/ 	.byte	0x03, 0x5f
        /*0036*/ 	.short	0x0000


	//----- nvinfo : EIATTR_INT_WARP_WIDE_INSTR_OFFSETS
	.align		4
        /*0038*/ 	.byte	0x04, 0x31
        /*003a*/ 	.short	(.L_741 - .L_740)


	//   ....[0]....
.L_740:
        /*003c*/ 	.word	0x00003380


	//   ....[1]....
        /*0040*/ 	.word	0x00005ee0


	//----- nvinfo : EIATTR_COOP_GROUP_MASK_REGIDS
	.align		4
.L_741:
        /*0044*/ 	.byte	0x04, 0x29
        /*0046*/ 	.short	(.L_743 - .L_742)


	//   ....[0]....
.L_742:
        /*0048*/ 	.word	0xffffffff


	//   ....[1]....
        /*004c*/ 	.word	0xffffffff


	//   ....[2]....
        /*0050*/ 	.word	0xffffffff


	//   ....[3]....
        /*0054*/ 	.word	0xffffffff


	//   ....[4]....
        /*0058*/ 	.word	0xffffffff


	//   ....[5]....
        /*005c*/ 	.word	0xffffffff


	//   ....[6]....
        /*0060*/ 	.word	0xffffffff


	//   ....[7]....
        /*0064*/ 	.word	0xffffffff


	//   ....[8]....
        /*0068*/ 	.word	0xffffffff


	//   ....[9]....
        /*006c*/ 	.word	0xffffffff


	//----- nvinfo : EIATTR_COOP_GROUP_INSTR_OFFSETS
	.align		4
.L_743:
        /*0070*/ 	.byte	0x04, 0x28
        /*0072*/ 	.short	(.L_745 - .L_744)


	//   ....[0]....
.L_744:
        /*0074*/ 	.word	0x00002380


	//   ....[1]....
        /*0078*/ 	.word	0x000023b0


	//   ....[2]....
        /*007c*/ 	.word	0x00002470


	//   ....[3]....
        /*0080*/ 	.word	0x00002490


	//   ....[4]....
        /*0084*/ 	.word	0x000024c0


	//   ....[5]....
        /*0088*/ 	.word	0x000024e0


	//   ....[6]....
        /*008c*/ 	.word	0x00002510


	//   ....[7]....
        /*0090*/ 	.word	0x00002530


	//   ....[8]....
        /*0094*/ 	.word	0x00002560


	//   ....[9]....
        /*0098*/ 	.word	0x00002580


	//----- nvinfo : EIATTR_EXIT_INSTR_OFFSETS
	.align		4
.L_745:
        /*009c*/ 	.byte	0x04, 0x1c
        /*009e*/ 	.short	(.L_747 - .L_746)


	//   ....[0]....
.L_746:
        /*00a0*/ 	.word	0x00005fb0


	//   ....[1]....
        /*00a4*/ 	.word	0x000060f0


	//   ....[2]....
        /*00a8*/ 	.word	0x00006340


	//----- nvinfo : EIATTR_MAX_THREADS
	.align		4
.L_747:
        /*00ac*/ 	.byte	0x04, 0x05
        /*00ae*/ 	.short	(.L_749 - .L_748)
.L_748:
        /*00b0*/ 	.word	0x000000e0
        /*00b4*/ 	.word	0x00000001
        /*00b8*/ 	.word	0x00000001


	//----- nvinfo : EIATTR_CRS_STACK_SIZE
	.align		4
.L_749:
        /*00bc*/ 	.byte	0x04, 0x1e
        /*00be*/ 	.short	(.L_751 - .L_750)
.L_750:
        /*00c0*/ 	.word	0x00000000
.L_751:


//--------------------- .nv.info._Z35group_norm_nhwc_bwd_one_pass_kernelI11Fp16IOFp32WLi512ELi14ELi224EEv26Group_norm_nhwc_bwd_params --------------------------
	.section	.nv.info._Z35group_norm_nhwc_bwd_one_pass_kernelI11Fp16IOFp32WLi512ELi14ELi224EEv26Group_norm_nhwc_bwd_params,"",@"SHT_CUDA_INFO"
	.sectionflags	@""
	.align	4


	//----- nvinfo : EIATTR_CUDA_API_VERSION
	.align		4
        /*0000*/ 	.byte	0x04, 0x37
        /*0002*/ 	.short	(.L_753 - .L_752)
.L_752:
        /*0004*/ 	.word	0x00000082


	//----- nvinfo : EIATTR_SW2861232_WAR
	.align		4
.L_753:
        /*0008*/ 	.byte	0x01, 0x35
	.zero		2


	//----- nvinfo : EIATTR_PARAM_CBANK
	.align		4
        /*000c*/ 	.byte	0x04, 0x0a
        /*000e*/ 	.short	(.L_755 - .L_754)
	.align		4
.L_754:
        /*0010*/ 	.word	index@(.nv.constant0._Z35group_norm_nhwc_bwd_one_pass_kernelI11Fp16IOFp32WLi512ELi14ELi224EEv26Group_norm_nhwc_bwd_params)
        /*0014*/ 	.short	0x0160
        /*0016*/ 	.short	0x00b8


	//----- nvinfo : EIATTR_CBANK_PARAM_SIZE
	.align		4
.L_755:
        /*0018*/ 	.byte	0x03, 0x19
        /*001a*/ 	.short	0x00b8


	//----- nvinfo : EIATTR_KPARAM_INFO
	.align		4
        /*001c*/ 	.byte	0x04, 0x17
        /*001e*/ 	.short	(.L_757 - .L_756)
.L_756:
        /*0020*/ 	.word	0x00000000
        /*0024*/ 	.short	0x0000
        /*0026*/ 	.short	0x0000
        /*0028*/ 	.byte	0x00, 0xf0, 0xe1, 0x02


	//----- nvinfo : EIATTR_MAXREG_COUNT
	.align		4
.L_757:
        /*002c*/ 	.byte	0x03, 0x1b
        /*002e*/ 	.short	0x00ff


	//----- nvinfo : EIATTR_NUM_BARRIERS
	.align		4
        /*0030*/ 	.byte	0x02, 0x4c
        /*0032*/ 	.byte	0x01
	.zero		1


	//----- nvinfo : EIATTR_MERCURY_ISA_VERSION
	.align		4
        /*0034*/ 	.byte	0x03, 0x5f
        /*0036*/ 	.short	0x0000


	//----- nvinfo : EIATTR_INT_WARP_WIDE_INSTR_OFFSETS
	.align		4
        /*0038*/ 	.byte	0x04, 0x31
        /*003a*/ 	.short	(.L_759 - .L_758)


	//   ....[0]....
.L_758:
        /*003c*/ 	.word	0x00005160


	//   ....[1]....
        /*0040*/ 	.word	0x00009540


	//----- nvinfo : EIATTR_COOP_GROUP_MASK_REGIDS
	.align		4
.L_759:
        /*0044*/ 	.byte	0x04, 0x29
        /*0046*/ 	.short	(.L_761 - .L_760)


	//   ....[0]....
.L_760:
        /*0048*/ 	.word	0xffffffff


	//   ....[1]....
        /*004c*/ 	.word	0xffffffff


	//   ....[2]....
        /*0050*/ 	.word	0xffffffff


	//   ....[3]....
        /*0054*/ 	.word	0xffffffff


	//   ....[4]....
        /*0058*/ 	.word	0xffffffff


	//   ....[5]....
        /*005c*/ 	.word	0xffffffff


	//   ....[6]....
        /*0060*/ 	.word	0xffffffff


	//   ....[7]....
        /*0064*/ 	.word	0xffffffff


	//   ....[8]....
        /*0068*/ 	.word	0xffffffff


	//   ....[9]....
        /*006c*/ 	.word	0xffffffff


	//----- nvinfo : EIATTR_COOP_GROUP_INSTR_OFFSETS
	.align		4
.L_761:
        /*0070*/ 	.byte	0x04, 0x28
        /*0072*/ 	.short	(.L_763 - .L_762)


	//   ....[0]....
.L_762:
        /*0074*/ 	.word	0x000040b0


	//   ....[1]....
        /*0078*/ 	.word	0x000040e0


	//   ....[2]....
        /*007c*/ 	.word	0x000041d0


	//   ....[3]....
        /*0080*/ 	.word	0x00004200


	//   ....[4]....
        /*0084*/ 	.word	0x000042c0


	//   ....[5]....
        /*0088*/ 	.word	0x000042e0


	//   ....[6]....
        /*008c*/ 	.word	0x00004310


	//   ....[7]....
        /*0090*/ 	.word	0x00004330


	//   ....[8]....
        /*0094*/ 	.word	0x00004360


	//   ....[9]....
        /*0098*/ 	.word	0x00004380


	//----- nvinfo : EIATTR_EXIT_INSTR_OFFSETS
	.align		4
.L_763:
        /*009c*/ 	.byte	0x04, 0x1c
        /*009e*/ 	.short	(.L_765 - .L_764)


	//   ....[0]....
.L_764:
        /*00a0*/ 	.word	0x000095b0


	//   ....[1]....
        /*00a4*/ 	.word	0x000096f0


	//   ....[2]....
        /*00a8*/ 	.word	0x00009940


	//----- nvinfo : EIATTR_MAX_THREADS
	.align		4
.L_765:
        /*00ac*/ 	.byte	0x04, 0x05
        /*00ae*/ 	.short	(.L_767 - .L_766)
.L_766:
        /*00b0*/ 	.word	0x000000e0
        /*00b4*/ 	.word	0x00000001
        /*00b8*/ 	.word	0x00000001


	//----- nvinfo : EIATTR_CRS_STACK_SIZE
	.align		4
.L_767:
        /*00bc*/ 	.byte	0x04, 0x1e
        /*00be*/ 	.short	(.L_769 - .L_768)
.L_768:
        /*00c0*/ 	.word	0x00000000
.L_769:


//--------------------- .nv.info._Z35group_norm_nhwc_bwd_one_pass_kernelI11Fp16IOBf16WLi64ELi14ELi224EEv26Group_norm_nhwc_bwd_params --------------------------
	.section	.nv.info._Z35group_norm_nhwc_bwd_one_pass_kernelI11Fp16IOBf16WLi64ELi14ELi224EEv26Group_norm_nhwc_bwd_params,"",@"SHT_CUDA_INFO"
	.sectionflags	@""
	.align	4


	//----- nvinfo : EIATTR_CUDA_API_VERSION
	.align		4
        /*0000*/ 	.byte	0x04, 0x37
        /*0002*/ 	.short	(.L_771 - .L_770)
.L_770:
        /*0004*/ 	.word	0x00000082


	//----- nvinfo : EIATTR_SW2861232_WAR
	.align		4
.L_771:
        /*0008*/ 	.byte	0x01, 0x35
	.zero		2


	//----- nvinfo : EIATTR_PARAM_CBANK
	.align		4
        /*000c*/ 	.byte	0x04, 0x0a
        /*000e*/ 	.short	(.L_773 - .L_772)
	.align		4
.L_772:
        /*0010*/ 	.word	index@(.nv.constant0._Z35group_norm_nhwc_bwd_one_pass_kernelI11Fp16IOBf16WLi64ELi14ELi224EEv26Group_norm_nhwc_bwd_params)
        /*0014*/ 	.short	0x0160
        /*0016*/ 	.short	0x00b8


	//----- nvinfo : EIATTR_CBANK_PARAM_SIZE
	.align		4
.L_773:
        /*0018*/ 	.byte	0x03, 0x19
        /*001a*/ 	.short	0x00b8


	//----- nvinfo : EIATTR_KPARAM_INFO
	.align		4
        /*001c*/ 	.byte	0x04, 0x17
        /*001e*/ 	.short	(.L_775 - .L_774)
.L_774:
        /*0020*/ 	.word	0x00000000
        /*0024*/ 	.short	0x0000
        /*0026*/ 	.short	0x0000
        /*0028*/ 	.byte	0x00, 0xf0, 0xe1, 0x02


	//----- nvinfo : EIATTR_MAXREG_COUNT
	.align		4
.L_775:
        /*002c*/ 	.byte	0x03, 0x1b
        /*002e*/ 	.short	0x00ff


	//----- nvinfo : EIATTR_NUM_BARRIERS
	.align		4
        /*0030*/ 	.byte	0x02, 0x4c
        /*0032*/ 	.byte	0x01
	.zero		1


	//----- nvinfo : EIATTR_MERCURY_ISA_VERSION
	.align		4
        /*0034*/ 	.byte	0x03, 0x5f
        /*0036*/ 	.short	0x0000


	//----- nvinfo : EIATTR_INT_WARP_WIDE_INSTR_OFFSETS
	.align		4
        /*0038*/ 	.byte	0x04, 0x31
        /*003a*/ 	.short	(.L_777 - .L_776)


	//   ....[0]....
.L_776:
        /*003c*/ 	.word	0x00001de0


	//   ....[1]....
        /*0040*/ 	.word	0x000036a0


	//----- nvinfo : EIATTR_COOP_GROUP_MASK_REGIDS
	.align		4
.L_777:
        /*0044*/ 	.byte	0x04, 0x29
        /*0046*/ 	.short	(.L_779 - .L_778)


	//   ....[0]....
.L_778:
        /*0048*/ 	.word	0xffffffff


	//   ....[1]....
        /*004c*/ 	.word	0xffffffff


	//   ....[2]....
        /*0050*/ 	.word	0xffffffff


	//   ....[3]....
        /*0054*/ 	.word	0xffffffff


	//   ....[4]....
        /*0058*/ 	.word	0xffffffff


	//   ....[5]....
        /*005c*/ 	.word	0xffffffff


	//   ....[6]....
        /*0060*/ 	.word	0xffffffff


	//   ....[7]....
        /*0064*/ 	.word	0xffffffff


	//   ....[8]....
        /*0068*/ 	.word	0xffffffff


	//   ....[9]....
        /*006c*/ 	.word	0xffffffff


	//----- nvinfo : EIATTR_COOP_GROUP_INSTR_OFFSETS
	.align		4
.L_779:
        /*0070*/ 	.byte	0x04, 0x28
        /*0072*/ 	.short	(.L_781 - .L_780)


	//   ....[0]....
.L_780:
        /*0074*/ 	.word	0x00000e30


	//   ....[1]....
        /*0078*/ 	.word	0x00000e40


	//   ....[2]....
        /*007c*/ 	.word	0x00000ea0


	//   ....[3]....
        /*0080*/ 	.word	0x00000ec0


	//   ....[4]....
        /*0084*/ 	.word	0x00000ef0


	//   ....[5]....
        /*0088*/ 	.word	0x00000f10


	//   ....[6]....
        /*008c*/ 	.word	0x00000f40


	//   ....[7]....
        /*0090*/ 	.word	0x00000f60


	//   ....[8]....
        /*0094*/ 	.word	0x00000f90


	//   ....[9]....
        /*0098*/ 	.word	0x00000fb0


	//----- nvinfo : EIATTR_EXIT_INSTR_OFFSETS
	.align		4
.L_781:
        /*009c*/ 	.byte	0x04, 0x1c
        /*009e*/ 	.short	(.L_783 - .L_782)


	//   ....[0]....
.L_782:
        /*00a0*/ 	.word	0x00003770


	//   ....[1]....
        /*00a4*/ 	.word	0x000038b0


	//   ....[2]....
        /*00a8*/ 	.word	0x00003b30


	//----- nvinfo : EIATTR_MAX_THREADS
	.align		4
.L_783:
        /*00ac*/ 	.byte	0x04, 0x05
        /*00ae*/ 	.short	(.L_785 - .L_784)
.L_784:
        /*00b0*/ 	.word	0x000000e0
        /*00b4*/ 	.word	0x00000001
        /*00b8*/ 	.word	0x00000001


	//----- nvinfo : EIATTR_CRS_STACK_SIZE
	.align		4
.L_785:
        /*00bc*/ 	.byte	0x04, 0x1e
        /*00be*/ 	.short	(.L_787 - .L_786)
.L_786:
        /*00c0*/ 	.word	0x00000000
.L_787:


//--------------------- .nv.info._Z35group_norm_nhwc_bwd_one_pass_kernelI11Fp16IOBf16WLi128ELi14ELi224EEv26Group_norm_nhwc_bwd_params --------------------------
	.section	.nv.info._Z35group_norm_nhwc_bwd_one_pass_kernelI11Fp16IOBf16WLi128ELi14ELi224EEv26Group_norm_nhwc_bwd_params,"",@"SHT_CUDA_INFO"
	.sectionflags	@""
	.align	4


	//----- nvinfo : EIATTR_CUDA_API_VERSION
	.align		4
        /*0000*/ 	.byte	0x04, 0x37
        /*0002*/ 	.short	(.L_789 - .L_788)
.L_788:
        /*0004*/ 	.word	0x00000082


	//----- nvinfo : EIATTR_SW2861232_WAR
	.align		4
.L_789:
        /*0008*/ 	.byte	0x01, 0x35
	.zero		2


	//----- nvinfo : EIATTR_PARAM_CBANK
	.align		4
        /*000c*/ 	.byte	0x04, 0x0a
        /*000e*/ 	.short	(.L_791 - .L_790)
	.align		4
.L_790:
        /*0010*/ 	.word	index@(.nv.constant0._Z35group_norm_nhwc_bwd_one_pass_kernelI11Fp16IOBf16WLi128ELi14ELi224EEv26Group_norm_nhwc_bwd_params)
        /*0014*/ 	.short	0x0160
        /*0016*/ 	.short	0x00b8


	//----- nvinfo : EIATTR_CBANK_PARAM_SIZE
	.align		4
.L_791:
        /*0018*/ 	.byte	0x03, 0x19
        /*001a*/ 	.short	0x00b8


	//----- nvinfo : EIATTR_KPARAM_INFO
	.align		4
        /*001c*/ 	.byte	0x04, 0x17
        /*001e*/ 	.short	(.L_793 - .L_792)
.L_792:
        /*0020*/ 	.word	0x00000000
        /*0024*/ 	.short	0x0000
        /*0026*/ 	.short	0x0000
        /*0028*/ 	.byte	0x00, 0xf0, 0xe1, 0x02


	//----- nvinfo : EIATTR_MAXREG_COUNT
	.align		4
.L_793:
        /*002c*/ 	.byte	0x03, 0x1b
        /*002e*/ 	.short	0x00ff


	//----- nvinfo : EIATTR_NUM_BARRIERS
	.align		4
        /*0030*/ 	.byte	0x02, 0x4c
        /*0032*/ 	.byte	0x01
	.zero		1


	//----- nvinfo : EIATTR_MERCURY_ISA_VERSION
	.align		4
        /*0034*/ 	.byte	0x03, 0x5f
        /*0036*/ 	.short	0x0000


	//----- nvinfo : EIATTR_INT_WARP_WIDE_INSTR_OFFSETS
	.align		4
        /*0038*/ 	.byte	0x04, 0x31
        /*003a*/ 	.short	(.L_795 - .L_794)


	//   ....[0]....
.L_794:
        /*003c*/ 	.word	0x00002570


	//   ....[1]....
        /*0040*/ 	.word	0x00004490


	//----- nvinfo : EIATTR_COOP_GROUP_MASK_REGIDS
	.align		4
.L_795:
        /*0044*/ 	.byte	0x04, 0x29
        /*0046*/ 	.short	(.L_797 - .L_796)


	//   ....[0]....
.L_796:
        /*0048*/ 	.word	0xffffffff


	//   ....[1]....
        /*004c*/ 	.word	0xffffffff


	//   ....[2]....
        /*0050*/ 	.word	0xffffffff


	//   ....[3]....
        /*0054*/ 	.word	0xffffffff


	//   ....[4]....
        /*0058*/ 	.word	0xffffffff


	//   ....[5]....
        /*005c*/ 	.word	0xffffffff


	//   ....[6]....
        /*0060*/ 	.word	0xffffffff


	//   ....[7]....
        /*0064*/ 	.word	0xffffffff


	//   ....[8]....
        /*0068*/ 	.word	0xffffffff


	//   ....[9]....
        /*006c*/ 	.word	0xffffffff


	//----- nvinfo : EIATTR_COOP_GROUP_INSTR_OFFSETS
	.align		4
.L_797:
        /*0070*/ 	.byte	0x04, 0x28
        /*0072*/ 	.short	(.L_799 - .L_798)


	//   ....[0]....
.L_798:
        /*0074*/ 	.word	0x000015d0


	//   ....[1]....
        /*0078*/ 	.word	0x00001610


	//   ....[2]....
        /*007c*/ 	.word	0x000016b0


	//   ....[3]....
        /*0080*/ 	.word	0x000016d0


	//   ....[4]....
        /*0084*/ 	.word	0x00001700


	//   ....[5]....
        /*0088*/ 	.word	0x00001720


	//   ....[6]....
        /*008c*/ 	.word	0x00001750


	//   ....[7]....
        /*0090*/ 	.word	0x00001770


	//   ....[8]....
        /*0094*/ 	.word	0x000017a0


	//   ....[9]....
        /*0098*/ 	.word	0x000017c0


	//----- nvinfo : EIATTR_EXIT_INSTR_OFFSETS
	.align		4
.L_799:
        /*009c*/ 	.byte	0x04, 0x1c
        /*009e*/ 	.short	(.L_801 - .L_800)


	//   ....[0]....
.L_800:
        /*00a0*/ 	.word	0x00004560


	//   ....[1]....
        /*00a4*/ 	.word	0x000046a0


	//   ....[2]....
        /*00a8*/ 	.word	0x00004920


	//----- nvinfo : EIATTR_MAX_THREADS
	.align		4
.L_801:
        /*00ac*/ 	.byte	0x04, 0x05
        /*00ae*/ 	.short	(.L_803 - .L_802)
.L_802:
        /*00b0*/ 	.word	0x000000e0
        /*00b4*/ 	.word	0x00000001
        /*00b8*/ 	.word	0x00000001


	//----- nvinfo : EIATTR_CRS_STACK_SIZE
	.align		4
.L_803:
        /*00bc*/ 	.byte	0x04, 0x1e
        /*00be*/ 	.short	(.L_805 - .L_804)
.L_804:
        /*00c0*/ 	.word	0x00000000
.L_805:


//--------------------- .nv.info._Z35group_norm_nhwc_bwd_one_pass_kernelI11Fp16IOBf16WLi256ELi14ELi224EEv26Group_norm_nhwc_bwd_params --------------------------
	.section	.nv.info._Z35group_norm_nhwc_bwd_one_pass_kernelI11Fp16IOBf16WLi256ELi14ELi224EEv26Group_norm_nhwc_bwd_params,"",@"SHT_CUDA_INFO"
	.sectionflags	@""
	.align	4


	//----- nvinfo : EIATTR_CUDA_API_VERSION
	.align		4
        /*0000*/ 	.byte	0x04, 0x37
        /*0002*/ 	.short	(.L_807 - .L_806)
.L_806:
        /*0004*/ 	.word	0x00000082


	//----- nvinfo : EIATTR_SW2861232_WAR
	.align		4
.L_807:
        /*0008*/ 	.byte	0x01, 0x35
	.zero		2


	//----- nvinfo : EIATTR_PARAM_CBANK
	.align		4
        /*000c*/ 	.byte	0x04, 0x0a
        /*000e*/ 	.short	(.L_809 - .L_808)
	.align		4
.L_808:
        /*0010*/ 	.word	index@(.nv.constant0._Z35group_norm_nhwc_bwd_one_pass_kernelI11Fp16IOBf16WLi256ELi14ELi224EEv26Group_norm_nhwc_bwd_params)
        /*0014*/ 	.short	0x0160
        /*0016*/ 	.short	0x00b8


	//----- nvinfo : EIATTR_CBANK_PARAM_SIZE
	.align		4
.L_809:
        /*0018*/ 	.byte	0x03, 0x19
        /*001a*/ 	.short	0x00b8


	//----- nvinfo : EIATTR_KPARAM_INFO
	.align		4
        /*001c*/ 	.byte	0x04, 0x17
        /*001e*/ 	.short	(.L_811 - .L_810)
.L_810:
        /*0020*/ 	.word	0x00000000
        /*0024*/ 	.short	0x0000
        /*0026*/ 	.short	0x0000
        /*0028*/ 	.byte	0x00, 0xf0, 0xe1, 0x02


	//----- nvinfo : EIATTR_MAXREG_COUNT
	.align		4
.L_811:
        /*002c*/ 	.byte	0x03, 0x1b
        /*002e*/ 	.short	0x00ff


	//----- nvinfo : EIATTR_NUM_BARRIERS
	.align		4
        /*0030*/ 	.byte	0x02, 0x4c
        /*0032*/ 	.byte	0x01
	.zero		1


	//----- nvinfo : EIATTR_MERCURY_ISA_VERSION
	.align		4
        /*0034*/ 	.byte	0x03, 0x5f
        /*0036*/ 	.short	0x0000


	//----- nvinfo : EIATTR_INT_WARP_WIDE_INSTR_OFFSETS
	.align		4
        /*0038*/ 	.byte	0x04, 0x31
        /*003a*/ 	.short	(.L_813 - .L_812)


	//   ....[0]....
.L_812:
        /*003c*/ 	.word	0x000033e0


	//   ....[1]....
        /*0040*/ 	.word	0x00005f30


	//----- nvinfo : EIATTR_COOP_GROUP_MASK_REGIDS
	.align		4
.L_813:
        /*0044*/ 	.byte	0x04, 0x29
        /*0046*/ 	.short	(.L_815 - .L_814)


	//   ....[0]....
.L_814:
        /*0048*/ 	.word	0xffffffff


	//   ....[1]....
        /*004c*/ 	.word	0xffffffff


	//   ....[2]....
        /*0050*/ 	.word	0xffffffff


	//   ....[3]....
        /*0054*/ 	.word	0xffffffff


	//   ....[4]....
        /*0058*/ 	.word	0xffffffff


	//   ....[5]....
        /*005c*/ 	.word	0xffffffff


	//   ....[6]....
        /*0060*/ 	.word	0xffffffff


	//   ....[7]....
        /*0064*/ 	.word	0xffffffff


	//   ....[8]....
        /*0068*/ 	.word	0xffffffff


	//   ....[9]....
        /*006c*/ 	.word	0xffffffff


	//----- nvinfo : EIATTR_COOP_GROUP_INSTR_OFFSETS
	.align		4
.L_815:
        /*0070*/ 	.byte	0x04, 0x28
        /*0072*/ 	.short	(.L_817 - .L_816)


	//   ....[0]....
.L_816:
        /*0074*/ 	.word	0x000023d0


	//   ....[1]....
        /*0078*/ 	.word	0x00002400


	//   ....[2]....
        /*007c*/ 	.word	0x000024c0


	//   ....[3]....
        /*0080*/ 	.word	0x000024e0


	//   ....[4]....
        /*0084*/ 	.word	0x00002510


	//   ....[5]....
        /*0088*/ 	.word	0x00002530


	//   ....[6]....
        /*008c*/ 	.word	0x00002560


	//   ....[7]....
        /*0090*/ 	.word	0x00002580


	//   ....[8]....
        /*0094*/ 	.word	0x000025b0


	//   ....[9]....
        /*0098*/ 	.word	0x000025d0


	//----- nvinfo : EIATTR_EXIT_INSTR_OFFSETS
	.align		4
.L_817:
        /*009c*/ 	.byte	0x04, 0x1c
        /*009e*/ 	.short	(.L_819 - .L_818)


	//   ....[0]....
.L_818:
        /*00a0*/ 	.word	0x00006000


	//   ....[1]....
        /*00a4*/ 	.word	0x00006140


	//   ....[2]....
        /*00a8*/ 	.word	0x000063c0


	//----- nvinfo : EIATTR_MAX_THREADS
	.align		4
.L_819:
        /*00ac*/ 	.byte	0x04, 0x05
        /*00ae*/ 	.short	(.L_821 - .L_820)
.L_820:
        /*00b0*/ 	.word	0x000000e0
        /*00b4*/ 	.word	0x00000001
        /*00b8*/ 	.word	0x00000001


	//----- nvinfo : EIATTR_CRS_STACK_SIZE
	.align		4
.L_821:
        /*00bc*/ 	.byte	0x04, 0x1e
        /*00be*/ 	.short	(.L_823 - .L_822)
.L_822:
        /*00c0*/ 	.word	0x00000000
.L_823:


//--------------------- .nv.info._Z35group_norm_nhwc_bwd_one_pass_kernelI11Fp16IOBf16WLi512ELi14ELi224EEv26Group_norm_nhwc_bwd_params --------------------------
	.section	.nv.info._Z35group_norm_nhwc_bwd_one_pass_kernelI11Fp16IOBf16WLi512ELi14ELi224EEv26Group_norm_nhwc_bwd_params,"",@"SHT_CUDA_INFO"
	.sectionflags	@""
	.align	4


	//----- nvinfo : EIATTR_CUDA_API_VERSION
	.align		4
        /*0000*/ 	.byte	0x04, 0x37
        /*0002*/ 	.short	(.L_825 - .L_824)
.L_824:
        /*0004*/ 	.word	0x00000082


	//----- nvinfo : EIATTR_SW2861232_WAR
	.align		4
.L_825:
        /*0008*/ 	.byte	0x01, 0x35
	.zero		2


	//----- nvinfo : EIATTR_PARAM_CBANK
	.align		4
        /*000c*/ 	.byte	0x04, 0x0a
        /*000e*/ 	.short	(.L_827 - .L_826)
	.align		4
.L_826:
        /*0010*/ 	.word	index@(.nv.constant0._Z35group_norm_nhwc_bwd_one_pass_kernelI11Fp16IOBf16WLi512ELi14ELi224EEv26Group_norm_nhwc_bwd_params)
        /*0014*/ 	.short	0x0160
        /*0016*/ 	.short	0x00b8


	//----- nvinfo : EIATTR_CBANK_PARAM_SIZE
	.align		4
.L_827:
        /*0018*/ 	.byte	0x03, 0x19
        /*001a*/ 	.short	0x00b8


	//----- nvinfo : EIATTR_KPARAM_INFO
	.align		4
        /*001c*/ 	.byte	0x04, 0x17
        /*001e*/ 	.short	(.L_829 - .L_828)
.L_828:
        /*0020*/ 	.word	0x00000000
        /*0024*/ 	.short	0x0000
        /*0026*/ 	.short	0x0000
        /*0028*/ 	.byte	0x00, 0xf0, 0xe1, 0x02


	//----- nvinfo : EIATTR_MAXREG_COUNT
	.align		4
.L_829:
        /*002c*/ 	.byte	0x03, 0x1b
        /*002e*/ 	.short	0x00ff


	//----- nvinfo : EIATTR_NUM_BARRIERS
	.align		4
        /*0030*/ 	.byte	0x02, 0x4c
        /*0032*/ 	.byte	0x01
	.zero		1


	//----- nvinfo : EIATTR_MERCURY_ISA_VERSION
	.align		4
        /*0034*/ 	.byte	0x03, 0x5f
        /*0036*/ 	.short	0x0000


	//----- nvinfo : EIATTR_INT_WARP_WIDE_INSTR_OFFSETS
	.align		4
        /*0038*/ 	.byte	0x04, 0x31
        /*003a*/ 	.short	(.L_831 - .L_830)


	//   ....[0]....
.L_830:
        /*003c*/ 	.word	0x000051c0


	//   ....[1]....
        /*0040*/ 	.word	0x00009570


	//----- nvinfo : EIATTR_COOP_GROUP_MASK_REGIDS
	.align		4
.L_831:
        /*0044*/ 	.byte	0x04, 0x29
        /*0046*/ 	.short	(.L_833 - .L_832)


	//   ....[0]....
.L_832:
        /*0048*/ 	.word	0xffffffff


	//   ....[1]....
        /*004c*/ 	.word	0xffffffff


	//   ....[2]....
        /*0050*/ 	.word	0xffffffff


	//   ....[3]....
        /*0054*/ 	.word	0xffffffff


	//   ....[4]....
        /*0058*/ 	.word	0xffffffff


	//   ....[5]....
        /*005c*/ 	.word	0xffffffff


	//   ....[6]....
        /*0060*/ 	.word	0xffffffff


	//   ....[7]....
        /*0064*/ 	.word	0xffffffff


	//   ....[8]....
        /*0068*/ 	.word	0xffffffff


	//   ....[9]....
        /*006c*/ 	.word	0xffffffff


	//----- nvinfo : EIATTR_COOP_GROUP_INSTR_OFFSETS
	.align		4
.L_833:
        /*0070*/ 	.byte	0x04, 0x28
        /*0072*/ 	.short	(.L_835 - .L_834)


	//   ....[0]....
.L_834:
        /*0074*/ 	.word	0x00004120


	//   ....[1]....
        /*0078*/ 	.word	0x00004150


	//   ....[2]....
        /*007c*/ 	.word	0x00004240


	//   ....[3]....
        /*0080*/ 	.word	0x00004270


	//   ....[4]....
        /*0084*/ 	.word	0x00004330


	//   ....[5]....
        /*0088*/ 	.word	0x00004350


	//   ....[6]....
        /*008c*/ 	.word	0x00004380


	//   ....[7]....
        /*0090*/ 	.word	0x000043a0


	//   ....[8]....
        /*0094*/ 	.word	0x000043d0


	//   ....[9]....
        /*0098*/ 	.word	0x000043f0


	//----- nvinfo : EIATTR_EXIT_INSTR_OFFSETS
	.align		4
.L_835:
        /*009c*/ 	.byte	0x04, 0x1c
        /*009e*/ 	.short	(.L_837 - .L_836)


	//   ....[0]....
.L_836:
        /*00a0*/ 	.word	0x00009640


	//   ....[1]....
        /*00a4*/ 	.word	0x00009780


	//   ....[2]....
        /*00a8*/ 	.word	0x00009a00


	//----- nvinfo : EIATTR_MAX_THREADS
	.align		4
.L_837:
        /*00ac*/ 	.byte	0x04, 0x05
        /*00ae*/ 	.short	(.L_839 - .L_838)
.L_838:
        /*00b0*/ 	.word	0x000000e0
        /*00b4*/ 	.word	0x00000001
        /*00b8*/ 	.word	0x00000001


	//----- nvinfo : EIATTR_CRS_STACK_SIZE
	.align		4
.L_839:
        /*00bc*/ 	.byte	0x04, 0x1e
        /*00be*/ 	.short	(.L_841 - .L_840)
.L_840:
        /*00c0*/ 	.word	0x00000000
.L_841:


//--------------------- .nv.info._Z35group_norm_nhwc_bwd_one_pass_kernelI11Fp16IOFp16WLi64ELi14ELi224EEv26Group_norm_nhwc_bwd_params --------------------------
	.section	.nv.info._Z35group_norm_nhwc_bwd_one_pass_kernelI11Fp16IOFp16WLi64ELi14ELi224EEv26Group_norm_nhwc_bwd_params,"",@"SHT_CUDA_INFO"
	.sectionflags	@""
	.align	4


	//----- nvinfo : EIATTR_CUDA_API_VERSION
	.align		4
        /*0000*/ 	.byte	0x04, 0x37
        /*0002*/ 	.short	(.L_843 - .L_842)
.L_842:
        /*0004*/ 	.word	0x00000082


	//----- nvinfo : EIATTR_SW2861232_WAR
	.align		4
.L_843:
        /*0008*/ 	.byte	0x01, 0x35
	.zero		2


	//----- nvinfo : EIATTR_PARAM_CBANK
	.align		4
        /*000c*/ 	.byte	0x04, 0x0a
        /*000e*/ 	.short	(.L_845 - .L_844)
	.align		4
.L_844:
        /*0010*/ 	.word	index@(.nv.constant0._Z35group_norm_nhwc_bwd_one_pass_kernelI11Fp16IOFp16WLi64ELi14ELi224EEv26Group_norm_nhwc_bwd_params)
        /*0014*/ 	.short	0x0160
        /*0016*/ 	.short	0x00b8


	//----- nvinfo : EIATTR_CBANK_PARAM_SIZE
	.align		4
.L_845:
        /*0018*/ 	.byte	0x03, 0x19
        /*001a*/ 	.short	0x00b8


	//----- nvinfo : EIATTR_KPARAM_INFO
	.align		4
        /*001c*/ 	.byte	0x04, 0x17
        /*001e*/ 	.short	(.L_847 - .L_846)
.L_846:
        /*0020*/ 	.word	0x00000000
        /*0024*/ 	.short	0x0000
        /*0026*/ 	.short	0x0000
        /*0028*/ 	.byte	0x00, 0xf0, 0xe1, 0x02


	//----- nvinfo : EIATTR_MAXREG_COUNT
	.align		4
.L_847:
        /*002c*/ 	.byte	0x03, 0x1b
        /*002e*/ 	.short	0x00ff


	//----- nvinfo : EIATTR_NUM_BARRIERS
	.align		4
        /*0030*/ 	.byte	0x02, 0x4c
        /*0032*/ 	.byte	0x01
	.zero		1


	//----- nvinfo : EIATTR_MERCURY_ISA_VERSION
	.align		4
        /*0034*/ 	.byte	0x03, 0x5f
        /*0036*/ 	.short	0x0000


	//----- nvinfo : EIATTR_INT_WARP_WIDE_INSTR_OFFSETS
	.align		4
        /*0038*/ 	.byte	0x04, 0x31
        /*003a*/ 	.short	(.L_849 - .L_848)


	//   ....[0]....
.L_848:
        /*003c*/ 	.word	0x00001de0


	//   ....[1]....
        /*0040*/ 	.word	0x000036a0


	//----- nvinfo : EIATTR_COOP_GROUP_MASK_REGIDS
	.align		4
.L_849:
        /*0044*/ 	.byte	0x04, 0x29
        /*0046*/ 	.short	(.L_851 - .L_850)


	//   ....[0]....
.L_850:
        /*0048*/ 	.word	0xffffffff


	//   ....[1]....
        /*004c*/ 	.word	0xffffffff


	//   ....[2]....
        /*0050*/ 	.word	0xffffffff


	//   ....[3]....
        /*0054*/ 	.word	0xffffffff


	//   ....[4]....
        /*0058*/ 	.word	0xffffffff


	//   ....[5]....
        /*005c*/ 	.word	0xffffffff


	//   ....[6]....
        /*0060*/ 	.word	0xffffffff


	//   ....[7]....
        /*0064*/ 	.word	0xffffffff


	//   ....[8]....
        /*0068*/ 	.word	0xffffffff


	//   ....[9]....
        /*006c*/ 	.word	0xffffffff


	//----- nvinfo : EIATTR_COOP_GROUP_INSTR_OFFSETS
	.align		4
.L_851:
        /*0070*/ 	.byte	0x04, 0x28
        /*0072*/ 	.short	(.L_853 - .L_852)


	//   ....[0]....
.L_852:
        /*0074*/ 	.word	0x00000e30


	//   ....[1]....
        /*0078*/ 	.word	0x00000e40


	//   ....[2]....
        /*007c*/ 	.word	0x00000ea0


	//   ....[3]....
        /*0080*/ 	.word	0x00000ec0


	//   ....[4]....
        /*0084*/ 	.word	0x00000ef0


	//   ....[5]....
        /*0088*/ 	.word	0x00000f10


	//   ....[6]....
        /*008c*/ 	.word	0x00000f40


	//   ....[7]....
        /*0090*/ 	.word	0x00000f60


	//   ....[8]....
        /*0094*/ 	.word	0x00000f90


	//   ....[9]....
        /*0098*/ 	.word	0x00000fb0


	//----- nvinfo : EIATTR_EXIT_INSTR_OFFSETS
	.align		4
.L_853:
        /*009c*/ 	.byte	0x04, 0x1c
        /*009e*/ 	.short	(.L_855 - .L_854)


	//   ....[0]....
.L_854:
        /*00a0*/ 	.word	0x00003770


	//   ....[1]....
        /*00a4*/ 	.word	0x000038b0


	//   ....[2]....
        /*00a8*/ 	.word	0x00003b30


	//----- nvinfo : EIATTR_MAX_THREADS
	.align		4
.L_855:
        /*00ac*/ 	.byte	0x04, 0x05
        /*00ae*/ 	.short	(.L_857 - .L_856)
.L_856:
        /*00b0*/ 	.word	0x000000e0
        /*00b4*/ 	.word	0x00000001
        /*00b8*/ 	.word	0x00000001


	//----- nvinfo : EIATTR_CRS_STACK_SIZE
	.align		4
.L_857:
        /*00bc*/ 	.byte	0x04, 0x1e
        /*00be*/ 	.short	(.L_859 - .L_858)
.L_858:
        /*00c0*/ 	.word	0x00000000
.L_859:


//--------------------- .nv.info._Z35group_norm_nhwc_bwd_one_pass_kernelI11Fp16IOFp16WLi128ELi14ELi224EEv26Group_norm_nhwc_bwd_params --------------------------
	.section	.nv.info._Z35group_norm_nhwc_bwd_one_pass_kernelI11Fp16IOFp16WLi128ELi14ELi224EEv26Group_norm_nhwc_bwd_params,"",@"SHT_CUDA_INFO"
	.sectionflags	@""
	.align	4


	//----- nvinfo : EIATTR_CUDA_API_VERSION
	.align		4
        /*0000*/ 	.byte	0x04, 0x37
        /*0002*/ 	.short	(.L_861 - .L_860)
.L_860:
        /*0004*/ 	.word	0x00000082


	//----- nvinfo : EIATTR_SW2861232_WAR
	.align		4
.L_861:
        /*0008*/ 	.byte	0x01, 0x35
	.zero		2


	//----- nvinfo : EIATTR_PARAM_CBANK
	.align		4
        /*000c*/ 	.byte	0x04, 0x0a
        /*000e*/ 	.short	(.L_863 - .L_862)
	.align		4
.L_862:
        /*0010*/ 	.word	index@(.nv.constant0._Z35group_norm_nhwc_bwd_one_pass_kernelI11Fp16IOFp16WLi128ELi14ELi224EEv26Group_norm_nhwc_bwd_params)
        /*0014*/ 	.short	0x0160
        /*0016*/ 	.short	0x00b8


	//----- nvinfo : EIATTR_CBANK_PARAM_SIZE
	.align		4
.L_863:
        /*0018*/ 	.byte	0x03, 0x19
        /*001a*/ 	.short	0x00b8


	//----- nvinfo : EIATTR_KPARAM_INFO
	.align		4
        /*001c*/ 	.byte	0x04, 0x17
        /*001e*/ 	.short	(.L_865 - .L_864)
.L_864:
        /*0020*/ 	.word	0x00000000
        /*0024*/ 	.short	0x0000
        /*0026*/ 	.short	0x0000
        /*0028*/ 	.byte	0x00, 0xf0, 0xe1, 0x02


	//----- nvinfo : EIATTR_MAXREG_COUNT
	.align		4
.L_865:
        /*002c*/ 	.byte	0x03, 0x1b
        /*002e*/ 	.short	0x00ff


	//----- nvinfo : EIATTR_NUM_BARRIERS
	.align		4
        /*0030*/ 	.byte	0x02, 0x4c
        /*0032*/ 	.byte	0x01
	.zero		1


	//----- nvinfo : EIATTR_MERCURY_ISA_VERSION
	.align		4
        /*0034*/ 	.byte	0x03, 0x5f
        /*0036*/ 	.short	0x0000


	//----- nvinfo : EIATTR_INT_WARP_WIDE_INSTR_OFFSETS
	.align		4
        /*0038*/ 	.byte	0x04, 0x31
        /*003a*/ 	.short	(.L_867 - .L_866)


	//   ....[0]....
.L_866:
        /*003c*/ 	.word	0x00002570


	//   ....[1]....
        /*0040*/ 	.word	0x00004490


	//----- nvinfo : EIATTR_COOP_GROUP_MASK_REGIDS
	.align		4
.L_867:
        /*0044*/ 	.byte	0x04, 0x29
        /*0046*/ 	.short	(.L_869 - .L_868)


	//   ....[0]....
.L_868:
        /*0048*/ 	.word	0xffffffff


	//   ....[1]....
        /*004c*/ 	.word	0xffffffff


	//   ....[2]....
        /*0050*/ 	.word	0xffffffff


	//   ....[3]....
        /*0054*/ 	.word	0xffffffff


	//   ....[4]....
        /*0058*/ 	.word	0xffffffff


	//   ....[5]....
        /*005c*/ 	.word	0xffffffff


	//   ....[6]....
        /*0060*/ 	.word	0xffffffff


	//   ....[7]....
        /*0064*/ 	.word	0xffffffff


	//   ....[8]....
        /*0068*/ 	.word	0xffffffff


	//   ....[9]....
        /*006c*/ 	.word	0xffffffff


	//----- nvinfo : EIATTR_COOP_GROUP_INSTR_OFFSETS
	.align		4
.L_869:
        /*0070*/ 	.byte	0x04, 0x28
        /*0072*/ 	.short	(.L_871 - .L_870)


	//   ....[0]....
.L_870:
        /*0074*/ 	.word	0x000015d0


	//   ....[1]....
        /*0078*/ 	.word	0x00001610


	//   ....[2]....
        /*007c*/ 	.word	0x000016b0


	//   ....[3]....
        /*0080*/ 	.word	0x000016d0


	//   ....[4]....
        /*0084*/ 	.word	0x00001700


	//   ....[5]....
        /*0088*/ 	.word	0x00001720


	//   ....[6]....
        /*008c*/ 	.word	0x00001750


	//   ....[7]....
        /*0090*/ 	.word	0x00001770


	//   ....[8]....
        /*0094*/ 	.word	0x000017a0


	//   ....[9]....
        /*0098*/ 	.word	0x000017c0


	//----- nvinfo : EIATTR_EXIT_INSTR_OFFSETS
	.align		4
.L_871:
        /*009c*/ 	.byte	0x04, 0x1c
        /*009e*/ 	.short	(.L_873 - .L_872)


	//   ....[0]....
.L_872:
        /*00a0*/ 	.word	0x00004560


	//   ....[1]....
        /*00a4*/ 	.word	0x000046a0


	//   ....[2]....
        /*00a8*/ 	.word	0x00004920


	//----- nvinfo : EIATTR_MAX_THREADS
	.align		4
.L_873:
        /*00ac*/ 	.byte	0x04, 0x05
        /*00ae*/ 	.short	(.L_875 - .L_874)
.L_874:
        /*00b0*/ 	.word	0x000000e0
        /*00b4*/ 	.word	0x00000001
        /*00b8*/ 	.word	0x00000001


	//----- nvinfo : EIATTR_CRS_STACK_SIZE
	.align		4
.L_875:
        /*00bc*/ 	.byte	0x04, 0x1e
        /*00be*/ 	.short	(.L_877 - .L_876)
.L_876:
        /*00c0*/ 	.word	0x00000000
.L_877:


//--------------------- .nv.info._Z35group_norm_nhwc_bwd_one_pass_kernelI11Fp16IOFp16WLi256ELi14ELi224EEv26Group_norm_nhwc_bwd_params --------------------------
	.section	.nv.info._Z35group_norm_nhwc_bwd_one_pass_kernelI11Fp16IOFp16WLi256ELi14ELi224EEv26Group_norm_nhwc_bwd_params,"",@"SHT_CUDA_INFO"
	.sectionflags	@""
	.align	4


	//----- nvinfo : EIATTR_CUDA_API_VERSION
	.align		4
        /*0000*/ 	.byte	0x04, 0x37
        /*0002*/ 	.short	(.L_879 - .L_878)
.L_878:
        /*0004*/ 	.word	0x00000082


	//----- nvinfo : EIATTR_SW2861232_WAR
	.align		4
.L_879:
        /*0008*/ 	.byte	0x01, 0x35
	.zero		2


	//----- nvinfo : EIATTR_PARAM_CBANK
	.align		4
        /*000c*/ 	.byte	0x04, 0x0a
        /*000e*/ 	.short	(.L_881 - .L_880)
	.align		4
.L_880:
        /*0010*/ 	.word	index@(.nv.constant0._Z35group_norm_nhwc_bwd_one_pass_kernelI11Fp16IOFp16WLi256ELi14ELi224EEv26Group_norm_nhwc_bwd_params)
        /*0014*/ 	.short	0x0160
        /*0016*/ 	.short	0x00b8


	//----- nvinfo : EIATTR_CBANK_PARAM_SIZE
	.align		4
.L_881:
        /*0018*/ 	.byte	0x03, 0x19
        /*001a*/ 	.short	0x00b8


	//----- nvinfo : EIATTR_KPARAM_INFO
	.align		4
        /*001c*/ 	.byte	0x04, 0x17
        /*001e*/ 	.short	(.L_883 - .L_882)
.L_882:
        /*0020*/ 	.word	0x00000000
        /*0024*/ 	.short	0x0000
        /*0026*/ 	.short	0x0000
        /*0028*/ 	.byte	0x00, 0xf0, 0xe1, 0x02


	//----- nvinfo : EIATTR_MAXREG_COUNT
	.align		4
.L_883:
        /*002c*/ 	.byte	0x03, 0x1b
        /*002e*/ 	.short	0x00ff


	//----- nvinfo : EIATTR_NUM_BARRIERS
	.align		4
        /*0030*/ 	.byte	0x02, 0x4c
        /*0032*/ 	.byte	0x01
	.zero		1


	//----- nvinfo : EIATTR_MERCURY_ISA_VERSION
	.align		4
        /*0034*/ 	.byte	0x03, 0x5f
        /*0036*/ 	.short	0x0000


	//----- nvinfo : EIATTR_INT_WARP_WIDE_INSTR_OFFSETS
	.align		4
        /*0038*/ 	.byte	0x04, 0x31
        /*003a*/ 	.short	(.L_885 - .L_884)


	//   ....[0]....
.L_884:
        /*003c*/ 	.word	0x000033e0


	//   ....[1]....
        /*0040*/ 	.word	0x00005f30


	//----- nvinfo : EIATTR_COOP_GROUP_MASK_REGIDS
	.align		4
.L_885:
        /*0044*/ 	.byte	0x04, 0x29
        /*0046*/ 	.short	(.L_887 - .L_886)


	//   ....[0]....
.L_886:
        /*0048*/ 	.word	0xffffffff


	//   ....[1]....
        /*004c*/ 	.word	0xffffffff


	//   ....[2]....
        /*0050*/ 	.word	0xffffffff


	//   ....[3]....
        /*0054*/ 	.word	0xffffffff


	//   ....[4]....
        /*0058*/ 	.word	0xffffffff


	//   ....[5]....
        /*005c*/ 	.word	0xffffffff


	//   ....[6]....
        /*0060*/ 	.word	0xffffffff


	//   ....[7]....
        /*0064*/ 	.word	0xffffffff


	//   ....[8]....
        /*0068*/ 	.word	0xffffffff


	//   ....[9]....
        /*006c*/ 	.word	0xffffffff


	//----- nvinfo : EIATTR_COOP_GROUP_INSTR_OFFSETS
	.align		4
.L_887:
        /*0070*/ 	.byte	0x04, 0x28
        /*0072*/ 	.short	(.L_889 - .L_888)


	//   ....[0]....
.L_888:
        /*0074*/ 	.word	0x000023d0


	//   ....[1]....
        /*0078*/ 	.word	0x00002400


	//   ....[2]....
        /*007c*/ 	.word	0x000024c0


	//   ....[3]....
        /*0080*/ 	.word	0x000024e0


	//   ....[4]....
        /*0084*/ 	.word	0x00002510


	//   ....[5]....
        /*0088*/ 	.word	0x00002530


	//   ....[6]....
        /*008c*/ 	.word	0x00002560


	//   ....[7]....
        /*0090*/ 	.word	0x00002580


	//   ....[8]....
        /*0094*/ 	.word	0x000025b0


	//   ....[9]....
        /*0098*/ 	.word	0x000025d0


	//----- nvinfo : EIATTR_EXIT_INSTR_OFFSETS
	.align		4
.L_889:
        /*009c*/ 	.byte	0x04, 0x1c
        /*009e*/ 	.short	(.L_891 - .L_890)


	//   ....[0]....
.L_890:
        /*00a0*/ 	.word	0x00006000


	//   ....[1]....
        /*00a4*/ 	.word	0x00006140


	//   ....[2]....
        /*00a8*/ 	.word	0x000063c0


	//----- nvinfo : EIATTR_MAX_THREADS
	.align		4
.L_891:
        /*00ac*/ 	.byte	0x04, 0x05
        /*00ae*/ 	.short	(.L_893 - .L_892)
.L_892:
        /*00b0*/ 	.word	0x000000e0
        /*00b4*/ 	.word	0x00000001
        /*00b8*/ 	.word	0x00000001


	//----- nvinfo : EIATTR_CRS_STACK_SIZE
	.align		4
.L_893:
        /*00bc*/ 	.byte	0x04, 0x1e
        /*00be*/ 	.short	(.L_895 - .L_894)
.L_894:
        /*00c0*/ 	.word	0x00000000
.L_895:


//--------------------- .nv.info._Z35group_norm_nhwc_bwd_one_pass_kernelI11Fp16IOFp16WLi512ELi14ELi224EEv26Group_norm_nhwc_bwd_params --------------------------
	.section	.nv.info._Z35group_norm_nhwc_bwd_one_pass_kernelI11Fp16IOFp16WLi512ELi14ELi224EEv26Group_norm_nhwc_bwd_params,"",@"SHT_CUDA_INFO"
	.sectionflags	@""
	.align	4


	//----- nvinfo : EIATTR_CUDA_API_VERSION
	.align		4
        /*0000*/ 	.byte	0x04, 0x37
        /*0002*/ 	.short	(.L_897 - .L_896)
.L_896:
        /*0004*/ 	.word	0x00000082


	//----- nvinfo : EIATTR_SW2861232_WAR
	.align		4
.L_897:
        /*0008*/ 	.byte	0x01, 0x35
	.zero		2


	//----- nvinfo : EIATTR_PARAM_CBANK
	.align		4
        /*000c*/ 	.byte	0x04, 0x0a
        /*000e*/ 	.short	(.L_899 - .L_898)
	.align		4
.L_898:
        /*0010*/ 	.word	index@(.nv.constant0._Z35group_norm_nhwc_bwd_one_pass_kernelI11Fp16IOFp16WLi512ELi14ELi224EEv26Group_norm_nhwc_bwd_params)
        /*0014*/ 	.short	0x0160
        /*0016*/ 	.short	0x00b8


	//----- nvinfo : EIATTR_CBANK_PARAM_SIZE
	.align		4
.L_899:
        /*0018*/ 	.byte	0x03, 0x19
        /*001a*/ 	.short	0x00b8


	//----- nvinfo : EIATTR_KPARAM_INFO
	.align		4
        /*001c*/ 	.byte	0x04, 0x17
        /*001e*/ 	.short	(.L_901 - .L_900)
.L_900:
        /*0020*/ 	.word	0x00000000
        /*0024*/ 	.short	0x0000
        /*0026*/ 	.short	0x0000
        /*0028*/ 	.byte	0x00, 0xf0, 0xe1, 0x02


	//----- nvinfo : EIATTR_MAXREG_COUNT
	.align		4
.L_901:
        /*002c*/ 	.byte	0x03, 0x1b
        /*002e*/ 	.short	0x00ff


	//----- nvinfo : EIATTR_NUM_BARRIERS
	.align		4
        /*0030*/ 	.byte	0x02, 0x4c
        /*0032*/ 	.byte	0x01
	.zero		1


	//----- nvinfo : EIATTR_MERCURY_ISA_VERSION
	.align		4
        /*0034*/ 	.byte	0x03, 0x5f
        /*0036*/ 	.short	0x0000


	//----- nvinfo : EIATTR_INT_WARP_WIDE_INSTR_OFFSETS
	.align		4
        /*0038*/ 	.byte	0x04, 0x31
        /*003a*/ 	.short	(.L_903 - .L_902)


	//   ....[0]....
.L_902:
        /*003c*/ 	.word	0x000051c0


	//   ....[1]....
        /*0040*/ 	.word	0x00009570


	//----- nvinfo : EIATTR_COOP_GROUP_MASK_REGIDS
	.align		4
.L_903:
        /*0044*/ 	.byte	0x04, 0x29
        /*0046*/ 	.short	(.L_905 - .L_904)


	//   ....[0]....
.L_904:
        /*0048*/ 	.word	0xffffffff


	//   ....[1]....
        /*004c*/ 	.word	0xffffffff


	//   ....[2]....
        /*0050*/ 	.word	0xffffffff


	//   ....[3]....
        /*0054*/ 	.word	0xffffffff


	//   ....[4]....
        /*0058*/ 	.word	0xffffffff


	//   ....[5]....
        /*005c*/ 	.word	0xffffffff


	//   ....[6]....
        /*0060*/ 	.word	0xffffffff


	//   ....[7]....
        /*0064*/ 	.word	0xffffffff


	//   ....[8]....
        /*0068*/ 	.word	0xffffffff


	//   ....[9]....
        /*006c*/ 	.word	0xffffffff


	//----- nvinfo : EIATTR_COOP_GROUP_INSTR_OFFSETS
	.align		4
.L_905:
        /*0070*/ 	.byte	0x04, 0x28
        /*0072*/ 	.short	(.L_907 - .L_906)


	//   ....[0]....
.L_906:
        /*0074*/ 	.word	0x00004120


	//   ....[1]....
        /*0078*/ 	.word	0x00004150


	//   ....[2]....
        /*007c*/ 	.word	0x00004240


	//   ....[3]....
        /*0080*/ 	.word	0x00004270


	//   ....[4]....
        /*0084*/ 	.word	0x00004330


	//   ....[5]....
        /*0088*/ 	.word	0x00004350


	//   ....[6]....
        /*008c*/ 	.word	0x00004380


	//   ....[7]....
        /*0090*/ 	.word	0x000043a0


	//   ....[8]....
        /*0094*/ 	.word	0x000043d0


	//   ....[9]....
        /*0098*/ 	.word	0x000043f0


	//----- nvinfo : EIATTR_EXIT_INSTR_OFFSETS
	.align		4
.L_907:
        /*009c*/ 	.byte	0x04, 0x1c
        /*009e*/ 	.short	(.L_909 - .L_908)


	//   ....[0]....
.L_908:
        /*00a0*/ 	.word	0x00009640


	//   ....[1]....
        /*00a4*/ 	.word	0x00009780


	//   ....[2]....
        /*00a8*/ 	.word	0x00009a00


	//----- nvinfo : EIATTR_MAX_THREADS
	.align		4
.L_909:
        /*00ac*/ 	.byte	0x04, 0x05
        /*00ae*/ 	.short	(.L_911 - .L_910)
.L_910:
        /*00b0*/ 	.word	0x000000e0
        /*00b4*/ 	.word	0x00000001
        /*00b8*/ 	.word	0x00000001


	//----- nvinfo : EIATTR_CRS_STACK_SIZE
	.align		4
.L_911:
        /*00bc*/ 	.byte	0x04, 0x1e
        /*00be*/ 	.short	(.L_913 - .L_912)
.L_912:
        /*00c0*/ 	.word	0x00000000
.L_913:


//--------------------- .nv.info._Z35group_norm_nhwc_bwd_one_pass_kernelI11Fp32IOFp32WLi64ELi14ELi224EEv26Group_norm_nhwc_bwd_params --------------------------
	.section	.nv.info._Z35group_norm_nhwc_bwd_one_pass_kernelI11Fp32IOFp32WLi64ELi14ELi224EEv26Group_norm_nhwc_bwd_params,"",@"SHT_CUDA_INFO"
	.sectionflags	@""
	.align	4


	//----- nvinfo : EIATTR_CUDA_API_VERSION
	.align		4
        /*0000*/ 	.byte	0x04, 0x37
        /*0002*/ 	.short	(.L_915 - .L_914)
.L_914:
        /*0004*/ 	.word	0x00000082


	//----- nvinfo : EIATTR_SW2861232_WAR
	.align		4
.L_915:
        /*0008*/ 	.byte	0x01, 0x35
	.zero		2


	//----- nvinfo : EIATTR_PARAM_CBANK
	.align		4
        /*000c*/ 	.byte	0x04, 0x0a
        /*000e*/ 	.short	(.L_917 - .L_916)
	.align		4
.L_916:
        /*0010*/ 	.word	index@(.nv.constant0._Z35group_norm_nhwc_bwd_one_pass_kernelI11Fp32IOFp32WLi64ELi14ELi224EEv26Group_norm_nhwc_bwd_params)
        /*0014*/ 	.short	0x0160
        /*0016*/ 	.short	0x00b8


	//----- nvinfo : EIATTR_CBANK_PARAM_SIZE
	.align		4
.L_917:
        /*0018*/ 	.byte	0x03, 0x19
        /*001a*/ 	.short	0x00b8


	//----- nvinfo : EIATTR_KPARAM_INFO
	.align		4
        /*001c*/ 	.byte	0x04, 0x17
        /*001e*/ 	.short	(.L_919 - .L_918)
.L_918:
        /*0020*/ 	.word	0x00000000
        /*0024*/ 	.short	0x0000
        /*0026*/ 	.short	0x0000
        /*0028*/ 	.byte	0x00, 0xf0, 0xe1, 0x02


	//----- nvinfo : EIATTR_MAXREG_COUNT
	.align		4
.L_919:
        /*002c*/ 	.byte	0x03, 0x1b
        /*002e*/ 	.short	0x00ff


	//----- nvinfo : EIATTR_NUM_BARRIERS
	.align		4
        /*0030*/ 	.byte	0x02, 0x4c
        /*0032*/ 	.byte	0x01
	.zero		1


	//----- nvinfo : EIATTR_MERCURY_ISA_VERSION
	.align		4
        /*0034*/ 	.byte	0x03, 0x5f
        /*0036*/ 	.short	0x0000


	//----- nvinfo : EIATTR_INT_WARP_WIDE_INSTR_OFFSETS
	.align		4
        /*0038*/ 	.byte	0x04, 0x31
        /*003a*/ 	.short	(.L_921 - .L_920)


	//   ....[0]....
.L_920:
        /*003c*/ 	.word	0x00001d50


	//   ....[1]....
        /*0040*/ 	.word	0x000034f0


	//----- nvinfo : EIATTR_COOP_GROUP_MASK_REGIDS
	.align		4
.L_921:
        /*0044*/ 	.byte	0x04, 0x29
        /*0046*/ 	.short	(.L_923 - .L_922)


	//   ....[0]....
.L_922:
        /*0048*/ 	.word	0xffffffff


	//   ....[1]....
        /*004c*/ 	.word	0xffffffff


	//   ....[2]....
        /*0050*/ 	.word	0xffffffff


	//   ....[3]....
        /*0054*/ 	.word	0xffffffff


	//   ....[4]....
        /*0058*/ 	.word	0xffffffff


	//   ....[5]....
        /*005c*/ 	.word	0xffffffff


	//   ....[6]....
        /*0060*/ 	.word	0xffffffff


	//   ....[7]....
        /*0064*/ 	.word	0xffffffff


	//   ....[8]....
        /*0068*/ 	.word	0xffffffff


	//   ....[9]....
        /*006c*/ 	.word	0xffffffff


	//----- nvinfo : EIATTR_COOP_GROUP_INSTR_OFFSETS
	.align		4
.L_923:
        /*0070*/ 	.byte	0x04, 0x28
        /*0072*/ 	.short	(.L_925 - .L_924)


	//   ....[0]....
.L_924:
        /*0074*/ 	.word	0x00000db0


	//   ....[1]....
        /*0078*/ 	.word	0x00000dc0


	//   ....[2]....
        /*007c*/ 	.word	0x00000df0


	//   ....[3]....
        /*0080*/ 	.word	0x00000e10


	//   ....[4]....
        /*0084*/ 	.word	0x00000e40


	//   ....[5]....
        /*0088*/ 	.word	0x00000e60


	//   ....[6]....
        /*008c*/ 	.word	0x00000e90


	//   ....[7]....
        /*0090*/ 	.word	0x00000eb0


	//   ....[8]....
        /*0094*/ 	.word	0x00000ee0


	//   ....[9]....
        /*0098*/ 	.word	0x00000f00


	//----- nvinfo : EIATTR_EXIT_INSTR_OFFSETS
	.align		4
.L_925:
        /*009c*/ 	.byte	0x04, 0x1c
        /*009e*/ 	.short	(.L_927 - .L_926)


	//   ....[0]....
.L_926:
        /*00a0*/ 	.word	0x000035c0


	//   ....[1]....
        /*00a4*/ 	.word	0x00003700


	//   ....[2]....
        /*00a8*/ 	.word	0x00003950


	//----- nvinfo : EIATTR_MAX_THREADS
	.align		4
.L_927:
        /*00ac*/ 	.byte	0x04, 0x05
        /*00ae*/ 	.short	(.L_929 - .L_928)
.L_928:
        /*00b0*/ 	.word	0x000000e0
        /*00b4*/ 	.word	0x00000001
        /*00b8*/ 	.word	0x00000001


	//----- nvinfo : EIATTR_CRS_STACK_SIZE
	.align		4
.L_929:
        /*00bc*/ 	.byte	0x04, 0x1e
        /*00be*/ 	.short	(.L_931 - .L_930)
.L_930:
        /*00c0*/ 	.word	0x00000000
.L_931:


//--------------------- .nv.info._Z35group_norm_nhwc_bwd_one_pass_kernelI11Fp32IOFp32WLi128ELi14ELi224EEv26Group_norm_nhwc_bwd_params --------------------------
	.section	.nv.info._Z35group_norm_nhwc_bwd_one_pass_kernelI11Fp32IOFp32WLi128ELi14ELi224EEv26Group_norm_nhwc_bwd_params,"",@"SHT_CUDA_INFO"
	.sectionflags	@""
	.align	4


	//----- nvinfo : EIATTR_CUDA_API_VERSION
	.align		4
        /*0000*/ 	.byte	0x04, 0x37
        /*0002*/ 	.short	(.L_933 - .L_932)
.L_932:
        /*0004*/ 	.word	0x00000082


	//----- nvinfo : EIATTR_SW2861232_WAR
	.align		4
.L_933:
        /*0008*/ 	.byte	0x01, 0x35
	.zero		2


	//----- nvinfo : EIATTR_PARAM_CBANK
	.align		4
        /*000c*/ 	.byte	0x04, 0x0a
        /*000e*/ 	.short	(.L_935 - .L_934)
	.align		4
.L_934:
        /*0010*/ 	.word	index@(.nv.constant0._Z35group_norm_nhwc_bwd_one_pass_kernelI11Fp32IOFp32WLi128ELi14ELi224EEv26Group_norm_nhwc_bwd_params)
        /*0014*/ 	.short	0x0160
        /*0016*/ 	.short	0x00b8


	//----- nvinfo : EIATTR_CBANK_PARAM_SIZE
	.align		4
.L_935:
        /*0018*/ 	.byte	0x03, 0x19
        /*001a*/ 	.short	0x00b8


	//----- nvinfo : EIATTR_KPARAM_INFO
	.align		4
        /*001c*/ 	.byte	0x04, 0x17
        /*001e*/ 	.short	(.L_937 - .L_936)
.L_936:
        /*0020*/ 	.word	0x00000000
        /*0024*/ 	.short	0x0000
        /*0026*/ 	.short	0x0000
        /*0028*/ 	.byte	0x00, 0xf0, 0xe1, 0x02


	//----- nvinfo : EIATTR_MAXREG_COUNT
	.align		4
.L_937:
        /*002c*/ 	.byte	0x03, 0x1b
        /*002e*/ 	.short	0x00ff


	//----- nvinfo : EIATTR_NUM_BARRIERS
	.align		4
        /*0030*/ 	.byte	0x02, 0x4c
        /*0032*/ 	.byte	0x01
	.zero		1


	//----- nvinfo : EIATTR_MERCURY_ISA_VERSION
	.align		4
        /*0034*/ 	.byte	0x03, 0x5f
        /*0036*/ 	.short	0x0000


	//----- nvinfo : EIATTR_INT_WARP_WIDE_INSTR_OFFSETS
	.align		4
        /*0038*/ 	.byte	0x04, 0x31
        /*003a*/ 	.short	(.L_939 - .L_938)


	//   ....[0]....
.L_938:
        /*003c*/ 	.word	0x000024a0


	//   ....[1]....
        /*0040*/ 	.word	0x000041a0


	//----- nvinfo : EIATTR_COOP_GROUP_MASK_REGIDS
	.align		4
.L_939:
        /*0044*/ 	.byte	0x04, 0x29
        /*0046*/ 	.short	(.L_941 - .L_940)


	//   ....[0]....
.L_940:
        /*0048*/ 	.word	0xffffffff


	//   ....[1]....
        /*004c*/ 	.word	0xffffffff


	//   ....[2]....
        /*0050*/ 	.word	0xffffffff


	//   ....[3]....
        /*0054*/ 	.word	0xffffffff


	//   ....[4]....
        /*0058*/ 	.word	0xffffffff


	//   ....[5]....
        /*005c*/ 	.word	0xffffffff


	//   ....[6]....
        /*0060*/ 	.word	0xffffffff


	//   ....[7]....
        /*0064*/ 	.word	0xffffffff


	//   ....[8]....
        /*0068*/ 	.word	0xffffffff


	//   ....[9]....
        /*006c*/ 	.word	0xffffffff


	//----- nvinfo : EIATTR_COOP_GROUP_INSTR_OFFSETS
	.align		4
.L_941:
        /*0070*/ 	.byte	0x04, 0x28
        /*0072*/ 	.short	(.L_943 - .L_942)


	//   ....[0]....
.L_942:
        /*0074*/ 	.word	0x000014b0


	//   ....[1]....
        /*0078*/ 	.word	0x000014e0


	//   ....[2]....
        /*007c*/ 	.word	0x00001560


	//   ....[3]....
        /*0080*/ 	.word	0x00001580


	//   ....[4]....
        /*0084*/ 	.word	0x000015b0


	//   ....[5]....
        /*0088*/ 	.word	0x000015d0


	//   ....[6]....
        /*008c*/ 	.word	0x00001600


	//   ....[7]....
        /*0090*/ 	.word	0x00001620


	//   ....[8]....
        /*0094*/ 	.word	0x00001660


	//   ....[9]....
        /*0098*/ 	.word	0x00001690


	//----- nvinfo : EIATTR_EXIT_INSTR_OFFSETS
	.align		4
.L_943:
        /*009c*/ 	.byte	0x04, 0x1c
        /*009e*/ 	.short	(.L_945 - .L_944)


	//   ....[0]....
.L_944:
        /*00a0*/ 	.word	0x00004210


	//   ....[1]....
        /*00a4*/ 	.word	0x00004350


	//   ....[2]....
        /*00a8*/ 	.word	0x000045a0


	//----- nvinfo : EIATTR_MAX_THREADS
	.align		4
.L_945:
        /*00ac*/ 	.byte	0x04, 0x05
        /*00ae*/ 	.short	(.L_947 - .L_946)
.L_946:
        /*00b0*/ 	.word	0x000000e0
        /*00b4*/ 	.word	0x00000001
        /*00b8*/ 	.word	0x00000001


	//----- nvinfo : EIATTR_CRS_STACK_SIZE
	.align		4
.L_947:
        /*00bc*/ 	.byte	0x04, 0x1e
        /*00be*/ 	.short	(.L_949 - .L_948)
.L_948:
        /*00c0*/ 	.word	0x00000000
.L_949:


//--------------------- .nv.info._Z35group_norm_nhwc_bwd_one_pass_kernelI11Fp32IOFp32WLi256ELi14ELi224EEv26Group_norm_nhwc_bwd_params --------------------------
	.section	.nv.info._Z35group_norm_nhwc_bwd_one_pass_kernelI11Fp32IOFp32WLi256ELi14ELi224EEv26Group_norm_nhwc_bwd_params,"",@"SHT_CUDA_INFO"
	.sectionflags	@""
	.align	4


	//----- nvinfo : EIATTR_CUDA_API_VERSION
	.align		4
        /*0000*/ 	.byte	0x04, 0x37
        /*0002*/ 	.short	(.L_951 - .L_950)
.L_950:
        /*0004*/ 	.word	0x00000082


	//----- nvinfo : EIATTR_SW2861232_WAR
	.align		4
.L_951:
        /*0008*/ 	.byte	0x01, 0x35
	.zero		2


	//----- nvinfo : EIATTR_PARAM_CBANK
	.align		4
        /*000c*/ 	.byte	0x04, 0x0a
        /*000e*/ 	.short	(.L_953 - .L_952)
	.align		4
.L_952:
        /*0010*/ 	.word	index@(.nv.constant0._Z35group_norm_nhwc_bwd_one_pass_kernelI11Fp32IOFp32WLi256ELi14ELi224EEv26Group_norm_nhwc_bwd_params)
        /*0014*/ 	.short	0x0160
        /*0016*/ 	.short	0x00b8


	//----- nvinfo : EIATTR_CBANK_PARAM_SIZE
	.align		4
.L_953:
        /*0018*/ 	.byte	0x03, 0x19
        /*001a*/ 	.short	0x00b8


	//----- nvinfo : EIATTR_KPARAM_INFO
	.align		4
        /*001c*/ 	.byte	0x04, 0x17
        /*001e*/ 	.short	(.L_955 - .L_954)
.L_954:
        /*0020*/ 	.word	0x00000000
        /*0024*/ 	.short	0x0000
        /*0026*/ 	.short	0x0000
        /*0028*/ 	.byte	0x00, 0xf0, 0xe1, 0x02


	//----- nvinfo : EIATTR_MAXREG_COUNT
	.align		4
.L_955:
        /*002c*/ 	.byte	0x03, 0x1b
        /*002e*/ 	.short	0x00ff


	//----- nvinfo : EIATTR_NUM_BARRIERS
	.align		4
        /*0030*/ 	.byte	0x02, 0x4c
        /*0032*/ 	.byte	0x01
	.zero		1


	//----- nvinfo : EIATTR_MERCURY_ISA_VERSION
	.align		4
        /*0034*/ 	.byte	0x03, 0x5f
        /*0036*/ 	.short	0x0000


	//----- nvinfo : EIATTR_INT_WARP_WIDE_INSTR_OFFSETS
	.align		4
        /*0038*/ 	.byte	0x04, 0x31
        /*003a*/ 	.short	(.L_957 - .L_956)


	//   ....[0]....
.L_956:
        /*003c*/ 	.word	0x00003290


	//   ....[1]....
        /*0040*/ 	.word	0x00005920


	//----- nvinfo : EIATTR_COOP_GROUP_MASK_REGIDS
	.align		4
.L_957:
        /*0044*/ 	.byte	0x04, 0x29
        /*0046*/ 	.short	(.L_959 - .L_958)


	//   ....[0]....
.L_958:
        /*0048*/ 	.word	0xffffffff


	//   ....[1]....
        /*004c*/ 	.word	0xffffffff


	//   ....[2]....
        /*0050*/ 	.word	0xffffffff


	//   ....[3]....
        /*0054*/ 	.word	0xffffffff


	//   ....[4]....
        /*0058*/ 	.word	0xffffffff


	//   ....[5]....
        /*005c*/ 	.word	0xffffffff


	//   ....[6]....
        /*0060*/ 	.word	0xffffffff


	//   ....[7]....
        /*0064*/ 	.word	0xffffffff


	//   ....[8]....
        /*0068*/ 	.word	0xffffffff


	//   ....[9]....
        /*006c*/ 	.word	0xffffffff


	//----- nvinfo : EIATTR_COOP_GROUP_INSTR_OFFSETS
	.align		4
.L_959:
        /*0070*/ 	.byte	0x04, 0x28
        /*0072*/ 	.short	(.L_961 - .L_960)


	//   ....[0]....
.L_960:
        /*0074*/ 	.word	0x00002160


	//   ....[1]....
        /*0078*/ 	.word	0x00002180


	//   ....[2]....
        /*007c*/ 	.word	0x000021b0


	//   ....[3]....
        /*0080*/ 	.word	0x000021d0


	//   ....[4]....
        /*0084*/ 	.word	0x00002200


	//   ....[5]....
        /*0088*/ 	.word	0x00002220


	//   ....[6]....
        /*008c*/ 	.word	0x00002250


	//   ....[7]....
        /*0090*/ 	.word	0x00002270


	//   ....[8]....
        /*0094*/ 	.word	0x000022e0


	//   ....[9]....
        /*0098*/ 	.word	0x00002310


	//----- nvinfo : EIATTR_EXIT_INSTR_OFFSETS
	.align		4
.L_961:
        /*009c*/ 	.byte	0x04, 0x1c
        /*009e*/ 	.short	(.L_963 - .L_962)


	//   ....[0]....
.L_962:
        /*00a0*/ 	.word	0x000059f0


	//   ....[1]....
        /*00a4*/ 	.word	0x00005b30


	//   ....[2]....
        /*00a8*/ 	.word	0x00005d80


	//----- nvinfo : EIATTR_MAX_THREADS
	.align		4
.L_963:
        /*00ac*/ 	.byte	0x04, 0x05
        /*00ae*/ 	.short	(.L_965 - .L_964)
.L_964:
        /*00b0*/ 	.word	0x000000e0
        /*00b4*/ 	.word	0x00000001
        /*00b8*/ 	.word	0x00000001


	//----- nvinfo : EIATTR_CRS_STACK_SIZE
	.align		4
.L_965:
        /*00bc*/ 	.byte	0x04, 0x1e
        /*00be*/ 	.short	(.L_967 - .L_966)
.L_966:
        /*00c0*/ 	.word	0x00000000
.L_967:


//--------------------- .nv.info._Z35group_norm_nhwc_bwd_one_pass_kernelI11Fp32IOFp32WLi512ELi14ELi224EEv26Group_norm_nhwc_bwd_params --------------------------
	.section	.nv.info._Z35group_norm_nhwc_bwd_one_pass_kernelI11Fp32IOFp32WLi512ELi14ELi224EEv26Group_norm_nhwc_bwd_params,"",@"SHT_CUDA_INFO"
	.sectionflags	@""
	.align	4


	//----- nvinfo : EIATTR_CUDA_API_VERSION
	.align		4
        /*0000*/ 	.byte	0x04, 0x37
        /*0002*/ 	.short	(.L_969 - .L_968)
.L_968:
        /*0004*/ 	.word	0x00000082


	//----- nvinfo : EIATTR_SW2861232_WAR
	.align		4
.L_969:
        /*0008*/ 	.byte	0x01, 0x35
	.zero		2


	//----- nvinfo : EIATTR_PARAM_CBANK
	.align		4
        /*000c*/ 	.byte	0x04, 0x0a
        /*000e*/ 	.short	(.L_971 - .L_970)
	.align		4
.L_970:
        /*0010*/ 	.word	index@(.nv.constant0._Z35group_norm_nhwc_bwd_one_pass_kernelI11Fp32IOFp32WLi512ELi14ELi224EEv26Group_norm_nhwc_bwd_params)
        /*0014*/ 	.short	0x0160
        /*0016*/ 	.short	0x00b8


	//----- nvinfo : EIATTR_CBANK_PARAM_SIZE
	.align		4
.L_971:
        /*0018*/ 	.byte	0x03, 0x19
        /*001a*/ 	.short	0x00b8


	//----- nvinfo : EIATTR_KPARAM_INFO
	.align		4
        /*001c*/ 	.byte	0x04, 0x17
        /*001e*/ 	.short	(.L_973 - .L_972)
.L_972:
        /*0020*/ 	.word	0x00000000
        /*0024*/ 	.short	0x0000
        /*0026*/ 	.short	0x0000
        /*0028*/ 	.byte	0x00, 0xf0, 0xe1, 0x02


	//----- nvinfo : EIATTR_MAXREG_COUNT
	.align		4
.L_973:
        /*002c*/ 	.byte	0x03, 0x1b
        /*002e*/ 	.short	0x00ff


	//----- nvinfo : EIATTR_NUM_BARRIERS
	.align		4
        /*0030*/ 	.byte	0x02, 0x4c
        /*0032*/ 	.byte	0x01
	.zero		1


	//----- nvinfo : EIATTR_MERCURY_ISA_VERSION
	.align		4
        /*0034*/ 	.byte	0x03, 0x5f
        /*0036*/ 	.short	0x0000


	//----- nvinfo : EIATTR_INT_WARP_WIDE_INSTR_OFFSETS
	.align		4
        /*0038*/ 	.byte	0x04, 0x31
        /*003a*/ 	.short	(.L_975 - .L_974)


	//   ....[0]....
.L_974:
        /*003c*/ 	.word	0x00005120


	//   ....[1]....
        /*0040*/ 	.word	0x00008c00


	//----- nvinfo : EIATTR_COOP_GROUP_MASK_REGIDS
	.align		4
.L_975:
        /*0044*/ 	.byte	0x04, 0x29
        /*0046*/ 	.short	(.L_977 - .L_976)


	//   ....[0]....
.L_976:
        /*0048*/ 	.word	0xffffffff


	//   ....[1]....
        /*004c*/ 	.word	0xffffffff


	//   ....[2]....
        /*0050*/ 	.word	0xffffffff


	//   ....[3]....
        /*0054*/ 	.word	0xffffffff


	//   ....[4]....
        /*0058*/ 	.word	0xffffffff


	//   ....[5]....
        /*005c*/ 	.word	0xffffffff


	//   ....[6]....
        /*0060*/ 	.word	0xffffffff


	//   ....[7]....
        /*0064*/ 	.word	0xffffffff


	//   ....[8]....
        /*0068*/ 	.word	0xffffffff


	//   ....[9]....
        /*006c*/ 	.word	0xffffffff


	//----- nvinfo : EIATTR_COOP_GROUP_INSTR_OFFSETS
	.align		4
.L_977:
        /*0070*/ 	.byte	0x04, 0x28
        /*0072*/ 	.short	(.L_979 - .L_978)


	//   ....[0]....
.L_978:
        /*0074*/ 	.word	0x000041c0


	//   ....[1]....
        /*0078*/ 	.word	0x00004210


	//   ....[2]....
        /*007c*/ 	.word	0x00004240


	//   ....[3]....
        /*0080*/ 	.word	0x00004260


	//   ....[4]....
        /*0084*/ 	.word	0x00004290


	//   ....[5]....
        /*0088*/ 	.word	0x000042b0


	//   ....[6]....
        /*008c*/ 	.word	0x000042e0


	//   ....[7]....
        /*0090*/ 	.word	0x00004300


	//   ....[8]....
        /*0094*/ 	.word	0x00004330


	//   ....[9]....
        /*0098*/ 	.word	0x00004350


	//----- nvinfo : EIATTR_EXIT_INSTR_OFFSETS
	.align		4
.L_979:
        /*009c*/ 	.byte	0x04, 0x1c
        /*009e*/ 	.short	(.L_981 - .L_980)


	//   ....[0]....
.L_980:
        /*00a0*/ 	.word	0x00008c70


	//   ....[1]....
        /*00a4*/ 	.word	0x00008db0


	//   ....[2]....
        /*00a8*/ 	.word	0x00009000


	//----- nvinfo : EIATTR_MAX_THREADS
	.align		4
.L_981:
        /*00ac*/ 	.byte	0x04, 0x05
        /*00ae*/ 	.short	(.L_983 - .L_982)
.L_982:
        /*00b0*/ 	.word	0x000000e0
        /*00b4*/ 	.word	0x00000001
        /*00b8*/ 	.word	0x00000001


	//----- nvinfo : EIATTR_CRS_STACK_SIZE
	.align		4
.L_983:
        /*00bc*/ 	.byte	0x04, 0x1e
        /*00be*/ 	.short	(.L_985 - .L_984)
.L_984:
        /*00c0*/ 	.word	0x00000000
.L_985:


//--------------------- .nv.info._Z35group_norm_nhwc_bwd_one_pass_kernelI11Fp32IOBf16WLi64ELi14ELi224EEv26Group_norm_nhwc_bwd_params --------------------------
	.section	.nv.info._Z35group_norm_nhwc_bwd_one_pass_kernelI11Fp32IOBf16WLi64ELi14ELi224EEv26Group_norm_nhwc_bwd_params,"",@"SHT_CUDA_INFO"
	.sectionflags	@""
	.align	4


	//----- nvinfo : EIATTR_CUDA_API_VERSION
	.align		4
        /*0000*/ 	.byte	0x04, 0x37
        /*0002*/ 	.short	(.L_987 - .L_986)
.L_986:
        /*0004*/ 	.word	0x00000082


	//----- nvinfo : EIATTR_SW2861232_WAR
	.align		4
.L_987:
        /*0008*/ 	.byte	0x01, 0x35
	.zero		2


	//----- nvinfo : EIATTR_PARAM_CBANK
	.align		4
        /*000c*/ 	.byte	0x04, 0x0a
        /*000e*/ 	.short	(.L_989 - .L_988)
	.align		4
.L_988:
        /*0010*/ 	.word	index@(.nv.constant0._Z35group_norm_nhwc_bwd_one_pass_kernelI11Fp32IOBf16WLi64ELi14ELi224EEv26Group_norm_nhwc_bwd_params)
        /*0014*/ 	.short	0x0160
        /*0016*/ 	.short	0x00b8


	//----- nvinfo : EIATTR_CBANK_PARAM_SIZE
	.align		4
.L_989:
        /*0018*/ 	.byte	0x03, 0x19
        /*001a*/ 	.short	0x00b8


	//----- nvinfo : EIATTR_KPARAM_INFO
	.align		4
        /*001c*/ 	.byte	0x04, 0x17
        /*001e*/ 	.short	(.L_991 - .L_990)
.L_990:
        /*0020*/ 	.word	0x00000000
        /*0024*/ 	.short	0x0000
        /*0026*/ 	.short	0x0000
        /*0028*/ 	.byte	0x00, 0xf0, 0xe1, 0x02


	//----- nvinfo : EIATTR_MAXREG_COUNT
	.align		4
.L_991:
        /*002c*/ 	.byte	0x03, 0x1b
        /*002e*/ 	.short	0x00ff


	//----- nvinfo : EIATTR_NUM_BARRIERS
	.align		4
        /*0030*/ 	.byte	0x02, 0x4c
        /*0032*/ 	.byte	0x01
	.zero		1


	//----- nvinfo : EIATTR_MERCURY_ISA_VERSION
	.align		4
        /*0034*/ 	.byte	0x03, 0x5f
        /*0036*/ 	.short	0x0000


	//----- nvinfo : EIATTR_INT_WARP_WIDE_INSTR_OFFSETS
	.align		4
        /*0038*/ 	.byte	0x04, 0x31
        /*003a*/ 	.short	(.L_993 - .L_992)


	//   ....[0]....
.L_992:
        /*003c*/ 	.word	0x00001db0


	//   ....[1]....
        /*0040*/ 	.word	0x00003550


	//----- nvinfo : EIATTR_COOP_GROUP_MASK_REGIDS
	.align		4
.L_993:
        /*0044*/ 	.byte	0x04, 0x29
        /*0046*/ 	.short	(.L_995 - .L_994)


	//   ....[0]....
.L_994:
        /*0048*/ 	.word	0xffffffff


	//   ....[1]....
        /*004c*/ 	.word	0xffffffff


	//   ....[2]....
        /*0050*/ 	.word	0xffffffff


	//   ....[3]....
        /*0054*/ 	.word	0xffffffff


	//   ....[4]....
        /*0058*/ 	.word	0xffffffff


	//   ....[5]....
        /*005c*/ 	.word	0xffffffff


	//   ....[6]....
        /*0060*/ 	.word	0xffffffff


	//   ....[7]....
        /*0064*/ 	.word	0xffffffff


	//   ....[8]....
        /*0068*/ 	.word	0xffffffff


	//   ....[9]....
        /*006c*/ 	.word	0xffffffff


	//----- nvinfo : EIATTR_COOP_GROUP_INSTR_OFFSETS
	.align		4
.L_995:
        /*0070*/ 	.byte	0x04, 0x28
        /*0072*/ 	.short	(.L_997 - .L_996)


	//   ....[0]....
.L_996:
        /*0074*/ 	.word	0x00000e20


	//   ....[1]....
        /*0078*/ 	.word	0x00000e30


	//   ....[2]....
        /*007c*/ 	.word	0x00000e60


	//   ....[3]....
        /*0080*/ 	.word	0x00000e80


	//   ....[4]....
        /*0084*/ 	.word	0x00000eb0


	//   ....[5]....
        /*0088*/ 	.word	0x00000ed0


	//   ....[6]....
        /*008c*/ 	.word	0x00000f00


	//   ....[7]....
        /*0090*/ 	.word	0x00000f20


	//   ....[8]....
        /*0094*/ 	.word	0x00000f50


	//   ....[9]....
        /*0098*/ 	.word	0x00000f80


	//----- nvinfo : EIATTR_EXIT_INSTR_OFFSETS
	.align		4
.L_997:
        /*009c*/ 	.byte	0x04, 0x1c
        /*009e*/ 	.short	(.L_999 - .L_998)


	//   ....[0]....
.L_998:
        /*00a0*/ 	.word	0x00003620


	//   ....[1]....
        /*00a4*/ 	.word	0x00003760


	//   ....[2]....
        /*00a8*/ 	.word	0x000039e0


	//----- nvinfo : EIATTR_MAX_THREADS
	.align		4
.L_999:
        /*00ac*/ 	.byte	0x04, 0x05
        /*00ae*/ 	.short	(.L_1001 - .L_1000)
.L_1000:
        /*00b0*/ 	.word	0x000000e0
        /*00b4*/ 	.word	0x00000001
        /*00b8*/ 	.word	0x00000001


	//----- nvinfo : EIATTR_CRS_STACK_SIZE
	.align		4
.L_1001:
        /*00bc*/ 	.byte	0x04, 0x1e
        /*00be*/ 	.short	(.L_1003 - .L_1002)
.L_1002:
        /*00c0*/ 	.word	0x00000000
.L_1003:


//--------------------- .nv.info._Z35group_norm_nhwc_bwd_one_pass_kernelI11Fp32IOBf16WLi128ELi14ELi224EEv26Group_norm_nhwc_bwd_params --------------------------
	.section	.nv.info._Z35group_norm_nhwc_bwd_one_pass_kernelI11Fp32IOBf16WLi128ELi14ELi224EEv26Group_norm_nhwc_bwd_params,"",@"SHT_CUDA_INFO"
	.sectionflags	@""
	.align	4


	//----- nvinfo : EIATTR_CUDA_API_VERSION
	.align		4
        /*0000*/ 	.byte	0x04, 0x37
        /*0002*/ 	.short	(.L_1005 - .L_1004)
.L_1004:
        /*0004*/ 	.word	0x00000082


	//----- nvinfo : EIATTR_SW2861232_WAR
	.align		4
.L_1005:
        /*0008*/ 	.byte	0x01, 0x35
	.zero		2


	//----- nvinfo : EIATTR_PARAM_CBANK
	.align		4
        /*000c*/ 	.byte	0x04, 0x0a
        /*000e*/ 	.short	(.L_1007 - .L_1006)
	.align		4
.L_1006:
        /*0010*/ 	.word	index@(.nv.constant0._Z35group_norm_nhwc_bwd_one_pass_kernelI11Fp32IOBf16WLi128ELi14ELi224EEv26Group_norm_nhwc_bwd_params)
        /*0014*/ 	.short	0x0160
        /*0016*/ 	.short	0x00b8


	//----- nvinfo : EIATTR_CBANK_PARAM_SIZE
	.align		4
.L_1007:
        /*0018*/ 	.byte	0x03, 0x19
        /*001a*/ 	.short	0x00b8


	//----- nvinfo : EIATTR_KPARAM_INFO
	.align		4
        /*001c*/ 	.byte	0x04, 0x17
        /*001e*/ 	.short	(.L_1009 - .L_1008)
.L_1008:
        /*0020*/ 	.word	0x00000000
        /*0024*/ 	.short	0x0000
        /*0026*/ 	.short	0x0000
        /*0028*/ 	.byte	0x00, 0xf0, 0xe1, 0x02


	//----- nvinfo : EIATTR_MAXREG_COUNT
	.align		4
.L_1009:
        /*002c*/ 	.byte	0x03, 0x1b
        /*002e*/ 	.short	0x00ff


	//----- nvinfo : EIATTR_NUM_BARRIERS
	.align		4
        /*0030*/ 	.byte	0x02, 0x4c
        /*0032*/ 	.byte	0x01
	.zero		1


	//----- nvinfo : EIATTR_MERCURY_ISA_VERSION
	.align		4
        /*0034*/ 	.byte	0x03, 0x5f
        /*0036*/ 	.short	0x0000


	//----- nvinfo : EIATTR_INT_WARP_WIDE_INSTR_OFFSETS
	.align		4
        /*0038*/ 	.byte	0x04, 0x31
        /*003a*/ 	.short	(.L_1011 - .L_1010)


	//   ....[0]....
.L_1010:
        /*003c*/ 	.word	0x00002520


	//   ....[1]....
        /*0040*/ 	.word	0x000041e0


	//----- nvinfo : EIATTR_COOP_GROUP_MASK_REGIDS
	.align		4
.L_1011:
        /*0044*/ 	.byte	0x04, 0x29
        /*0046*/ 	.short	(.L_1013 - .L_1012)


	//   ....[0]....
.L_1012:
        /*0048*/ 	.word	0xffffffff


	//   ....[1]....
        /*004c*/ 	.word	0xffffffff


	//   ....[2]....
        /*0050*/ 	.word	0xffffffff


	//   ....[3]....
        /*0054*/ 	.word	0xffffffff


	//   ....[4]....
        /*0058*/ 	.word	0xffffffff


	//   ....[5]....
        /*005c*/ 	.word	0xffffffff


	//   ....[6]....
        /*0060*/ 	.word	0xffffffff


	//   ....[7]....
        /*0064*/ 	.word	0xffffffff


	//   ....[8]....
        /*0068*/ 	.word	0xffffffff


	//   ....[9]....
        /*006c*/ 	.word	0xffffffff


	//----- nvinfo : EIATTR_COOP_GROUP_INSTR_OFFSETS
	.align		4
.L_1013:
        /*0070*/ 	.byte	0x04, 0x28
        /*0072*/ 	.short	(.L_1015 - .L_1014)


	//   ....[0]....
.L_1014:
        /*0074*/ 	.word	0x00001530


	//   ....[1]....
        /*0078*/ 	.word	0x00001550


	//   ....[2]....
        /*007c*/ 	.word	0x000015a0


	//   ....[3]....
        /*0080*/ 	.word	0x000015c0


	//   ....[4]....
        /*0084*/ 	.word	0x000015f0


	//   ....[5]....
        /*0088*/ 	.word	0x00001610


	//   ....[6]....
        /*008c*/ 	.word	0x00001640


	//   ....[7]....
        /*0090*/ 	.word	0x00001660


	//   ....[8]....
        /*0094*/ 	.word	0x00001690


	//   ....[9]....
        /*0098*/ 	.word	0x000016c0


	//----- nvinfo : EIATTR_EXIT_INSTR_OFFSETS
	.align		4
.L_1015:
        /*009c*/ 	.byte	0x04, 0x1c
        /*009e*/ 	.short	(.L_1017 - .L_1016)


	//   ....[0]....
.L_1016:
        /*00a0*/ 	.word	0x000042b0


	//   ....[1]....
        /*00a4*/ 	.word	0x000043f0


	//   ....[2]....
        /*00a8*/ 	.word	0x00004670


	//----- nvinfo : EIATTR_MAX_THREADS
	.align		4
.L_1017:
        /*00ac*/ 	.byte	0x04, 0x05
        /*00ae*/ 	.short	(.L_1019 - .L_1018)
.L_1018:
        /*00b0*/ 	.word	0x000000e0
        /*00b4*/ 	.word	0x00000001
        /*00b8*/ 	.word	0x00000001


	//----- nvinfo : EIATTR_CRS_STACK_SIZE
	.align		4
.L_1019:
        /*00bc*/ 	.byte	0x04, 0x1e
        /*00be*/ 	.short	(.L_1021 - .L_1020)
.L_1020:
        /*00c0*/ 	.word	0x00000000
.L_1021:


//--------------------- .nv.info._Z35group_norm_nhwc_bwd_one_pass_kernelI11Fp32IOBf16WLi256ELi14ELi224EEv26Group_norm_nhwc_bwd_params --------------------------
	.section	.nv.info._Z35group_norm_nhwc_bwd_one_pass_kernelI11Fp32IOBf16WLi256ELi14ELi224EEv26Group_norm_nhwc_bwd_params,"",@"SHT_CUDA_INFO"
	.sectionflags	@""
	.align	4


	//----- nvinfo : EIATTR_CUDA_API_VERSION
	.align		4
        /*0000*/ 	.byte	0x04, 0x37
        /*0002*/ 	.short	(.L_1023 - .L_1022)
.L_1022:
        /*0004*/ 	.word	0x00000082


	//----- nvinfo : EIATTR_SW2861232_WAR
	.align		4
.L_1023:
        /*0008*/ 	.byte	0x01, 0x35
	.zero		2


	//----- nvinfo : EIATTR_PARAM_CBANK
	.align		4
        /*000c*/ 	.byte	0x04, 0x0a
        /*000e*/ 	.short	(.L_1025 - .L_1024)
	.align		4
.L_1024:
        /*0010*/ 	.word	index@(.nv.constant0._Z35group_norm_nhwc_bwd_one_pass_kernelI11Fp32IOBf16WLi256ELi14ELi224EEv26Group_norm_nhwc_bwd_params)
        /*0014*/ 	.short	0x0160
        /*0016*/ 	.short	0x00b8


	//----- nvinfo : EIATTR_CBANK_PARAM_SIZE
	.align		4
.L_1025:
        /*0018*/ 	.byte	0x03, 0x19
        /*001a*/ 	.short	0x00b8


	//----- nvinfo : EIATTR_KPARAM_INFO
	.align		4
        /*001c*/ 	.byte	0x04, 0x17
        /*001e*/ 	.short	(.L_1027 - .L_1026)
.L_1026:
        /*0020*/ 	.word	0x00000000
        /*0024*/ 	.short	0x0000
        /*0026*/ 	.short	0x0000
        /*0028*/ 	.byte	0x00, 0xf0, 0xe1, 0x02


	//----- nvinfo : EIATTR_MAXREG_COUNT
	.align		4
.L_1027:
        /*002c*/ 	.byte	0x03, 0x1b
        /*002e*/ 	.short	0x00ff


	//----- nvinfo : EIATTR_NUM_BARRIERS
	.align		4
        /*0030*/ 	.byte	0x02, 0x4c
        /*0032*/ 	.byte	0x01
	.zero		1


	//----- nvinfo : EIATTR_MERCURY_ISA_VERSION
	.align		4
        /*0034*/ 	.byte	0x03, 0x5f
        /*0036*/ 	.short	0x0000


	//----- nvinfo : EIATTR_INT_WARP_WIDE_INSTR_OFFSETS
	.align		4
        /*0038*/ 	.byte	0x04, 0x31
        /*003a*/ 	.short	(.L_1029 - .L_1028)


	//   ....[0]....
.L_1028:
        /*003c*/ 	.word	0x000032d0


	//   ....[1]....
        /*0040*/ 	.word	0x00005960


	//----- nvinfo : EIATTR_COOP_GROUP_MASK_REGIDS
	.align		4
.L_1029:
        /*0044*/ 	.byte	0x04, 0x29
        /*0046*/ 	.short	(.L_1031 - .L_1030)


	//   ....[0]....
.L_1030:
        /*0048*/ 	.word	0xffffffff


	//   ....[1]....
        /*004c*/ 	.word	0xffffffff


	//   ....[2]....
        /*0050*/ 	.word	0xffffffff


	//   ....[3]....
        /*0054*/ 	.word	0xffffffff


	//   ....[4]....
        /*0058*/ 	.word	0xffffffff


	//   ....[5]....
        /*005c*/ 	.word	0xffffffff


	//   ....[6]....
        /*0060*/ 	.word	0xffffffff


	//   ....[7]....
        /*0064*/ 	.word	0xffffffff


	//   ....[8]....
        /*0068*/ 	.word	0xffffffff


	//   ....[9]....
        /*006c*/ 	.word	0xffffffff


	//----- nvinfo : EIATTR_COOP_GROUP_INSTR_OFFSETS
	.align		4
.L_1031:
        /*0070*/ 	.byte	0x04, 0x28
        /*0072*/ 	.short	(.L_1033 - .L_1032)


	//   ....[0]....
.L_1032:
        /*0074*/ 	.word	0x000021d0


	//   ....[1]....
        /*0078*/ 	.word	0x00002200


	//   ....[2]....
        /*007c*/ 	.word	0x00002290


	//   ....[3]....
        /*0080*/ 	.word	0x000022b0


	//   ....[4]....
        /*0084*/ 	.word	0x000022e0


	//   ....[5]....
        /*0088*/ 	.word	0x00002300


	//   ....[6]....
        /*008c*/ 	.word	0x00002330


	//   ....[7]....
        /*0090*/ 	.word	0x00002350


	//   ....[8]....
        /*0094*/ 	.word	0x000023b0


	//   ....[9]....
        /*0098*/ 	.word	0x000023e0


	//----- nvinfo : EIATTR_EXIT_INSTR_OFFSETS
	.align		4
.L_1033:
        /*009c*/ 	.byte	0x04, 0x1c
        /*009e*/ 	.short	(.L_1035 - .L_1034)


	//   ....[0]....
.L_1034:
        /*00a0*/ 	.word	0x00005a30


	//   ....[1]....
        /*00a4*/ 	.word	0x00005b70


	//   ....[2]....
        /*00a8*/ 	.word	0x00005df0


	//----- nvinfo : EIATTR_MAX_THREADS
	.align		4
.L_1035:
        /*00ac*/ 	.byte	0x04, 0x05
        /*00ae*/ 	.short	(.L_1037 - .L_1036)
.L_1036:
        /*00b0*/ 	.word	0x000000e0
        /*00b4*/ 	.word	0x00000001
        /*00b8*/ 	.word	0x00000001


	//----- nvinfo : EIATTR_CRS_STACK_SIZE
	.align		4
.L_1037:
        /*00bc*/ 	.byte	0x04, 0x1e
        /*00be*/ 	.short	(.L_1039 - .L_1038)
.L_1038:
        /*00c0*/ 	.word	0x00000000
.L_1039:


//--------------------- .nv.info._Z35group_norm_nhwc_bwd_one_pass_kernelI11Fp32IOBf16WLi512ELi14ELi224EEv26Group_norm_nhwc_bwd_params --------------------------
	.section	.nv.info._Z35group_norm_nhwc_bwd_one_pass_kernelI11Fp32IOBf16WLi512ELi14ELi224EEv26Group_norm_nhwc_bwd_params,"",@"SHT_CUDA_INFO"
	.sectionflags	@""
	.align	4


	//----- nvinfo : EIATTR_CUDA_API_VERSION
	.align		4
        /*0000*/ 	.byte	0x04, 0x37
        /*0002*/ 	.short	(.L_1041 - .L_1040)
.L_1040:
        /*0004*/ 	.word	0x00000082


	//----- nvinfo : EIATTR_SW2861232_WAR
	.align		4
.L_1041:
        /*0008*/ 	.byte	0x01, 0x35
	.zero		2


	//----- nvinfo : EIATTR_PARAM_CBANK
	.align		4
        /*000c*/ 	.byte	0x04, 0x0a
        /*000e*/ 	.short	(.L_1043 - .L_1042)
	.align		4
.L_1042:
        /*0010*/ 	.word	index@(.nv.constant0._Z35group_norm_nhwc_bwd_one_pass_kernelI11Fp32IOBf16WLi512ELi14ELi224EEv26Group_norm_nhwc_bwd_params)
        /*0014*/ 	.short	0x0160
        /*0016*/ 	.short	0x00b8


	//----- nvinfo : EIATTR_CBANK_PARAM_SIZE
	.align		4
.L_1043:
        /*0018*/ 	.byte	0x03, 0x19
        /*001a*/ 	.short	0x00b8


	//----- nvinfo : EIATTR_KPARAM_INFO
	.align		4
        /*001c*/ 	.byte	0x04, 0x17
        /*001e*/ 	.short	(.L_1045 - .L_1044)
.L_1044:
        /*0020*/ 	.word	0x00000000
        /*0024*/ 	.short	0x0000
        /*0026*/ 	.short	0x0000
        /*0028*/ 	.byte	0x00, 0xf0, 0xe1, 0x02


	//----- nvinfo : EIATTR_MAXREG_COUNT
	.align		4
.L_1045:
        /*002c*/ 	.byte	0x03, 0x1b
        /*002e*/ 	.short	0x00ff


	//----- nvinfo : EIATTR_NUM_BARRIERS
	.align		4
        /*0030*/ 	.byte	0x02, 0x4c
        /*0032*/ 	.byte	0x01
	.zero		1


	//----- nvinfo : EIATTR_MERCURY_ISA_VERSION
	.align		4
        /*0034*/ 	.byte	0x03, 0x5f
        /*0036*/ 	.short	0x0000


	//----- nvinfo : EIATTR_INT_WARP_WIDE_INSTR_OFFSETS
	.align		4
        /*0038*/ 	.byte	0x04, 0x31
        /*003a*/ 	.short	(.L_1047 - .L_1046)


	//   ....[0]....
.L_1046:
        /*003c*/ 	.word	0x00005170


	//   ....[1]....
        /*0040*/ 	.word	0x00008c20


	//----- nvinfo : EIATTR_COOP_GROUP_MASK_REGIDS
	.align		4
.L_1047:
        /*0044*/ 	.byte	0x04, 0x29
        /*0046*/ 	.short	(.L_1049 - .L_1048)


	//   ....[0]....
.L_1048:
        /*0048*/ 	.word	0xffffffff


	//   ....[1]....
        /*004c*/ 	.word	0xffffffff


	//   ....[2]....
        /*0050*/ 	.word	0xffffffff


	//   ....[3]....
        /*0054*/ 	.word	0xffffffff


	//   ....[4]....
        /*0058*/ 	.word	0xffffffff


	//   ....[5]....
        /*005c*/ 	.word	0xffffffff


	//   ....[6]....
        /*0060*/ 	.word	0xffffffff


	//   ....[7]....
        /*0064*/ 	.word	0xffffffff


	//   ....[8]....
        /*0068*/ 	.word	0xffffffff


	//   ....[9]....
        /*006c*/ 	.word	0xffffffff


	//----- nvinfo : EIATTR_COOP_GROUP_INSTR_OFFSETS
	.align		4
.L_1049:
        /*0070*/ 	.byte	0x04, 0x28
        /*0072*/ 	.short	(.L_1051 - .L_1050)


	//   ....[0]....
.L_1050:
        /*0074*/ 	.word	0x00004200


	//   ....[1]....
        /*0078*/ 	.word	0x00004230


	//   ....[2]....
        /*007c*/ 	.word	0x00004260


	//   ....[3]....
        /*0080*/ 	.word	0x00004280


	//   ....[4]....
        /*0084*/ 	.word	0x000042b0


	//   ....[5]....
        /*0088*/ 	.word	0x000042d0


	//   ....[6]....
        /*008c*/ 	.word	0x00004300


	//   ....[7]....
        /*0090*/ 	.word	0x00004320


	//   ....[8]....
        /*0094*/ 	.word	0x00004350


	//   ....[9]....
        /*0098*/ 	.word	0x00004370


	//----- nvinfo : EIATTR_EXIT_INSTR_OFFSETS
	.align		4
.L_1051:
        /*009c*/ 	.byte	0x04, 0x1c
        /*009e*/ 	.short	(.L_1053 - .L_1052)


	//   ....[0]....
.L_1052:
        /*00a0*/ 	.word	0x00008cf0


	//   ....[1]....
        /*00a4*/ 	.word	0x00008e30


	//   ....[2]....
        /*00a8*/ 	.word	0x000090b0


	//----- nvinfo : EIATTR_MAX_THREADS
	.align		4
.L_1053:
        /*00ac*/ 	.byte	0x04, 0x05
        /*00ae*/ 	.short	(.L_1055 - .L_1054)
.L_1054:
        /*00b0*/ 	.word	0x000000e0
        /*00b4*/ 	.word	0x00000001
        /*00b8*/ 	.word	0x00000001


	//----- nvinfo : EIATTR_CRS_STACK_SIZE
	.align		4
.L_1055:
        /*00bc*/ 	.byte	0x04, 0x1e
        /*00be*/ 	.short	(.L_1057 - .L_1056)
.L_1056:
        /*00c0*/ 	.word	0x00000000
.L_1057:


//--------------------- .nv.info._Z35group_norm_nhwc_bwd_one_pass_kernelI11Fp32IOFp16WLi64ELi14ELi224EEv26Group_norm_nhwc_bwd_params --------------------------
	.section	.nv.info._Z35group_norm_nhwc_bwd_one_pass_kernelI11Fp32IOFp16WLi64ELi14ELi224EEv26Group_norm_nhwc_bwd_params,"",@"SHT_CUDA_INFO"
	.sectionflags	@""
	.align	4


	//----- nvinfo : EIATTR_CUDA_API_VERSION
	.align		4
        /*0000*/ 	.byte	0x04, 0x37
        /*0002*/ 	.short	(.L_1059 - .L_1058)
.L_1058:
        /*0004*/ 	.word	0x00000082


	//----- nvinfo : EIATTR_SW2861232_WAR
	.align		4
.L_1059:
        /*0008*/ 	.byte	0x01, 0x35
	.zero		2


	//----- nvinfo : EIATTR_PARAM_CBANK
	.align		4
        /*000c*/ 	.byte	0x04, 0x0a
        /*000e*/ 	.short	(.L_1061 - .L_1060)
	.align		4
.L_1060:
        /*0010*/ 	.word	index@(.nv.constant0._Z35group_norm_nhwc_bwd_one_pass_kernelI11Fp32IOFp16WLi64ELi14ELi224EEv26Group_norm_nhwc_bwd_params)
        /*0014*/ 	.short	0x0160
        /*0016*/ 	.short	0x00b8


	//----- nvinfo : EIATTR_CBANK_PARAM_SIZE
	.align		4
.L_1061:
        /*0018*/ 	.byte	0x03, 0x19
        /*001a*/ 	.short	0x00b8


	//----- nvinfo : EIATTR_KPARAM_INFO
	.align		4
        /*001c*/ 	.byte	0x04, 0x17
        /*001e*/ 	.short	(.L_1063 - .L_1062)
.L_1062:
        /*0020*/ 	.word	0x00000000
        /*0024*/ 	.short	0x0000
        /*0026*/ 	.short	0x0000
        /*0028*/ 	.byte	0x00, 0xf0, 0xe1, 0x02


	//----- nvinfo : EIATTR_MAXREG_COUNT
	.align		4
.L_1063:
        /*002c*/ 	.byte	0x03, 0x1b
        /*002e*/ 	.short	0x00ff


	//----- nvinfo : EIATTR_NUM_BARRIERS
	.align		4
        /*0030*/ 	.byte	0x02, 0x4c
        /*0032*/ 	.byte	0x01
	.zero		1


	//----- nvinfo : EIATTR_MERCURY_ISA_VERSION
	.align		4
        /*0034*/ 	.byte	0x03, 0x5f
        /*0036*/ 	.short	0x0000


	//----- nvinfo : EIATTR_INT_WARP_WIDE_INSTR_OFFSETS
	.align		4
        /*0038*/ 	.byte	0x04, 0x31
        /*003a*/ 	.short	(.L_1065 - .L_1064)


	//   ....[0]....
.L_1064:
        /*003c*/ 	.word	0x00001db0


	//   ....[1]....
        /*0040*/ 	.word	0x00003550


	//----- nvinfo : EIATTR_COOP_GROUP_MASK_REGIDS
	.align		4
.L_1065:
        /*0044*/ 	.byte	0x04, 0x29
        /*0046*/ 	.short	(.L_1067 - .L_1066)


	//   ....[0]....
.L_1066:
        /*0048*/ 	.word	0xffffffff


	//   ....[1]....
        /*004c*/ 	.word	0xffffffff


	//   ....[2]....
        /*0050*/ 	.word	0xffffffff


	//   ....[3]....
        /*0054*/ 	.word	0xffffffff


	//   ....[4]....
        /*0058*/ 	.word	0xffffffff


	//   ....[5]....
        /*005c*/ 	.word	0xffffffff


	//   ....[6]....
        /*0060*/ 	.word	0xffffffff


	//   ....[7]....
        /*0064*/ 	.word	0xffffffff


	//   ....[8]....
        /*0068*/ 	.word	0xffffffff


	//   ....[9]....
        /*006c*/ 	.word	0xffffffff


	//----- nvinfo : EIATTR_COOP_GROUP_INSTR_OFFSETS
	.align		4
.L_1067:
        /*0070*/ 	.byte	0x04, 0x28
        /*0072*/ 	.short	(.L_1069 - .L_1068)


	//   ....[0]....
.L_1068:
        /*0074*/ 	.word	0x00000e20


	//   ....[1]....
        /*0078*/ 	.word	0x00000e30


	//   ....[2]....
        /*007c*/ 	.word	0x00000e60


	//   ....[3]....
        /*0080*/ 	.word	0x00000e80


	//   ....[4]....
        /*0084*/ 	.word	0x00000eb0


	//   ....[5]....
        /*0088*/ 	.word	0x00000ed0


	//   ....[6]....
        /*008c*/ 	.word	0x00000f00


	//   ....[7]....
        /*0090*/ 	.word	0x00000f20


	//   ....[8]....
        /*0094*/ 	.word	0x00000f50


	//   ....[9]....
        /*0098*/ 	.word	0x00000f80


	//----- nvinfo : EIATTR_EXIT_INSTR_OFFSETS
	.align		4
.L_1069:
        /*009c*/ 	.byte	0x04, 0x1c
        /*009e*/ 	.short	(.L_1071 - .L_1070)


	//   ....[0]....
.L_1070:
        /*00a0*/ 	.word	0x00003620


	//   ....[1]....
        /*00a4*/ 	.word	0x00003760


	//   ....[2]....
        /*00a8*/ 	.word	0x000039e0


	//----- nvinfo : EIATTR_MAX_THREADS
	.align		4
.L_1071:
        /*00ac*/ 	.byte	0x04, 0x05
        /*00ae*/ 	.short	(.L_1073 - .L_1072)
.L_1072:
        /*00b0*/ 	.word	0x000000e0
        /*00b4*/ 	.word	0x00000001
        /*00b8*/ 	.word	0x00000001


	//----- nvinfo : EIATTR_CRS_STACK_SIZE
	.align		4
.L_1073:
        /*00bc*/ 	.byte	0x04, 0x1e
        /*00be*/ 	.short	(.L_1075 - .L_1074)
.L_1074:
        /*00c0*/ 	.word	0x00000000
.L_1075:


//--------------------- .nv.info._Z35group_norm_nhwc_bwd_one_pass_kernelI11Fp32IOFp16WLi128ELi14ELi224EEv26Group_norm_nhwc_bwd_params --------------------------
	.section	.nv.info._Z35group_norm_nhwc_bwd_one_pass_kernelI11Fp32IOFp16WLi128ELi14ELi224EEv26Group_norm_nhwc_bwd_params,"",@"SHT_CUDA_INFO"
	.sectionflags	@""
	.align	4


	//----- nvinfo : EIATTR_CUDA_API_VERSION
	.align		4
        /*0000*/ 	.byte	0x04, 0x37
        /*0002*/ 	.short	(.L_1077 - .L_1076)
.L_1076:
        /*0004*/ 	.word	0x00000082


	//----- nvinfo : EIATTR_SW2861232_WAR
	.align		4
.L_1077:
        /*0008*/ 	.byte	0x01, 0x35
	.zero		2


	//----- nvinfo : EIATTR_PARAM_CBANK
	.align		4
        /*000c*/ 	.byte	0x04, 0x0a
        /*000e*/ 	.short	(.L_1079 - .L_1078)
	.align		4
.L_1078:
        /*0010*/ 	.word	index@(.nv.constant0._Z35group_norm_nhwc_bwd_one_pass_kernelI11Fp32IOFp16WLi128ELi14ELi224EEv26Group_norm_nhwc_bwd_params)
        /*0014*/ 	.short	0x0160
        /*0016*/ 	.short	0x00b8


	//----- nvinfo : EIATTR_CBANK_PARAM_SIZE
	.align		4
.L_1079:
        /*0018*/ 	.byte	0x03, 0x19
        /*001a*/ 	.short	0x00b8


	//----- nvinfo : EIATTR_KPARAM_INFO
	.align		4
        /*001c*/ 	.byte	0x04, 0x17
        /*001e*/ 	.short	(.L_1081 - .L_1080)
.L_1080:
        /*0020*/ 	.word	0x00000000
        /*0024*/ 	.short	0x0000
        /*0026*/ 	.short	0x0000
        /*0028*/ 	.byte	0x00, 0xf0, 0xe1, 0x02


	//----- nvinfo : EIATTR_MAXREG_COUNT
	.align		4
.L_1081:
        /*002c*/ 	.byte	0x03, 0x1b
        /*002e*/ 	.short	0x00ff


	//----- nvinfo : EIATTR_NUM_BARRIERS
	.align		4
        /*0030*/ 	.byte	0x02, 0x4c
        /*0032*/ 	.byte	0x01
	.zero		1


	//----- nvinfo : EIATTR_MERCURY_ISA_VERSION
	.align		4
        /*0034*/ 	.byte	0x03, 0x5f
        /*0036*/ 	.short	0x0000


	//----- nvinfo : EIATTR_INT_WARP_WIDE_INSTR_OFFSETS
	.align		4
        /*0038*/ 	.byte	0x04, 0x31
        /*003a*/ 	.short	(.L_1083 - .L_1082)


	//   ....[0]....
.L_1082:
        /*003c*/ 	.word	0x00002520


	//   ....[1]....
        /*0040*/ 	.word	0x000041e0


	//----- nvinfo : EIATTR_COOP_GROUP_MASK_REGIDS
	.align		4
.L_1083:
        /*0044*/ 	.byte	0x04, 0x29
        /*0046*/ 	.short	(.L_1085 - .L_1084)


	//   ....[0]....
.L_1084:
        /*0048*/ 	.word	0xffffffff


	//   ....[1]....
        /*004c*/ 	.word	0xffffffff


	//   ....[2]....
        /*0050*/ 	.word	0xffffffff


	//   ....[3]....
        /*0054*/ 	.word	0xffffffff


	//   ....[4]....
        /*0058*/ 	.word	0xffffffff


	//   ....[5]....
        /*005c*/ 	.word	0xffffffff


	//   ....[6]....
        /*0060*/ 	.word	0xffffffff


	//   ....[7]....
        /*0064*/ 	.word	0xffffffff


	//   ....[8]....
        /*0068*/ 	.word	0xffffffff


	//   ....[9]....
        /*006c*/ 	.word	0xffffffff


	//----- nvinfo : EIATTR_COOP_GROUP_INSTR_OFFSETS
	.align		4
.L_1085:
        /*0070*/ 	.byte	0x04, 0x28
        /*0072*/ 	.short	(.L_1087 - .L_1086)


	//   ....[0]....
.L_1086:
        /*0074*/ 	.word	0x00001530


	//   ....[1]....
        /*0078*/ 	.word	0x00001550


	//   ....[2]....
        /*007c*/ 	.word	0x000015a0


	//   ....[3]....
        /*0080*/ 	.word	0x000015c0


	//   ....[4]....
        /*0084*/ 	.word	0x000015f0


	//   ....[5]....
        /*0088*/ 	.word	0x00001610


	//   ....[6]....
        /*008c*/ 	.word	0x00001640


	//   ....[7]....
        /*0090*/ 	.word	0x00001660


	//   ....[8]....
        /*0094*/ 	.word	0x00001690


	//   ....[9]....
        /*0098*/ 	.word	0x000016c0


	//----- nvinfo : EIATTR_EXIT_INSTR_OFFSETS
	.align		4
.L_1087:
        /*009c*/ 	.byte	0x04, 0x1c
        /*009e*/ 	.short	(.L_1089 - .L_1088)


	//   ....[0]....
.L_1088:
        /*00a0*/ 	.word	0x000042b0


	//   ....[1]....
        /*00a4*/ 	.word	0x000043f0


	//   ....[2]....
        /*00a8*/ 	.word	0x00004670


	//----- nvinfo : EIATTR_MAX_THREADS
	.align		4
.L_1089:
        /*00ac*/ 	.byte	0x04, 0x05
        /*00ae*/ 	.short	(.L_1091 - .L_1090)
.L_1090:
        /*00b0*/ 	.word	0x000000e0
        /*00b4*/ 	.word	0x00000001
        /*00b8*/ 	.word	0x00000001


	//----- nvinfo : EIATTR_CRS_STACK_SIZE
	.align		4
.L_1091:
        /*00bc*/ 	.byte	0x04, 0x1e
        /*00be*/ 	.short	(.L_1093 - .L_1092)
.L_1092:
        /*00c0*/ 	.word	0x00000000
.L_1093:


//--------------------- .nv.info._Z35group_norm_nhwc_bwd_one_pass_kernelI11Fp32IOFp16WLi256ELi14ELi224EEv26Group_norm_nhwc_bwd_params --------------------------
	.section	.nv.info._Z35group_norm_nhwc_bwd_one_pass_kernelI11Fp32IOFp16WLi256ELi14ELi224EEv26Group_norm_nhwc_bwd_params,"",@"SHT_CUDA_INFO"
	.sectionflags	@""
	.align	4


	//----- nvinfo : EIATTR_CUDA_API_VERSION
	.align		4
        /*0000*/ 	.byte	0x04, 0x37
        /*0002*/ 	.short	(.L_1095 - .L_1094)
.L_1094:
        /*0004*/ 	.word	0x00000082


	//----- nvinfo : EIATTR_SW2861232_WAR
	.align		4
.L_1095:
        /*0008*/ 	.byte	0x01, 0x35
	.zero		2


	//----- nvinfo : EIATTR_PARAM_CBANK
	.align		4
        /*000c*/ 	.byte	0x04, 0x0a
        /*000e*/ 	.short	(.L_1097 - .L_1096)
	.align		4
.L_1096:
        /*0010*/ 	.word	index@(.nv.constant0._Z35group_norm_nhwc_bwd_one_pass_kernelI11Fp32IOFp16WLi256ELi14ELi224EEv26Group_norm_nhwc_bwd_params)
        /*0014*/ 	.short	0x0160
        /*0016*/ 	.short	0x00b8


	//----- nvinfo : EIATTR_CBANK_PARAM_SIZE
	.align		4
.L_1097:
        /*0018*/ 	.byte	0x03, 0x19
        /*001a*/ 	.short	0x00b8


	//----- nvinfo : EIATTR_KPARAM_INFO
	.align		4
        /*001c*/ 	.byte	0x04, 0x17
        /*001e*/ 	.short	(.L_1099 - .L_1098)
.L_1098:
        /*0020*/ 	.word	0x00000000
        /*0024*/ 	.short	0x0000
        /*0026*/ 	.short	0x0000
        /*0028*/ 	.byte	0x00, 0xf0, 0xe1, 0x02


	//----- nvinfo : EIATTR_MAXREG_COUNT
	.align		4
.L_1099:
        /*002c*/ 	.byte	0x03, 0x1b
        /*002e*/ 	.short	0x00ff


	//----- nvinfo : EIATTR_NUM_BARRIERS
	.align		4
        /*0030*/ 	.byte	0x02, 0x4c
        /*0032*/ 	.byte	0x01
	.zero		1


	//----- nvinfo : EIATTR_MERCURY_ISA_VERSION
	.align		4
        /*0034*/ 	.byte	0x03, 0x5f
        /*0036*/ 	.short	0x0000


	//----- nvinfo : EIATTR_INT_WARP_WIDE_INSTR_OFFSETS
	.align		4
        /*0038*/ 	.byte	0x04, 0x31
        /*003a*/ 	.short	(.L_1101 - .L_1100)


	//   ....[0]....
.L_1100:
        /*003c*/ 	.word	0x000032d0


	//   ....[1]....
        /*0040*/ 	.word	0x00005960


	//----- nvinfo : EIATTR_COOP_GROUP_MASK_REGIDS
	.align		4
.L_1101:
        /*0044*/ 	.byte	0x04, 0x29
        /*0046*/ 	.short	(.L_1103 - .L_1102)


	//   ....[0]....
.L_1102:
        /*0048*/ 	.word	0xffffffff


	//   ....[1]....
        /*004c*/ 	.word	0xffffffff


	//   ....[2]....
        /*0050*/ 	.word	0xffffffff


	//   ....[3]....
        /*0054*/ 	.word	0xffffffff


	//   ....[4]....
        /*0058*/ 	.word	0xffffffff


	//   ....[5]....
        /*005c*/ 	.word	0xffffffff


	//   ....[6]....
        /*0060*/ 	.word	0xffffffff


	//   ....[7]....
        /*0064*/ 	.word	0xffffffff


	//   ....[8]....
        /*0068*/ 	.word	0xffffffff


	//   ....[9]....
        /*006c*/ 	.word	0xffffffff


	//----- nvinfo : EIATTR_COOP_GROUP_INSTR_OFFSETS
	.align		4
.L_1103:
        /*0070*/ 	.byte	0x04, 0x28
        /*0072*/ 	.short	(.L_1105 - .L_1104)


	//   ....[0]....
.L_1104:
        /*0074*/ 	.word	0x000021d0


	//   ....[1]....
        /*0078*/ 	.word	0x00002200


	//   ....[2]....
        /*007c*/ 	.word	0x00002290


	//   ....[3]....
        /*0080*/ 	.word	0x000022b0


	//   ....[4]....
        /*0084*/ 	.word	0x000022e0


	//   ....[5]....
        /*0088*/ 	.word	0x00002300


	//   ....[6]....
        /*008c*/ 	.word	0x00002330


	//   ....[7]....
        /*0090*/ 	.word	0x00002350


	//   ....[8]....
        /*0094*/ 	.word	0x000023b0


	//   ....[9]....
        /*0098*/ 	.word	0x000023e0


	//----- nvinfo : EIATTR_EXIT_INSTR_OFFSETS
	.align		4
.L_1105:
        /*009c*/ 	.byte	0x04, 0x1c
        /*009e*/ 	.short	(.L_1107 - .L_1106)


	//   ....[0]....
.L_1106:
        /*00a0*/ 	.word	0x00005a30


	//   ....[1]....
        /*00a4*/ 	.word	0x00005b70


	//   ....[2]....
        /*00a8*/ 	.word	0x00005df0


	//----- nvinfo : EIATTR_MAX_THREADS
	.align		4
.L_1107:
        /*00ac*/ 	.byte	0x04, 0x05
        /*00ae*/ 	.short	(.L_1109 - .L_1108)
.L_1108:
        /*00b0*/ 	.word	0x000000e0
        /*00b4*/ 	.word	0x00000001
        /*00b8*/ 	.word	0x00000001


	//----- nvinfo : EIATTR_CRS_STACK_SIZE
	.align		4
.L_1109:
        /*00bc*/ 	.byte	0x04, 0x1e
        /*00be*/ 	.short	(.L_1111 - .L_1110)
.L_1110:
        /*00c0*/ 	.word	0x00000000
.L_1111:


//--------------------- .nv.info._Z35group_norm_nhwc_bwd_one_pass_kernelI11Fp32IOFp16WLi512ELi14ELi224EEv26Group_norm_nhwc_bwd_params --------------------------
	.section	.nv.info._Z35group_norm_nhwc_bwd_one_pass_kernelI11Fp32IOFp16WLi512ELi14ELi224EEv26Group_norm_nhwc_bwd_params,"",@"SHT_CUDA_INFO"
	.sectionflags	@""
	.align	4


	//----- nvinfo : EIATTR_CUDA_API_VERSION
	.align		4
        /*0000*/ 	.byte	0x04, 0x37
        /*0002*/ 	.short	(.L_1113 - .L_1112)
.L_1112:
        /*0004*/ 	.word	0x00000082


	//----- nvinfo : EIATTR_SW2861232_WAR
	.align		4
.L_1113:
        /*0008*/ 	.byte	0x01, 0x35
	.zero		2


	//----- nvinfo : EIATTR_PARAM_CBANK
	.align		4
        /*000c*/ 	.byte	0x04, 0x0a
        /*000e*/ 	.short	(.L_1115 - .L_1114)
	.align		4
.L_1114:
        /*0010*/ 	.word	index@(.nv.constant0._Z35group_norm_nhwc_bwd_one_pass_kernelI11Fp32IOFp16WLi512ELi14ELi224EEv26Group_norm_nhwc_bwd_params)
        /*0014*/ 	.short	0x0160
        /*0016*/ 	.short	0x00b8


	//----- nvinfo : EIATTR_CBANK_PARAM_SIZE
	.align		4
.L_1115:
        /*0018*/ 	.byte	0x03, 0x19
        /*001a*/ 	.short	0x00b8


	//----- nvinfo : EIATTR_KPARAM_INFO
	.align		4
        /*001c*/ 	.byte	0x04, 0x17
        /*001e*/ 	.short	(.L_1117 - .L_1116)
.L_1116:
        /*0020*/ 	.word	0x00000000
        /*0024*/ 	.short	0x0000
        /*0026*/ 	.short	0x0000
        /*0028*/ 	.byte	0x00, 0xf0, 0xe1, 0x02


	//----- nvinfo : EIATTR_MAXREG_COUNT
	.align		4
.L_1117:
        /*002c*/ 	.byte	0x03, 0x1b
        /*002e*/ 	.short	0x00ff


	//----- nvinfo : EIATTR_NUM_BARRIERS
	.align		4
        /*0030*/ 	.byte	0x02, 0x4c
        /*0032*/ 	.byte	0x01
	.zero		1


	//----- nvinfo : EIATTR_MERCURY_ISA_VERSION
	.align		4
        /*0034*/ 	.byte	0x03, 0x5f
        /*0036*/ 	.short	0x0000


	//----- nvinfo : EIATTR_INT_WARP_WIDE_INSTR_OFFSETS
	.align		4
        /*0038*/ 	.byte	0x04, 0x31
        /*003a*/ 	.short	(.L_1119 - .L_1118)


	//   ....[0]....
.L_1118:
        /*003c*/ 	.word	0x00005170


	//   ....[1]....
        /*0040*/ 	.word	0x00008c20


	//----- nvinfo : EIATTR_COOP_GROUP_MASK_REGIDS
	.align		4
.L_1119:
        /*0044*/ 	.byte	0x04, 0x29
        /*0046*/ 	.short	(.L_1121 - .L_1120)


	//   ....[0]....
.L_1120:
        /*0048*/ 	.word	0xffffffff


	//   ....[1]....
        /*004c*/ 	.word	0xffffffff


	//   ....[2]....
        /*0050*/ 	.word	0xffffffff


	//   ....[3]....
        /*0054*/ 	.word	0xffffffff


	//   ....[4]....
        /*0058*/ 	.word	0xffffffff


	//   ....[5]....
        /*005c*/ 	.word	0xffffffff


	//   ....[6]....
        /*0060*/ 	.word	0xffffffff


	//   ....[7]....
        /*0064*/ 	.word	0xffffffff


	//   ....[8]....
        /*0068*/ 	.word	0xffffffff


	//   ....[9]....
        /*006c*/ 	.word	0xffffffff


	//----- nvinfo : EIATTR_COOP_GROUP_INSTR_OFFSETS
	.align		4
.L_1121:
        /*0070*/ 	.byte	0x04, 0x28
        /*0072*/ 	.short	(.L_1123 - .L_1122)


	//   ....[0]....
.L_1122:
        /*0074*/ 	.word	0x00004200


	//   ....[1]....
        /*0078*/ 	.word	0x00004230


	//   ....[2]....
        /*007c*/ 	.word	0x00004260


	//   ....[3]....
        /*0080*/ 	.word	0x00004280


	//   ....[4]....
        /*0084*/ 	.word	0x000042b0


	//   ....[5]....
        /*0088*/ 	.word	0x000042d0


	//   ....[6]....
        /*008c*/ 	.word	0x00004300


	//   ....[7]....
        /*0090*/ 	.word	0x00004320


	//   ....[8]....
        /*0094*/ 	.word	0x00004350


	//   ....[9]....
        /*0098*/ 	.word	0x00004370


	//----- nvinfo : EIATTR_EXIT_INSTR_OFFSETS
	.align		4
.L_1123:
        /*009c*/ 	.byte	0x04, 0x1c
        /*009e*/ 	.short	(.L_1125 - .L_1124)


	//   ....[0]....
.L_1124:
        /*00a0*/ 	.word	0x00008cf0


	//   ....[1]....
        /*00a4*/ 	.word	0x00008e30


	//   ....[2]....
        /*00a8*/ 	.word	0x000090b0


	//----- nvinfo : EIATTR_MAX_THREADS
	.align		4
.L_1125:
        /*00ac*/ 	.byte	0x04, 0x05
        /*00ae*/ 	.short	(.L_1127 - .L_1126)
.L_1126:
        /*00b0*/ 	.word	0x000000e0
        /*00b4*/ 	.word	0x00000001
        /*00b8*/ 	.word	0x00000001


	//----- nvinfo : EIATTR_CRS_STACK_SIZE
	.align		4
.L_1127:
        /*00bc*/ 	.byte	0x04, 0x1e
        /*00be*/ 	.short	(.L_1129 - .L_1128)
.L_1128:
        /*00c0*/ 	.word	0x00000000
.L_1129:


//--------------------- .nv.info._Z35group_norm_nhwc_fwd_one_pass_kernelI11Bf16IOFp32WLi64ELi14ELi224EEv26Group_norm_nhwc_fwd_params --------------------------
	.section	.nv.info._Z35group_norm_nhwc_fwd_one_pass_kernelI11Bf16IOFp32WLi64ELi14ELi224EEv26Group_norm_nhwc_fwd_params,"",@"SHT_CUDA_INFO"
	.sectionflags	@""
	.align	4


	//----- nvinfo : EIATTR_CUDA_API_VERSION
	.align		4
        /*0000*/ 	.byte	0x04, 0x37
        /*0002*/ 	.short	(.L_1131 - .L_1130)
.L_1130:
        /*0004*/ 	.word	0x00000082


	//----- nvinfo : EIATTR_SW2861232_WAR
	.align		4
.L_1131:
        /*0008*/ 	.byte	0x01, 0x35
	.zero		2


	//----- nvinfo : EIATTR_PARAM_CBANK
	.align		4
        /*000c*/ 	.byte	0x04, 0x0a
        /*000e*/ 	.short	(.L_1133 - .L_1132)
	.align		4
.L_1132:
        /*0010*/ 	.word	index@(.nv.constant0._Z35group_norm_nhwc_fwd_one_pass_kernelI11Bf16IOFp32WLi64ELi14ELi224EEv26Group_norm_nhwc_fwd_params)
        /*0014*/ 	.short	0x0160
        /*0016*/ 	.short	0x00a0


	//----- nvinfo : EIATTR_CBANK_PARAM_SIZE
	.align		4
.L_1133:
        /*0018*/ 	.byte	0x03, 0x19
        /*001a*/ 	.short	0x00a0


	//----- nvinfo : EIATTR_KPARAM_INFO
	.align		4
        /*001c*/ 	.byte	0x04, 0x17
        /*001e*/ 	.short	(.L_1135 - .L_1134)
.L_1134:
        /*0020*/ 	.word	0x00000000
        /*0024*/ 	.short	0x0000
        /*0026*/ 	.short	0x0000
        /*0028*/ 	.byte	0x00, 0xf0, 0x81, 0x02


	//----- nvinfo : EIATTR_MAXREG_COUNT
	.align		4
.L_1135:
        /*002c*/ 	.byte	0x03, 0x1b
        /*002e*/ 	.short	0x00ff


	//----- nvinfo : EIATTR_NUM_BARRIERS
	.align		4
        /*0030*/ 	.byte	0x02, 0x4c
        /*0032*/ 	.byte	0x01
	.zero		1


	//----- nvinfo : EIATTR_MERCURY_ISA_VERSION
	.align		4
        /*0034*/ 	.byte	0x03, 0x5f
        /*0036*/ 	.short	0x0000


	//----- nvinfo : EIATTR_COOP_GROUP_MASK_REGIDS
	.align		4
        /*0038*/ 	.byte	0x04, 0x29
        /*003a*/ 	.short	(.L_1137 - .L_1136)


	//   ....[0]....
.L_1136:
        /*003c*/ 	.word	0xffffffff


	//   ....[1]....
        /*0040*/ 	.word	0xffffffff


	//   ....[2]....
        /*0044*/ 	.word	0xffffffff


	//   ....[3]....
        /*0048*/ 	.word	0xffffffff


	//   ....[4]....
        /*004c*/ 	.word	0xffffffff


	//   ....[5]....
        /*0050*/ 	.word	0xffffffff


	//   ....[6]....
        /*0054*/ 	.word	0xffffffff


	//   ....[7]....
        /*0058*/ 	.word	0xffffffff


	//   ....[8]....
        /*005c*/ 	.word	0xffffffff


	//   ....[9]....
        /*0060*/ 	.word	0xffffffff


	//----- nvinfo : EIATTR_COOP_GROUP_INSTR_OFFSETS
	.align		4
.L_1137:
        /*0064*/ 	.byte	0x04, 0x28
        /*0066*/ 	.short	(.L_1139 - .L_1138)


	//   ....[0]....
.L_1138:
        /*0068*/ 	.word	0x00000660


	//   ....[1]....
        /*006c*/ 	.word	0x00000670


	//   ....[2]....
        /*0070*/ 	.word	0x000006a0


	//   ....[3]....
        /*0074*/ 	.word	0x000006b0


	//   ....[4]....
        /*0078*/ 	.word	0x000006f0


	//   ....[5]....
        /*007c*/ 	.word	0x00000700


	//   ....[6]....
        /*0080*/ 	.word	0x00000740


	//   ....[7]....
        /*0084*/ 	.word	0x00000750


	//   ....[8]....
        /*0088*/ 	.word	0x00000790


	//   ....[9]....
        /*008c*/ 	.word	0x000007a0


	//----- nvinfo : EIATTR_EXIT_INSTR_OFFSETS
	.align		4
.L_1139:
        /*0090*/ 	.byte	0x04, 0x1c
        /*0092*/ 	.short	(.L_1141 - .L_1140)


	//   ....[0]....
.L_1140:
        /*0094*/ 	.word	0x00000070


	//   ....[1]....
        /*0098*/ 	.word	0x000020f0


	//----- nvinfo : EIATTR_MAX_THREADS
	.align		4
.L_1141:
        /*009c*/ 	.byte	0x04, 0x05
        /*009e*/ 	.short	(.L_1143 - .L_1142)
.L_1142:
        /*00a0*/ 	.word	0x000000e0
        /*00a4*/ 	.word	0x00000001
        /*00a8*/ 	.word	0x00000001


	//----- nvinfo : EIATTR_CRS_STACK_SIZE
	.align		4
.L_1143:
        /*00ac*/ 	.byte	0x04, 0x1e
        /*00ae*/ 	.short	(.L_1145 - .L_1144)
.L_1144:
        /*00b0*/ 	.word	0x00000000
.L_1145:


//--------------------- .nv.info._Z35group_norm_nhwc_fwd_one_pass_kernelI11Bf16IOFp32WLi128ELi14ELi224EEv26Group_norm_nhwc_fwd_params --------------------------
	.section	.nv.info._Z35group_norm_nhwc_fwd_one_pass_kernelI11Bf16IOFp32WLi128ELi14ELi224EEv26Group_norm_nhwc_fwd_params,"",@"SHT_CUDA_INFO"
	.sectionflags	@""
	.align	4


	//----- nvinfo : EIATTR_CUDA_API_VERSION
	.align		4
        /*0000*/ 	.byte	0x04, 0x37
        /*0002*/ 	.short	(.L_1147 - .L_1146)
.L_1146:
        /*0004*/ 	.word	0x00000082


	//----- nvinfo : EIATTR_SW2861232_WAR
	.align		4
.L_1147:
        /*0008*/ 	.byte	0x01, 0x35
	.zero		2


	//----- nvinfo : EIATTR_PARAM_CBANK
	.align		4
        /*000c*/ 	.byte	0x04, 0x0a
        /*000e*/ 	.short	(.L_1149 - .L_1148)
	.align		4
.L_1148:
        /*0010*/ 	.word	index@(.nv.constant0._Z35group_norm_nhwc_fwd_one_pass_kernelI11Bf16IOFp32WLi128ELi14ELi224EEv26Group_norm_nhwc_fwd_params)
        /*0014*/ 	.short	0x0160
        /*0016*/ 	.short	0x00a0


	//----- nvinfo : EIATTR_CBANK_PARAM_SIZE
	.align		4
.L_1149:
        /*0018*/ 	.byte	0x03, 0x19
        /*001a*/ 	.short	0x00a0


	//----- nvinfo : EIATTR_KPARAM_INFO
	.align		4
        /*001c*/ 	.byte	0x04, 0x17
        /*001e*/ 	.short	(.L_1151 - .L_1150)
.L_1150:
        /*0020*/ 	.word	0x00000000
        /*0024*/ 	.short	0x0000
        /*0026*/ 	.short	0x0000
        /*0028*/ 	.byte	0x00, 0xf0, 0x81, 0x02


	//----- nvinfo : EIATTR_MAXREG_COUNT
	.align		4
.L_1151:
        /*002c*/ 	.byte	0x03, 0x1b
        /*002e*/ 	.short	0x00ff


	//----- nvinfo : EIATTR_NUM_BARRIERS
	.align		4
        /*0030*/ 	.byte	0x02, 0x4c
        /*0032*/ 	.byte	0x01
	.zero		1


	//----- nvinfo : EIATTR_MERCURY_ISA_VERSION
	.align		4
        /*0034*/ 	.byte	0x03, 0x5f
        /*0036*/ 	.short	0x0000


	//----- nvinfo : EIATTR_COOP_GROUP_MASK_REGIDS
	.align		4
        /*0038*/ 	.byte	0x04, 0x29
        /*003a*/ 	.short	(.L_1153 - .L_1152)


	//   ....[0]....
.L_1152:
        /*003c*/ 	.word	0xffffffff


	//   ....[1]....
        /*0040*/ 	.word	0xffffffff


	//   ....[2]....
        /*0044*/ 	.word	0xffffffff


	//   ....[3]....
        /*0048*/ 	.word	0xffffffff


	//   ....[4]....
        /*004c*/ 	.word	0xffffffff


	//   ....[5]....
        /*0050*/ 	.word	0xffffffff


	//   ....[6]....
        /*0054*/ 	.word	0xffffffff


	//   ....[7]....
        /*0058*/ 	.word	0xffffffff


	//   ....[8]....
        /*005c*/ 	.word	0xffffffff


	//   ....[9]....
        /*0060*/ 	.word	0xffffffff


	//----- nvinfo : EIATTR_COOP_GROUP_INSTR_OFFSETS
	.align		4
.L_1153:
        /*0064*/ 	.byte	0x04, 0x28
        /*0066*/ 	.short	(.L_1155 - .L_1154)


	//   ....[0]....
.L_1154:
        /*0068*/ 	.word	0x00000910


	//   ....[1]....
        /*006c*/ 	.word	0x00000920


	//   ....[2]....
        /*0070*/ 	.word	0x00000950


	//   ....[3]....
        /*0074*/ 	.word	0x00000960


	//   ....[4]....
        /*0078*/ 	.word	0x000009a0


	//   ....[5]....
        /*007c*/ 	.word	0x000009b0


	//   ....[6]....
        /*0080*/ 	.word	0x000009f0


	//   ....[7]....
        /*0084*/ 	.word	0x00000a00


	//   ....[8]....
        /*0088*/ 	.word	0x00000a40


	//   ....[9]....
        /*008c*/ 	.word	0x00000a50


	//----- nvinfo : EIATTR_EXIT_INSTR_OFFSETS
	.align		4
.L_1155:
        /*0090*/ 	.byte	0x04, 0x1c
        /*0092*/ 	.short	(.L_1157 - .L_1156)


	//   ....[0]....
.L_1156:
        /*0094*/ 	.word	0x00000070


	//   ....[1]....
        /*0098*/ 	.word	0x00001fa0


	//----- nvinfo : EIATTR_MAX_THREADS
	.align		4
.L_1157:
        /*009c*/ 	.byte	0x04, 0x05
        /*009e*/ 	.short	(.L_1159 - .L_1158)
.L_1158:
        /*00a0*/ 	.word	0x000000e0
        /*00a4*/ 	.word	0x00000001
        /*00a8*/ 	.word	0x00000001


	//----- nvinfo : EIATTR_CRS_STACK_SIZE
	.align		4
.L_1159:
        /*00ac*/ 	.byte	0x04, 0x1e
        /*00ae*/ 	.short	(.L_1161 - .L_1160)
.L_1160:
        /*00b0*/ 	.word	0x00000000
.L_1161:


//--------------------- .nv.info._Z35group_norm_nhwc_fwd_one_pass_kernelI11Bf16IOFp32WLi256ELi14ELi224EEv26Group_norm_nhwc_fwd_params --------------------------
	.section	.nv.info._Z35group_norm_nhwc_fwd_one_pass_kernelI11Bf16IOFp32WLi256ELi14ELi224EEv26Group_norm_nhwc_fwd_params,"",@"SHT_CUDA_INFO"
	.sectionflags	@""
	.align	4


	//----- nvinfo : EIATTR_CUDA_API_VERSION
	.align		4
        /*0000*/ 	.byte	0x04, 0x37
        /*0002*/ 	.short	(.L_1163 - .L_1162)
.L_1162:
        /*0004*/ 	.word	0x00000082


	//----- nvinfo : EIATTR_SW2861232_WAR
	.align		4
.L_1163:
        /*0008*/ 	.byte	0x01, 0x35
	.zero		2


	//----- nvinfo : EIATTR_PARAM_CBANK
	.align		4
        /*000c*/ 	.byte	0x04, 0x0a
        /*000e*/ 	.short	(.L_1165 - .L_1164)
	.align		4
.L_1164:
        /*0010*/ 	.word	index@(.nv.constant0._Z35group_norm_nhwc_fwd_one_pass_kernelI11Bf16IOFp32WLi256ELi14ELi224EEv26Group_norm_nhwc_fwd_params)
        /*0014*/ 	.short	0x0160
        /*0016*/ 	.short	0x00a0


	//----- nvinfo : EIATTR_CBANK_PARAM_SIZE
	.align		4
.L_1165:
        /*0018*/ 	.byte	0x03, 0x19
        /*001a*/ 	.short	0x00a0


	//----- nvinfo : EIATTR_KPARAM_INFO
	.align		4
        /*001c*/ 	.byte	0x04, 0x17
        /*001e*/ 	.short	(.L_1167 - .L_1166)
.L_1166:
        /*0020*/ 	.word	0x00000000
        /*0024*/ 	.short	0x0000
        /*0026*/ 	.short	0x0000
        /*0028*/ 	.byte	0x00, 0xf0, 0x81, 0x02


	//----- nvinfo : EIATTR_MAXREG_COUNT
	.align		4
.L_1167:
        /*002c*/ 	.byte	0x03, 0x1b
        /*002e*/ 	.short	0x00ff


	//----- nvinfo : EIATTR_NUM_BARRIERS
	.align		4
        /*0030*/ 	.byte	0x02, 0x4c
        /*0032*/ 	.byte	0x01
	.zero		1


	//----- nvinfo : EIATTR_MERCURY_ISA_VERSION
	.align		4
        /*0034*/ 	.byte	0x03, 0x5f
        /*0036*/ 	.short	0x0000


	//----- nvinfo : EIATTR_COOP_GROUP_MASK_REGIDS
	.align		4
        /*0038*/ 	.byte	0x04, 0x29
        /*003a*/ 	.short	(.L_1169 - .L_1168)


	//   ....[0]....
.L_1168:
        /*003c*/ 	.word	0xffffffff


	//   ....[1]....
        /*0040*/ 	.word	0xffffffff


	//   ....[2]....
        /*0044*/ 	.word	0xffffffff


	//   ....[3]....
        /*0048*/ 	.word	0xffffffff


	//   ....[4]....
        /*004c*/ 	.word	0xffffffff


	//   ....[5]....
        /*0050*/ 	.word	0xffffffff


	//   ....[6]....
        /*0054*/ 	.word	0xffffffff


	//   ....[7]....
        /*0058*/ 	.word	0xffffffff


	//   ....[8]....
        /*005c*/ 	.word	0xffffffff


	//   ....[9]....
        /*0060*/ 	.word	0xffffffff


	//----- nvinfo : EIATTR_COOP_GROUP_INSTR_OFFSETS
	.align		4
.L_1169:
        /*0064*/ 	.byte	0x04, 0x28
        /*0066*/ 	.short	(.L_1171 - .L_1170)


	//   ....[0]....
.L_1170:
        /*0068*/ 	.word	0x00000ee0


	//   ....[1]....
        /*006c*/ 	.word	0x00000ef0


	//   ....[2]....
        /*0070*/ 	.word	0x00000f20


	//   ....[3]....
        /*0074*/ 	.word	0x00000f30


	//   ....[4]....
        /*0078*/ 	.word	0x00000f70


	//   ....[5]....
        /*007c*/ 	.word	0x00000f80


	//   ....[6]....
        /*0080*/ 	.word	0x00000fc0


	//   ....[7]....
        /*0084*/ 	.word	0x00000fd0


	//   ....[8]....
        /*0088*/ 	.word	0x00001010


	//   ....[9]....
        /*008c*/ 	.word	0x00001020


	//----- nvinfo : EIATTR_EXIT_INSTR_OFFSETS
	.align		4
.L_1171:
        /*0090*/ 	.byte	0x04, 0x1c
        /*0092*/ 	.short	(.L_1173 - .L_1172)


	//   ....[0]....
.L_1172:
        /*0094*/ 	.word	0x00000080


	//   ....[1]....
        /*0098*/ 	.word	0x00003720


	//----- nvinfo : EIATTR_MAX_THREADS
	.align		4
.L_1173:
        /*009c*/ 	.byte	0x04, 0x05
        /*009e*/ 	.short	(.L_1175 - .L_1174)
.L_1174:
        /*00a0*/ 	.word	0x000000e0
        /*00a4*/ 	.word	0x00000001
        /*00a8*/ 	.word	0x00000001


	//----- nvinfo : EIATTR_CRS_STACK_SIZE
	.align		4
.L_1175:
        /*00ac*/ 	.byte	0x04, 0x1e
        /*00ae*/ 	.short	(.L_1177 - .L_1176)
.L_1176:
        /*00b0*/ 	.word	0x00000000
.L_1177:


//--------------------- .nv.info._Z35group_norm_nhwc_fwd_one_pass_kernelI11Bf16IOFp32WLi512ELi14ELi224EEv26Group_norm_nhwc_fwd_params --------------------------
	.section	.nv.info._Z35group_norm_nhwc_fwd_one_pass_kernelI11Bf16IOFp32WLi512ELi14ELi224EEv26Group_norm_nhwc_fwd_params,"",@"SHT_CUDA_INFO"
	.sectionflags	@""
	.align	4


	//----- nvinfo : EIATTR_CUDA_API_VERSION
	.align		4
        /*0000*/ 	.byte	0x04, 0x37
        /*0002*/ 	.short	(.L_1179 - .L_1178)
.L_1178:
        /*0004*/ 	.word	0x00000082


	//----- nvinfo : EIATTR_SW2861232_WAR
	.align		4
.L_1179:
        /*0008*/ 	.byte	0x01, 0x35
	.zero		2


	//----- nvinfo : EIATTR_PARAM_CBANK
	.align		4
        /*000c*/ 	.byte	0x04, 0x0a
        /*000e*/ 	.short	(.L_1181 - .L_1180)
	.align		4
.L_1180:
        /*0010*/ 	.word	index@(.nv.constant0._Z35group_norm_nhwc_fwd_one_pass_kernelI11Bf16IOFp32WLi512ELi14ELi224EEv26Group_norm_nhwc_fwd_params)
        /*0014*/ 	.short	0x0160
        /*0016*/ 	.short	0x00a0


	//----- nvinfo : EIATTR_CBANK_PARAM_SIZE
	.align		4
.L_1181:
        /*0018*/ 	.byte	0x03, 0x19
        /*001a*/ 	.short	0x00a0


	//----- nvinfo : EIATTR_KPARAM_INFO
	.align		4
        /*001c*/ 	.byte	0x04, 0x17
        /*001e*/ 	.short	(.L_1183 - .L_1182)
.L_1182:
        /*0020*/ 	.word	0x00000000
        /*0024*/ 	.short	0x0000
        /*0026*/ 	.short	0x0000
        /*0028*/ 	.byte	0x00, 0xf0, 0x81, 0x02


	//----- nvinfo : EIATTR_MAXREG_COUNT
	.align		4
.L_1183:
        /*002c*/ 	.byte	0x03, 0x1b
        /*002e*/ 	.short	0x00ff


	//----- nvinfo : EIATTR_NUM_BARRIERS
	.align		4
        /*0030*/ 	.byte	0x02, 0x4c
        /*0032*/ 	.byte	0x01
	.zero		1


	//----- nvinfo : EIATTR_MERCURY_ISA_VERSION
	.align		4
        /*0034*/ 	.byte	0x03, 0x5f
        /*0036*/ 	.short	0x0000


	//----- nvinfo : EIATTR_COOP_GROUP_MASK_REGIDS
	.align		4
        /*0038*/ 	.byte	0x04, 0x29
        /*003a*/ 	.short	(.L_1185 - .L_1184)


	//   ....[0]....
.L_1184:
        /*003c*/ 	.word	0xffffffff


	//   ....[1]....
        /*0040*/ 	.word	0xffffffff


	//   ....[2]....
        /*0044*/ 	.word	0xffffffff


	//   ....[3]....
        /*0048*/ 	.word	0xffffffff


	//   ....[4]....
        /*004c*/ 	.word	0xffffffff


	//   ....[5]....
        /*0050*/ 	.word	0xffffffff


	//   ....[6]....
        /*0054*/ 	.word	0xffffffff


	//   ....[7]....
        /*0058*/ 	.word	0xffffffff


	//   ....[8]....
        /*005c*/ 	.word	0xffffffff


	//   ....[9]....
        /*0060*/ 	.word	0xffffffff


	//----- nvinfo : EIATTR_COOP_GROUP_INSTR_OFFSETS
	.align		4
.L_1185:
        /*0064*/ 	.byte	0x04, 0x28
        /*0066*/ 	.short	(.L_1187 - .L_1186)


	//   ....[0]....
.L_1186:
        /*0068*/ 	.word	0x00001950


	//   ....[1]....
        /*006c*/ 	.word	0x00001960


	//   ....[2]....
        /*0070*/ 	.word	0x00001990


	//   ....[3]....
        /*0074*/ 	.word	0x000019a0


	//   ....[4]....
        /*0078*/ 	.word	0x000019e0


	//   ....[5]....
        /*007c*/ 	.word	0x000019f0


	//   ....[6]....
        /*0080*/ 	.word	0x00001a30


	//   ....[7]....
        /*0084*/ 	.word	0x00001a40


	//   ....[8]....
        /*0088*/ 	.word	0x00001a80


	//   ....[9]....
        /*008c*/ 	.word	0x00001a90


	//----- nvinfo : EIATTR_EXIT_INSTR_OFFSETS
	.align		4
.L_1187:
        /*0090*/ 	.byte	0x04, 0x1c
        /*0092*/ 	.short	(.L_1189 - .L_1188)


	//   ....[0]....
.L_1188:
        /*0094*/ 	.word	0x00000070


	//   ....[1]....
        /*0098*/ 	.word	0x00004a20


	//----- nvinfo : EIATTR_MAX_THREADS
	.align		4
.L_1189:
        /*009c*/ 	.byte	0x04, 0x05
        /*009e*/ 	.short	(.L_1191 - .L_1190)
.L_1190:
        /*00a0*/ 	.word	0x000000e0
        /*00a4*/ 	.word	0x00000001
        /*00a8*/ 	.word	0x00000001


	//----- nvinfo : EIATTR_CRS_STACK_SIZE
	.align		4
.L_1191:
        /*00ac*/ 	.byte	0x04, 0x1e
        /*00ae*/ 	.short	(.L_1193 - .L_1192)
.L_1192:
        /*00b0*/ 	.word	0x00000000
.L_1193:


//--------------------- .nv.info._Z35group_norm_nhwc_fwd_one_pass_kernelI11Bf16IOBf16WLi64ELi14ELi224EEv26Group_norm_nhwc_fwd_params --------------------------
	.section	.nv.info._Z35group_norm_nhwc_fwd_one_pass_kernelI11Bf16IOBf16WLi64ELi14ELi224EEv26Group_norm_nhwc_fwd_params,"",@"SHT_CUDA_INFO"
	.sectionflags	@""
	.align	4


	//----- nvinfo : EIATTR_CUDA_API_VERSION
	.align		4
        /*0000*/ 	.byte	0x04, 0x37
        /*0002*/ 	.short	(.L_1195 - .L_1194)
.L_1194:
        /*0004*/ 	.word	0x00000082


	//----- nvinfo : EIATTR_SW2861232_WAR
	.align		4
.L_1195:
        /*0008*/ 	.byte	0x01, 0x35
	.zero		2


	//----- nvinfo : EIATTR_PARAM_CBANK
	.align		4
        /*000c*/ 	.byte	0x04, 0x0a
        /*000e*/ 	.short	(.L_1197 - .L_1196)
	.align		4
.L_1196:
        /*0010*/ 	.word	index@(.nv.constant0._Z35group_norm_nhwc_fwd_one_pass_kernelI11Bf16IOBf16WLi64ELi14ELi224EEv26Group_norm_nhwc_fwd_params)
        /*0014*/ 	.short	0x0160
        /*0016*/ 	.short	0x00a0


	//----- nvinfo : EIATTR_CBANK_PARAM_SIZE
	.align		4
.L_1197:
        /*0018*/ 	.byte	0x03, 0x19
        /*001a*/ 	.short	0x00a0


	//----- nvinfo : EIATTR_KPARAM_INFO
	.align		4
        /*001c*/ 	.byte	0x04, 0x17
        /*001e*/ 	.short	(.L_1199 - .L_1198)
.L_1198:
        /*0020*/ 	.word	0x00000000
        /*0024*/ 	.short	0x0000
        /*0026*/ 	.short	0x0000
        /*0028*/ 	.byte	0x00, 0xf0, 0x81, 0x02


	//----- nvinfo : EIATTR_MAXREG_COUNT
	.align		4
.L_1199:
        /*002c*/ 	.byte	0x03, 0x1b
        /*002e*/ 	.short	0x00ff


	//----- nvinfo : EIATTR_NUM_BARRIERS
	.align		4
        /*0030*/ 	.byte	0x02, 0x4c
        /*0032*/ 	.byte	0x01
	.zero		1


	//----- nvinfo : EIATTR_MERCURY_ISA_VERSION
	.align		4
        /*0034*/ 	.byte	0x03, 0x5f
        /*0036*/ 	.short	0x0000


	//----- nvinfo : EIATTR_COOP_GROUP_MASK_REGIDS
	.align		4
        /*0038*/ 	.byte	0x04, 0x29
        /*003a*/ 	.short	(.L_1201 - .L_1200)


	//   ....[0]....
.L_1200:
        /*003c*/ 	.word	0xffffffff


	//   ....[1]....
        /*0040*/ 	.word	0xffffffff


	//   ....[2]....
        /*0044*/ 	.word	0xffffffff


	//   ....[3]....
        /*0048*/ 	.word	0xffffffff


	//   ....[4]....
        /*004c*/ 	.word	0xffffffff


	//   ....[5]....
        /*0050*/ 	.word	0xffffffff


	//   ....[6]....
        /*0054*/ 	.word	0xffffffff


	//   ....[7]....
        /*0058*/ 	.word	0xffffffff


	//   ....[8]....
        /*005c*/ 	.word	0xffffffff


	//   ....[9]....
        /*0060*/ 	.word	0xffffffff


	//----- nvinfo : EIATTR_COOP_GROUP_INSTR_OFFSETS
	.align		4
.L_1201:
        /*0064*/ 	.byte	0x04, 0x28
        /*0066*/ 	.short	(.L_1203 - .L_1202)


	//   ....[0]....
.L_1202:
        /*0068*/ 	.word	0x00000660


	//   ....[1]....
        /*006c*/ 	.word	0x00000670


	//   ....[2]....
        /*0070*/ 	.word	0x000006a0


	//   ....[3]....
        /*0074*/ 	.word	0x000006b0


	//   ....[4]....
        /*0078*/ 	.word	0x000006f0


	//   ....[5]....
        /*007c*/ 	.word	0x00000700


	//   ....[6]....
        /*0080*/ 	.word	0x00000740


	//   ....[7]....
        /*0084*/ 	.word	0x00000750


	//   ....[8]....
        /*0088*/ 	.word	0x00000790


	//   ....[9]....
        /*008c*/ 	.word	0x000007a0


	//----- nvinfo : EIATTR_EXIT_INSTR_OFFSETS
	.align		4
.L_1203:
        /*0090*/ 	.byte	0x04, 0x1c
        /*0092*/ 	.short	(.L_1205 - .L_1204)


	//   ....[0]....
.L_1204:
        /*0094*/ 	.word	0x00000070


	//   ....[1]....
        /*0098*/ 	.word	0x00002150


	//----- nvinfo : EIATTR_MAX_THREADS
	.align		4
.L_1205:
        /*009c*/ 	.byte	0x04, 0x05
        /*009e*/ 	.short	(.L_1207 - .L_1206)
.L_1206:
        /*00a0*/ 	.word	0x000000e0
        /*00a4*/ 	.word	0x00000001
        /*00a8*/ 	.word	0x00000001


	//----- nvinfo : EIATTR_CRS_STACK_SIZE
	.align		4
.L_1207:
        /*00ac*/ 	.byte	0x04, 0x1e
        /*00ae*/ 	.short	(.L_1209 - .L_1208)
.L_1208:
        /*00b0*/ 	.word	0x00000000
.L_1209:


//--------------------- .nv.info._Z35group_norm_nhwc_fwd_one_pass_kernelI11Bf16IOBf16WLi128ELi14ELi224EEv26Group_norm_nhwc_fwd_params --------------------------
	.section	.nv.info._Z35group_norm_nhwc_fwd_one_pass_kernelI11Bf16IOBf16WLi128ELi14ELi224EEv26Group_norm_nhwc_fwd_params,"",@"SHT_CUDA_INFO"
	.sectionflags	@""
	.align	4


	//----- nvinfo : EIATTR_CUDA_API_VERSION
	.align		4
        /*0000*/ 	.byte	0x04, 0x37
        /*0002*/ 	.short	(.L_1211 - .L_1210)
.L_1210:
        /*0004*/ 	.word	0x00000082


	//----- nvinfo : EIATTR_SW2861232_WAR
	.align		4
.L_1211:
        /*0008*/ 	.byte	0x01, 0x35
	.zero		2


	//----- nvinfo : EIATTR_PARAM_CBANK
	.align		4
        /*000c*/ 	.byte	0x04, 0x0a
        /*000e*/ 	.short	(.L_1213 - .L_1212)
	.align		4
.L_1212:
        /*0010*/ 	.word	index@(.nv.constant0._Z35group_norm_nhwc_fwd_one_pass_kernelI11Bf16IOBf16WLi128ELi14ELi224EEv26Group_norm_nhwc_fwd_params)
        /*0014*/ 	.short	0x0160
        /*0016*/ 	.short	0x00a0


	//----- nvinfo : EIATTR_CBANK_PARAM_SIZE
	.align		4
.L_1213:
        /*0018*/ 	.byte	0x03, 0x19
        /*001a*/ 	.short	0x00a0


	//----- nvinfo : EIATTR_KPARAM_INFO
	.align		4
        /*001c*/ 	.byte	0x04, 0x17
        /*001e*/ 	.short	(.L_1215 - .L_1214)
.L_1214:
        /*0020*/ 	.word	0x00000000
        /*0024*/ 	.short	0x0000
        /*0026*/ 	.short	0x0000
        /*0028*/ 	.byte	0x00, 0xf0, 0x81, 0x02


	//----- nvinfo : EIATTR_MAXREG_COUNT
	.align		4
.L_1215:
        /*002c*/ 	.byte	0x03, 0x1b
        /*002e*/ 	.short	0x00ff


	//----- nvinfo : EIATTR_NUM_BARRIERS
	.align		4
        /*0030*/ 	.byte	0x02, 0x4c
        /*0032*/ 	.byte	0x01
	.zero		1


	//----- nvinfo : EIATTR_MERCURY_ISA_VERSION
	.align		4
        /*0034*/ 	.byte	0x03, 0x5f
        /*0036*/ 	.short	0x0000


	//----- nvinfo : EIATTR_COOP_GROUP_MASK_REGIDS
	.align		4
        /*0038*/ 	.byte	0x04, 0x29
        /*003a*/ 	.short	(.L_1217 - .L_1216)


	//   ....[0]....
.L_1216:
        /*003c*/ 	.word	0xffffffff


	//   ....[1]....
        /*0040*/ 	.word	0xffffffff


	//   ....[2]....
        /*0044*/ 	.word	0xffffffff


	//   ....[3]....
        /*0048*/ 	.word	0xffffffff


	//   ....[4]....
        /*004c*/ 	.word	0xffffffff


	//   ....[5]....
        /*0050*/ 	.word	0xffffffff


	//   ....[6]....
        /*0054*/ 	.word	0xffffffff


	//   ....[7]....
        /*0058*/ 	.word	0xffffffff


	//   ....[8]....
        /*005c*/ 	.word	0xffffffff


	//   ....[9]....
        /*0060*/ 	.word	0xffffffff


	//----- nvinfo : EIATTR_COOP_GROUP_INSTR_OFFSETS
	.align		4
.L_1217:
        /*0064*/ 	.byte	0x04, 0x28
        /*0066*/ 	.short	(.L_1219 - .L_1218)


	//   ....[0]....
.L_1218:
        /*0068*/ 	.word	0x00000910


	//   ....[1]....
        /*006c*/ 	.word	0x00000920


	//   ....[2]....
        /*0070*/ 	.word	0x00000950


	//   ....[3]....
        /*0074*/ 	.word	0x00000960


	//   ....[4]....
        /*0078*/ 	.word	0x000009a0


	//   ....[5]....
        /*007c*/ 	.word	0x000009b0


	//   ....[6]....
        /*0080*/ 	.word	0x000009f0


	//   ....[7]....
        /*0084*/ 	.word	0x00000a00


	//   ....[8]....
        /*0088*/ 	.word	0x00000a40


	//   ....[9]....
        /*008c*/ 	.word	0x00000a50


	//----- nvinfo : EIATTR_EXIT_INSTR_OFFSETS
	.align		4
.L_1219:
        /*0090*/ 	.byte	0x04, 0x1c
        /*0092*/ 	.short	(.L_1221 - .L_1220)


	//   ....[0]....
.L_1220:
        /*0094*/ 	.word	0x00000070


	//   ....[1]....
        /*0098*/ 	.word	0x00002000


	//----- nvinfo : EIATTR_MAX_THREADS
	.align		4
.L_1221:
        /*009c*/ 	.byte	0x04, 0x05
        /*009e*/ 	.short	(.L_1223 - .L_1222)
.L_1222:
        /*00a0*/ 	.word	0x000000e0
        /*00a4*/ 	.word	0x00000001
        /*00a8*/ 	.word	0x00000001


	//----- nvinfo : EIATTR_CRS_STACK_SIZE
	.align		4
.L_1223:
        /*00ac*/ 	.byte	0x04, 0x1e
        /*00ae*/ 	.short	(.L_1225 - .L_1224)
.L_1224:
        /*00b0*/ 	.word	0x00000000
.L_1225:


//--------------------- .nv.info._Z35group_norm_nhwc_fwd_one_pass_kernelI11Bf16IOBf16WLi256ELi14ELi224EEv26Group_norm_nhwc_fwd_params --------------------------
	.section	.nv.info._Z35group_norm_nhwc_fwd_one_pass_kernelI11Bf16IOBf16WLi256ELi14ELi224EEv26Group_norm_nhwc_fwd_params,"",@"SHT_CUDA_INFO"
	.sectionflags	@""
	.align	4


	//----- nvinfo : EIATTR_CUDA_API_VERSION
	.align		4
        /*0000*/ 	.byte	0x04, 0x37
        /*0002*/ 	.short	(.L_1227 - .L_1226)
.L_1226:
        /*0004*/ 	.word	0x00000082


	//----- nvinfo : EIATTR_SW2861232_WAR
	.align		4
.L_1227:
        /*0008*/ 	.byte	0x01, 0x35
	.zero		2


	//----- nvinfo : EIATTR_PARAM_CBANK
	.align		4
        /*000c*/ 	.byte	0x04, 0x0a
        /*000e*/ 	.short	(.L_1229 - .L_1228)
	.align		4
.L_1228:
        /*0010*/ 	.word	index@(.nv.constant0._Z35group_norm_nhwc_fwd_one_pass_kernelI11Bf16IOBf16WLi256ELi14ELi224EEv26Group_norm_nhwc_fwd_params)
        /*0014*/ 	.short	0x0160
        /*0016*/ 	.short	0x00a0


	//----- nvinfo : EIATTR_CBANK_PARAM_SIZE
	.align		4
.L_1229:
        /*0018*/ 	.byte	0x03, 0x19
        /*001a*/ 	.short	0x00a0


	//----- nvinfo : EIATTR_KPARAM_INFO
	.align		4
        /*001c*/ 	.byte	0x04, 0x17
        /*001e*/ 	.short	(.L_1231 - .L_1230)
.L_1230:
        /*0020*/ 	.word	0x00000000
        /*0024*/ 	.short	0x0000
        /*0026*/ 	.short	0x0000
        /*0028*/ 	.byte	0x00, 0xf0, 0x81, 0x02


	//----- nvinfo : EIATTR_MAXREG_COUNT
	.align		4
.L_1231:
        /*002c*/ 	.byte	0x03, 0x1b
        /*002e*/ 	.short	0x00ff


	//----- nvinfo : EIATTR_NUM_BARRIERS
	.align		4
        /*0030*/ 	.byte	0x02, 0x4c
        /*0032*/ 	.byte	0x01
	.zero		1


	//----- nvinfo : EIATTR_MERCURY_ISA_VERSION
	.align		4
        /*0034*/ 	.byte	0x03, 0x5f
        /*0036*/ 	.short	0x0000


	//----- nvinfo : EIATTR_COOP_GROUP_MASK_REGIDS
	.align		4
        /*0038*/ 	.byte	0x04, 0x29
        /*003a*/ 	.short	(.L_1233 - .L_1232)


	//   ....[0]....
.L_1232:
        /*003c*/ 	.word	0xffffffff


	//   ....[1]....
        /*0040*/ 	.word	0xffffffff


	//   ....[2]....
        /*0044*/ 	.word	0xffffffff


	//   ....[3]....
        /*0048*/ 	.word	0xffffffff


	//   ....[4]....
        /*004c*/ 	.word	0xffffffff


	//   ....[5]....
        /*0050*/ 	.word	0xffffffff


	//   ....[6]....
        /*0054*/ 	.word	0xffffffff


	//   ....[7]....
        /*0058*/ 	.word	0xffffffff


	//   ....[8]....
        /*005c*/ 	.word	0xffffffff


	//   ....[9]....
        /*0060*/ 	.word	0xffffffff


	//----- nvinfo : EIATTR_COOP_GROUP_INSTR_OFFSETS
	.align		4
.L_1233:
        /*0064*/ 	.byte	0x04, 0x28
        /*0066*/ 	.short	(.L_1235 - .L_1234)


	//   ....[0]....
.L_1234:
        /*0068*/ 	.word	0x00000ed0


	//   ....[1]....
        /*006c*/ 	.word	0x00000ee0


	//   ....[2]....
        /*0070*/ 	.word	0x00000f10


	//   ....[3]....
        /*0074*/ 	.word	0x00000f20


	//   ....[4]....
        /*0078*/ 	.word	0x00000f60


	//   ....[5]....
        /*007c*/ 	.word	0x00000f70


	//   ....[6]....
        /*0080*/ 	.word	0x00000fb0


	//   ....[7]....
        /*0084*/ 	.word	0x00000fc0


	//   ....[8]....
        /*0088*/ 	.word	0x00001000


	//   ....[9]....
        /*008c*/ 	.word	0x00001010


	//----- nvinfo : EIATTR_EXIT_INSTR_OFFSETS
	.align		4
.L_1235:
        /*0090*/ 	.byte	0x04, 0x1c
        /*0092*/ 	.short	(.L_1237 - .L_1236)


	//   ....[0]....
.L_1236:
        /*0094*/ 	.word	0x00000080


	//   ....[1]....
        /*0098*/ 	.word	0x00003780


	//----- nvinfo : EIATTR_MAX_THREADS
	.align		4
.L_1237:
        /*009c*/ 	.byte	0x04, 0x05
        /*009e*/ 	.short	(.L_1239 - .L_1238)
.L_1238:
        /*00a0*/ 	.word	0x000000e0
        /*00a4*/ 	.word	0x00000001
        /*00a8*/ 	.word	0x00000001


	//----- nvinfo : EIATTR_CRS_STACK_SIZE
	.align		4
.L_1239:
        /*00ac*/ 	.byte	0x04, 0x1e
        /*00ae*/ 	.short	(.L_1241 - .L_1240)
.L_1240:
        /*00b0*/ 	.word	0x00000000
.L_1241:


//--------------------- .nv.info._Z35group_norm_nhwc_fwd_one_pass_kernelI11Bf16IOBf16WLi512ELi14ELi224EEv26Group_norm_nhwc_fwd_params --------------------------
	.section	.nv.info._Z35group_norm_nhwc_fwd_one_pass_kernelI11Bf16IOBf16WLi512ELi14ELi224EEv26Group_norm_nhwc_fwd_params,"",@"SHT_CUDA_INFO"
	.sectionflags	@""
	.align	4


	//----- nvinfo : EIATTR_CUDA_API_VERSION
	.align		4
        /*0000*/ 	.byte	0x04, 0x37
        /*0002*/ 	.short	(.L_1243 - .L_1242)
.L_1242:
        /*0004*/ 	.word	0x00000082


	//----- nvinfo : EIATTR_SW2861232_WAR
	.align		4
.L_1243:
        /*0008*/ 	.byte	0x01, 0x35
	.zero		2


	//----- nvinfo : EIATTR_PARAM_CBANK
	.align		4
        /*000c*/ 	.byte	0x04, 0x0a
        /*000e*/ 	.short	(.L_1245 - .L_1244)
	.align		4
.L_1244:
        /*0010*/ 	.word	index@(.nv.constant0._Z35group_norm_nhwc_fwd_one_pass_kernelI11Bf16IOBf16WLi512ELi14ELi224EEv26Group_norm_nhwc_fwd_params)
        /*0014*/ 	.short	0x0160
        /*0016*/ 	.short	0x00a0


	//----- nvinfo : EIATTR_CBANK_PARAM_SIZE
	.align		4
.L_1245:
        /*0018*/ 	.byte	0x03, 0x19
        /*001a*/ 	.short	0x00a0


	//----- nvinfo : EIATTR_KPARAM_INFO
	.align		4
        /*001c*/ 	.byte	0x04, 0x17
        /*001e*/ 	.short	(.L_1247 - .L_1246)
.L_1246:
        /*0020*/ 	.word	0x00000000
        /*0024*/ 	.short	0x0000
        /*0026*/ 	.short	0x0000
        /*0028*/ 	.byte	0x00, 0xf0, 0x81, 0x02


	//----- nvinfo : EIATTR_MAXREG_COUNT
	.align		4
.L_1247:
        /*002c*/ 	.byte	0x03, 0x1b
        /*002e*/ 	.short	0x00ff


	//----- nvinfo : EIATTR_NUM_BARRIERS
	.align		4
        /*0030*/ 	.byte	0x02, 0x4c
        /*0032*/ 	.byte	0x01
	.zero		1


	//----- nvinfo : EIATTR_MERCURY_ISA_VERSION
	.align		4
        /*0034*/ 	.byte	0x03, 0x5f
        /*0036*/ 	.short	0x0000


	//----- nvinfo : EIATTR_COOP_GROUP_MASK_REGIDS
	.align		4
        /*0038*/ 	.byte	0x04, 0x29
        /*003a*/ 	.short	(.L_1249 - .L_1248)


	//   ....[0]....
.L_1248:
        /*003c*/ 	.word	0xffffffff


	//   ....[1]....
        /*0040*/ 	.word	0xffffffff


	//   ....[2]....
        /*0044*/ 	.word	0xffffffff


	//   ....[3]....
        /*0048*/ 	.word	0xffffffff


	//   ....[4]....
        /*004c*/ 	.word	0xffffffff


	//   ....[5]....
        /*0050*/ 	.word	0xffffffff


	//   ....[6]....
        /*0054*/ 	.word	0xffffffff


	//   ....[7]....
        /*0058*/ 	.word	0xffffffff


	//   ....[8]....
        /*005c*/ 	.word	0xffffffff


	//   ....[9]....
        /*0060*/ 	.word	0xffffffff


	//----- nvinfo : EIATTR_COOP_GROUP_INSTR_OFFSETS
	.align		4
.L_1249:
        /*0064*/ 	.byte	0x04, 0x28
        /*0066*/ 	.short	(.L_1251 - .L_1250)


	//   ....[0]....
.L_1250:
        /*0068*/ 	.word	0x00001960


	//   ....[1]....
        /*006c*/ 	.word	0x00001970


	//   ....[2]....
        /*0070*/ 	.word	0x000019a0


	//   ....[3]....
        /*0074*/ 	.word	0x000019b0


	//   ....[4]....
        /*0078*/ 	.word	0x000019f0


	//   ....[5]....
        /*007c*/ 	.word	0x00001a00


	//   ....[6]....
        /*0080*/ 	.word	0x00001a40


	//   ....[7]....
        /*0084*/ 	.word	0x00001a50


	//   ....[8]....
        /*0088*/ 	.word	0x00001a90


	//   ....[9]....
        /*008c*/ 	.word	0x00001aa0


	//----- nvinfo : EIATTR_EXIT_INSTR_OFFSETS
	.align		4
.L_1251:
        /*0090*/ 	.byte	0x04, 0x1c
        /*0092*/ 	.short	(.L_1253 - .L_1252)


	//   ....[0]....
.L_1252:
        /*0094*/ 	.word	0x00000070


	//   ....[1]....
        /*0098*/ 	.word	0x00004a90


	//----- nvinfo : EIATTR_MAX_THREADS
	.align		4
.L_1253:
        /*009c*/ 	.byte	0x04, 0x05
        /*009e*/ 	.short	(.L_1255 - .L_1254)
.L_1254:
        /*00a0*/ 	.word	0x000000e0
        /*00a4*/ 	.word	0x00000001
        /*00a8*/ 	.word	0x00000001


	//----- nvinfo : EIATTR_CRS_STACK_SIZE
	.align		4
.L_1255:
        /*00ac*/ 	.byte	0x04, 0x1e
        /*00ae*/ 	.short	(.L_1257 - .L_1256)
.L_1256:
        /*00b0*/ 	.word	0x00000000
.L_1257:


//--------------------- .nv.info._Z35group_norm_nhwc_fwd_one_pass_kernelI11Bf16IOFp16WLi64ELi14ELi224EEv26Group_norm_nhwc_fwd_params --------------------------
	.section	.nv.info._Z35group_norm_nhwc_fwd_one_pass_kernelI11Bf16IOFp16WLi64ELi14ELi224EEv26Group_norm_nhwc_fwd_params,"",@"SHT_CUDA_INFO"
	.sectionflags	@""
	.align	4


	//----- nvinfo : EIATTR_CUDA_API_VERSION
	.align		4
        /*0000*/ 	.byte	0x04, 0x37
        /*0002*/ 	.short	(.L_1259 - .L_1258)
.L_1258:
        /*0004*/ 	.word	0x00000082


	//----- nvinfo : EIATTR_SW2861232_WAR
	.align		4
.L_1259:
        /*0008*/ 	.byte	0x01, 0x35
	.zero		2


	//----- nvinfo : EIATTR_PARAM_CBANK
	.align		4
        /*000c*/ 	.byte	0x04, 0x0a
        /*000e*/ 	.short	(.L_1261 - .L_1260)
	.align		4
.L_1260:
        /*0010*/ 	.word	index@(.nv.constant0._Z35group_norm_nhwc_fwd_one_pass_kernelI11Bf16IOFp16WLi64ELi14ELi224EEv26Group_norm_nhwc_fwd_params)
        /*0014*/ 	.short	0x0160
        /*0016*/ 	.short	0x00a0


	//----- nvinfo : EIATTR_CBANK_PARAM_SIZE
	.align		4
.L_1261:
        /*0018*/ 	.byte	0x03, 0x19
        /*001a*/ 	.short	0x00a0


	//----- nvinfo : EIATTR_KPARAM_INFO
	.align		4
        /*001c*/ 	.byte	0x04, 0x17
        /*001e*/ 	.short	(.L_1263 - .L_1262)
.L_1262:
        /*0020*/ 	.word	0x00000000
        /*0024*/ 	.short	0x0000
        /*0026*/ 	.short	0x0000
        /*0028*/ 	.byte	0x00, 0xf0, 0x81, 0x02


	//----- nvinfo : EIATTR_MAXREG_COUNT
	.align		4
.L_1263:
        /*002c*/ 	.byte	0x03, 0x1b
        /*002e*/ 	.short	0x00ff


	//----- nvinfo : EIATTR_NUM_BARRIERS
	.align		4
        /*0030*/ 	.byte	0x02, 0x4c
        /*0032*/ 	.byte	0x01
	.zero		1


	//----- nvinfo : EIATTR_MERCURY_ISA_VERSION
	.align		4
        /*0034*/ 	.byte	0x03, 0x5f
        /*0036*/ 	.short	0x0000


	//----- nvinfo : EIATTR_COOP_GROUP_MASK_REGIDS
	.align		4
        /*0038*/ 	.byte	0x04, 0x29
        /*003a*/ 	.short	(.L_1265 - .L_1264)


	//   ....[0]....
.L_1264:
        /*003c*/ 	.word	0xffffffff


	//   ....[1]....
        /*0040*/ 	.word	0xffffffff


	//   ....[2]....
        /*0044*/ 	.word	0xffffffff


	//   ....[3]....
        /*0048*/ 	.word	0xffffffff


	//   ....[4]....
        /*004c*/ 	.word	0xffffffff


	//   ....[5]....
        /*0050*/ 	.word	0xffffffff


	//   ....[6]....
        /*0054*/ 	.word	0xffffffff


	//   ....[7]....
        /*0058*/ 	.word	0xffffffff


	//   ....[8]....
        /*005c*/ 	.word	0xffffffff


	//   ....[9]....
        /*0060*/ 	.word	0xffffffff


	//----- nvinfo : EIATTR_COOP_GROUP_INSTR_OFFSETS
	.align		4
.L_1265:
        /*0064*/ 	.byte	0x04, 0x28
        /*0066*/ 	.short	(.L_1267 - .L_1266)


	//   ....[0]....
.L_1266:
        /*0068*/ 	.word	0x00000660


	//   ....[1]....
        /*006c*/ 	.word	0x00000670


	//   ....[2]....
        /*0070*/ 	.word	0x000006a0


	//   ....[3]....
        /*0074*/ 	.word	0x000006b0


	//   ....[4]....
        /*0078*/ 	.word	0x000006f0


	//   ....[5]....
        /*007c*/ 	.word	0x00000700


	//   ....[6]....
        /*0080*/ 	.word	0x00000740


	//   ....[7]....
        /*0084*/ 	.word	0x00000750


	//   ....[8]....
        /*0088*/ 	.word	0x00000790


	//   ....[9]....
        /*008c*/ 	.word	0x000007a0


	//----- nvinfo : EIATTR_EXIT_INSTR_OFFSETS
	.align		4
.L_1267:
        /*0090*/ 	.byte	0x04, 0x1c
        /*0092*/ 	.short	(.L_1269 - .L_1268)


	//   ....[0]....
.L_1268:
        /*0094*/ 	.word	0x00000070


	//   ....[1]....
        /*0098*/ 	.word	0x00002150


	//----- nvinfo : EIATTR_MAX_THREADS
	.align		4
.L_1269:
        /*009c*/ 	.byte	0x04, 0x05
        /*009e*/ 	.short	(.L_1271 - .L_1270)
.L_1270:
        /*00a0*/ 	.word	0x000000e0
        /*00a4*/ 	.word	0x00000001
        /*00a8*/ 	.word	0x00000001


	//----- nvinfo : EIATTR_CRS_STACK_SIZE
	.align		4
.L_1271:
        /*00ac*/ 	.byte	0x04, 0x1e
        /*00ae*/ 	.short	(.L_1273 - .L_1272)
.L_1272:
        /*00b0*/ 	.word	0x00000000
.L_1273:


//--------------------- .nv.info._Z35group_norm_nhwc_fwd_one_pass_kernelI11Bf16IOFp16WLi128ELi14ELi224EEv26Group_norm_nhwc_fwd_params --------------------------
	.section	.nv.info._Z35group_norm_nhwc_fwd_one_pass_kernelI11Bf16IOFp16WLi128ELi14ELi224EEv26Group_norm_nhwc_fwd_params,"",@"SHT_CUDA_INFO"
	.sectionflags	@""
	.align	4


	//----- nvinfo : EIATTR_CUDA_API_VERSION
	.align		4
        /*0000*/ 	.byte	0x04, 0x37
        /*0002*/ 	.short	(.L_1275 - .L_1274)
.L_1274:
        /*0004*/ 	.word	0x00000082


	//----- nvinfo : EIATTR_SW2861232_WAR
	.align		4
.L_1275:
        /*0008*/ 	.byte	0x01, 0x35
	.zero		2


	//----- nvinfo : EIATTR_PARAM_CBANK
	.align		4
        /*000c*/ 	.byte	0x04, 0x0a
        /*000e*/ 	.short	(.L_1277 - .L_1276)
	.align		4
.L_1276:
        /*0010*/ 	.word	index@(.nv.constant0._Z35group_norm_nhwc_fwd_one_pass_kernelI11Bf16IOFp16WLi128ELi14ELi224EEv26Group_norm_nhwc_fwd_params)
        /*0014*/ 	.short	0x0160
        /*0016*/ 	.short	0x00a0


	//----- nvinfo : EIATTR_CBANK_PARAM_SIZE
	.align		4
.L_1277:
        /*0018*/ 	.byte	0x03, 0x19
        /*001a*/ 	.short	0x00a0


	//----- nvinfo : EIATTR_KPARAM_INFO
	.align		4
        /*001c*/ 	.byte	0x04, 0x17
        /*001e*/ 	.short	(.L_1279 - .L_1278)
.L_1278:
        /*0020*/ 	.word	0x00000000
        /*0024*/ 	.short	0x0000
        /*0026*/ 	.short	0x0000
        /*0028*/ 	.byte	0x00, 0xf0, 0x81, 0x02


	//----- nvinfo : EIATTR_MAXREG_COUNT
	.align		4
.L_1279:
        /*002c*/ 	.byte	0x03, 0x1b
        /*002e*/ 	.short	0x00ff


	//----- nvinfo : EIATTR_NUM_BARRIERS
	.align		4
        /*0030*/ 	.byte	0x02, 0x4c
        /*0032*/ 	.byte	0x01
	.zero		1


	//----- nvinfo : EIATTR_MERCURY_ISA_VERSION
	.align		4
        /*0034*/ 	.byte	0x03, 0x5f
        /*0036*/ 	.short	0x0000


	//----- nvinfo : EIATTR_COOP_GROUP_MASK_REGIDS
	.align		4
        /*0038*/ 	.byte	0x04, 0x29
        /*003a*/ 	.short	(.L_1281 - .L_1280)


	//   ....[0]....
.L_1280:
        /*003c*/ 	.word	0xffffffff


	//   ....[1]....
        /*0040*/ 	.word	0xffffffff


	//   ....[2]....
        /*0044*/ 	.word	0xffffffff


	//   ....[3]....
        /*0048*/ 	.word	0xffffffff


	//   ....[4]....
        /*004c*/ 	.word	0xffffffff


	//   ....[5]....
        /*0050*/ 	.word	0xffffffff


	//   ....[6]....
        /*0054*/ 	.word	0xffffffff


	//   ....[7]....
        /*0058*/ 	.word	0xffffffff


	//   ....[8]....
        /*005c*/ 	.word	0xffffffff


	//   ....[9]....
        /*0060*/ 	.word	0xffffffff


	//----- nvinfo : EIATTR_COOP_GROUP_INSTR_OFFSETS
	.align		4
.L_1281:
        /*0064*/ 	.byte	0x04, 0x28
        /*0066*/ 	.short	(.L_1283 - .L_1282)


	//   ....[0]....
.L_1282:
        /*0068*/ 	.word	0x00000910


	//   ....[1]....
        /*006c*/ 	.word	0x00000920


	//   ....[2]....
        /*0070*/ 	.word	0x00000950


	//   ....[3]....
        /*0074*/ 	.word	0x00000960


	//   ....[4]....
        /*0078*/ 	.word	0x000009a0


	//   ....[5]....
        /*007c*/ 	.word	0x000009b0


	//   ....[6]....
        /*0080*/ 	.word	0x000009f0


	//   ....[7]....
        /*0084*/ 	.word	0x00000a00


	//   ....[8]....
        /*0088*/ 	.word	0x00000a40


	//   ....[9]....
        /*008c*/ 	.word	0x00000a50


	//----- nvinfo : EIATTR_EXIT_INSTR_OFFSETS
	.align		4
.L_1283:
        /*0090*/ 	.byte	0x04, 0x1c
        /*0092*/ 	.short	(.L_1285 - .L_1284)


	//   ....[0]....
.L_1284:
        /*0094*/ 	.word	0x00000070


	//   ....[1]....
        /*0098*/ 	.word	0x00002000


	//----- nvinfo : EIATTR_MAX_THREADS
	.align		4
.L_1285:
        /*009c*/ 	.byte	0x04, 0x05
        /*009e*/ 	.short	(.L_1287 - .L_1286)
.L_1286:
        /*00a0*/ 	.word	0x000000e0
        /*00a4*/ 	.word	0x00000001
        /*00a8*/ 	.word	0x00000001


	//----- nvinfo : EIATTR_CRS_STACK_SIZE
	.align		4
.L_1287:
        /*00ac*/ 	.byte	0x04, 0x1e
        /*00ae*/ 	.short	(.L_1289 - .L_1288)
.L_1288:
        /*00b0*/ 	.word	0x00000000
.L_1289:


//--------------------- .nv.info._Z35group_norm_nhwc_fwd_one_pass_kernelI11Bf16IOFp16WLi256ELi14ELi224EEv26Group_norm_nhwc_fwd_params --------------------------
	.section	.nv.info._Z35group_norm_nhwc_fwd_one_pass_kernelI11Bf16IOFp16WLi256ELi14ELi224EEv26Group_norm_nhwc_fwd_params,"",@"SHT_CUDA_INFO"
	.sectionflags	@""
	.align	4


	//----- nvinfo : EIATTR_CUDA_API_VERSION
	.align		4
        /*0000*/ 	.byte	0x04, 0x37
        /*0002*/ 	.short	(.L_1291 - .L_1290)
.L_1290:
        /*0004*/ 	.word	0x00000082


	//----- nvinfo : EIATTR_SW2861232_WAR
	.align		4
.L_1291:
        /*0008*/ 	.byte	0x01, 0x35
	.zero		2


	//----- nvinfo : EIATTR_PARAM_CBANK
	.align		4
        /*000c*/ 	.byte	0x04, 0x0a
        /*000e*/ 	.short	(.L_1293 - .L_1292)
	.align		4
.L_1292:
        /*0010*/ 	.word	index@(.nv.constant0._Z35group_norm_nhwc_fwd_one_pass_kernelI11Bf16IOFp16WLi256ELi14ELi224EEv26Group_norm_nhwc_fwd_params)
        /*0014*/ 	.short	0x0160
        /*0016*/ 	.short	0x00a0


	//----- nvinfo : EIATTR_CBANK_PARAM_SIZE
	.align		4
.L_1293:
        /*0018*/ 	.byte	0x03, 0x19
        /*001a*/ 	.short	0x00a0


	//----- nvinfo : EIATTR_KPARAM_INFO
	.align		4
        /*001c*/ 	.byte	0x04, 0x17
        /*001e*/ 	.short	(.L_1295 - .L_1294)
.L_1294:
        /*0020*/ 	.word	0x00000000
        /*0024*/ 	.short	0x0000
        /*0026*/ 	.short	0x0000
        /*0028*/ 	.byte	0x00, 0xf0, 0x81, 0x02


	//----- nvinfo : EIATTR_MAXREG_COUNT
	.align		4
.L_1295:
        /*002c*/ 	.byte	0x03, 0x1b
        /*002e*/ 	.short	0x00ff


	//----- nvinfo : EIATTR_NUM_BARRIERS
	.align		4
        /*0030*/ 	.byte	0x02, 0x4c
        /*0032*/ 	.byte	0x01
	.zero		1


	//----- nvinfo : EIATTR_MERCURY_ISA_VERSION
	.align		4
        /*0034*/ 	.byte	0x03, 0x5f
        /*0036*/ 	.short	0x0000


	//----- nvinfo : EIATTR_COOP_GROUP_MASK_REGIDS
	.align		4
        /*0038*/ 	.byte	0x04, 0x29
        /*003a*/ 	.short	(.L_1297 - .L_1296)


	//   ....[0]....
.L_1296:
        /*003c*/ 	.word	0xffffffff


	//   ....[1]....
        /*0040*/ 	.word	0xffffffff


	//   ....[2]....
        /*0044*/ 	.word	0xffffffff


	//   ....[3]....
        /*0048*/ 	.word	0xffffffff


	//   ....[4]....
        /*004c*/ 	.word	0xffffffff


	//   ....[5]....
        /*0050*/ 	.word	0xffffffff


	//   ....[6]....
        /*0054*/ 	.word	0xffffffff


	//   ....[7]....
        /*0058*/ 	.word	0xffffffff


	//   ....[8]....
        /*005c*/ 	.word	0xffffffff


	//   ....[9]....
        /*0060*/ 	.word	0xffffffff


	//----- nvinfo : EIATTR_COOP_GROUP_INSTR_OFFSETS
	.align		4
.L_1297:
        /*0064*/ 	.byte	0x04, 0x28
        /*0066*/ 	.short	(.L_1299 - .L_1298)


	//   ....[0]....
.L_1298:
        /*0068*/ 	.word	0x00000ed0


	//   ....[1]....
        /*006c*/ 	.word	0x00000ee0


	//   ....[2]....
        /*0070*/ 	.word	0x00000f10


	//   ....[3]....
        /*0074*/ 	.word	0x00000f20


	//   ....[4]....
        /*0078*/ 	.word	0x00000f60


	//   ....[5]....
        /*007c*/ 	.word	0x00000f70


	//   ....[6]....
        /*0080*/ 	.word	0x00000fb0


	//   ....[7]....
        /*0084*/ 	.word	0x00000fc0


	//   ....[8]....
        /*0088*/ 	.word	0x00001000


	//   ....[9]....
        /*008c*/ 	.word	0x00001010


	//----- nvinfo : EIATTR_EXIT_INSTR_OFFSETS
	.align		4
.L_1299:
        /*0090*/ 	.byte	0x04, 0x1c
        /*0092*/ 	.short	(.L_1301 - .L_1300)


	//   ....[0]....
.L_1300:
        /*0094*/ 	.word	0x00000080


	//   ....[1]....
        /*0098*/ 	.word	0x00003780


	//----- nvinfo : EIATTR_MAX_THREADS
	.align		4
.L_1301:
        /*009c*/ 	.byte	0x04, 0x05
        /*009e*/ 	.short	(.L_1303 - .L_1302)
.L_1302:
        /*00a0*/ 	.word	0x000000e0
        /*00a4*/ 	.word	0x00000001
        /*00a8*/ 	.word	0x00000001


	//----- nvinfo : EIATTR_CRS_STACK_SIZE
	.align		4
.L_1303:
        /*00ac*/ 	.byte	0x04, 0x1e
        /*00ae*/ 	.short	(.L_1305 - .L_1304)
.L_1304:
        /*00b0*/ 	.word	0x00000000
.L_1305:


//--------------------- .nv.info._Z35group_norm_nhwc_fwd_one_pass_kernelI11Bf16IOFp16WLi512ELi14ELi224EEv26Group_norm_nhwc_fwd_params --------------------------
	.section	.nv.info._Z35group_norm_nhwc_fwd_one_pass_kernelI11Bf16IOFp16WLi512ELi14ELi224EEv26Group_norm_nhwc_fwd_params,"",@"SHT_CUDA_INFO"
	.sectionflags	@""
	.align	4


	//----- nvinfo : EIATTR_CUDA_API_VERSION
	.align		4
        /*0000*/ 	.byte	0x04, 0x37
        /*0002*/ 	.short	(.L_1307 - .L_1306)
.L_1306:
        /*0004*/ 	.word	0x00000082


	//----- nvinfo : EIATTR_SW2861232_WAR
	.align		4
.L_1307:
        /*0008*/ 	.byte	0x01, 0x35
	.zero		2


	//----- nvinfo : EIATTR_PARAM_CBANK
	.align		4
        /*000c*/ 	.byte	0x04, 0x0a
        /*000e*/ 	.short	(.L_1309 - .L_1308)
	.align		4
.L_1308:
        /*0010*/ 	.word	index@(.nv.constant0._Z35group_norm_nhwc_fwd_one_pass_kernelI11Bf16IOFp16WLi512ELi14ELi224EEv26Group_norm_nhwc_fwd_params)
        /*0014*/ 	.short	0x0160
        /*0016*/ 	.short	0x00a0


	//----- nvinfo : EIATTR_CBANK_PARAM_SIZE
	.align		4
.L_1309:
        /*0018*/ 	.byte	0x03, 0x19
        /*001a*/ 	.short	0x00a0


	//----- nvinfo : EIATTR_KPARAM_INFO
	.align		4
        /*001c*/ 	.byte	0x04, 0x17
        /*001e*/ 	.short	(.L_1311 - .L_1310)
.L_1310:
        /*0020*/ 	.word	0x00000000
        /*0024*/ 	.short	0x0000
        /*0026*/ 	.short	0x0000
        /*0028*/ 	.byte	0x00, 0xf0, 0x81, 0x02


	//----- nvinfo : EIATTR_MAXREG_COUNT
	.align		4
.L_1311:
        /*002c*/ 	.byte	0x03, 0x1b
        /*002e*/ 	.short	0x00ff


	//----- nvinfo : EIATTR_NUM_BARRIERS
	.align		4
        /*0030*/ 	.byte	0x02, 0x4c
        /*0032*/ 	.byte	0x01
	.zero		1


	//----- nvinfo : EIATTR_MERCURY_ISA_VERSION
	.align		4
        /*0034*/ 	.byte	0x03, 0x5f
        /*0036*/ 	.short	0x0000


	//----- nvinfo : EIATTR_COOP_GROUP_MASK_REGIDS
	.align		4
        /*0038*/ 	.byte	0x04, 0x29
        /*003a*/ 	.short	(.L_1313 - .L_1312)


	//   ....[0]....
.L_1312:
        /*003c*/ 	.word	0xffffffff


	//   ....[1]....
        /*0040*/ 	.word	0xffffffff


	//   ....[2]....
        /*0044*/ 	.word	0xffffffff


	//   ....[3]....
        /*0048*/ 	.word	0xffffffff


	//   ....[4]....
        /*004c*/ 	.word	0xffffffff


	//   ....[5]....
        /*0050*/ 	.word	0xffffffff


	//   ....[6]....
        /*0054*/ 	.word	0xffffffff


	//   ....[7]....
        /*0058*/ 	.word	0xffffffff


	//   ....[8]....
        /*005c*/ 	.word	0xffffffff


	//   ....[9]....
        /*0060*/ 	.word	0xffffffff


	//----- nvinfo : EIATTR_COOP_GROUP_INSTR_OFFSETS
	.align		4
.L_1313:
        /*0064*/ 	.byte	0x04, 0x28
        /*0066*/ 	.short	(.L_1315 - .L_1314)


	//   ....[0]....
.L_1314:
        /*0068*/ 	.word	0x00001960


	//   ....[1]....
        /*006c*/ 	.word	0x00001970


	//   ....[2]....
        /*0070*/ 	.word	0x000019a0


	//   ....[3]....
        /*0074*/ 	.word	0x000019b0


	//   ....[4]....
        /*0078*/ 	.word	0x000019f0


	//   ....[5]....
        /*007c*/ 	.word	0x00001a00


	//   ....[6]....
        /*0080*/ 	.word	0x00001a40


	//   ....[7]....
        /*0084*/ 	.word	0x00001a50


	//   ....[8]....
        /*0088*/ 	.word	0x00001a90


	//   ....[9]....
        /*008c*/ 	.word	0x00001aa0


	//----- nvinfo : EIATTR_EXIT_INSTR_OFFSETS
	.align		4
.L_1315:
        /*0090*/ 	.byte	0x04, 0x1c
        /*0092*/ 	.short	(.L_1317 - .L_1316)


	//   ....[0]....
.L_1316:
        /*0094*/ 	.word	0x00000070


	//   ....[1]....
        /*0098*/ 	.word	0x00004a90


	//----- nvinfo : EIATTR_MAX_THREADS
	.align		4
.L_1317:
        /*009c*/ 	.byte	0x04, 0x05
        /*009e*/ 	.short	(.L_1319 - .L_1318)
.L_1318:
        /*00a0*/ 	.word	0x000000e0
        /*00a4*/ 	.word	0x00000001
        /*00a8*/ 	.word	0x00000001


	//----- nvinfo : EIATTR_CRS_STACK_SIZE
	.align		4
.L_1319:
        /*00ac*/ 	.byte	0x04, 0x1e
        /*00ae*/ 	.short	(.L_1321 - .L_1320)
.L_1320:
        /*00b0*/ 	.word	0x00000000
.L_1321:


//--------------------- .nv.info._Z35group_norm_nhwc_fwd_one_pass_kernelI11Fp16IOFp32WLi64ELi14ELi224EEv26Group_norm_nhwc_fwd_params --------------------------
	.section	.nv.info._Z35group_norm_nhwc_fwd_one_pass_kernelI11Fp16IOFp32WLi64ELi14ELi224EEv26Group_norm_nhwc_fwd_params,"",@"SHT_CUDA_INFO"
	.sectionflags	@""
	.align	4


	//----- nvinfo : EIATTR_CUDA_API_VERSION
	.align		4
        /*0000*/ 	.byte	0x04, 0x37
        /*0002*/ 	.short	(.L_1323 - .L_1322)
.L_1322:
        /*0004*/ 	.word	0x00000082


	//----- nvinfo : EIATTR_SW2861232_WAR
	.align		4
.L_1323:
        /*0008*/ 	.byte	0x01, 0x35
	.zero		2


	//----- nvinfo : EIATTR_PARAM_CBANK
	.align		4
        /*000c*/ 	.byte	0x04, 0x0a
        /*000e*/ 	.short	(.L_1325 - .L_1324)
	.align		4
.L_1324:
        /*0010*/ 	.word	index@(.nv.constant0._Z35group_norm_nhwc_fwd_one_pass_kernelI11Fp16IOFp32WLi64ELi14ELi224EEv26Group_norm_nhwc_fwd_params)
        /*0014*/ 	.short	0x0160
        /*0016*/ 	.short	0x00a0


	//----- nvinfo : EIATTR_CBANK_PARAM_SIZE
	.align		4
.L_1325:
        /*0018*/ 	.byte	0x03, 0x19
        /*001a*/ 	.short	0x00a0


	//----- nvinfo : EIATTR_KPARAM_INFO
	.align		4
        /*001c*/ 	.byte	0x04, 0x17
        /*001e*/ 	.short	(.L_1327 - .L_1326)
.L_1326:
        /*0020*/ 	.word	0x00000000
        /*0024*/ 	.short	0x0000
        /*0026*/ 	.short	0x0000
        /*0028*/ 	.byte	0x00, 0xf0, 0x81, 0x02


	//----- nvinfo : EIATTR_MAXREG_COUNT
	.align		4
.L_1327:
        /*002c*/ 	.byte	0x03, 0x1b
        /*002e*/ 	.short	0x00ff


	//----- nvinfo : EIATTR_NUM_BARRIERS
	.align		4
        /*0030*/ 	.byte	0x02, 0x4c
        /*0032*/ 	.byte	0x01
	.zero		1


	//----- nvinfo : EIATTR_MERCURY_ISA_VERSION
	.align		4
        /*0034*/ 	.byte	0x03, 0x5f
        /*0036*/ 	.short	0x0000


	//----- nvinfo : EIATTR_COOP_GROUP_MASK_REGIDS
	.align		4
        /*0038*/ 	.byte	0x04, 0x29
        /*003a*/ 	.short	(.L_1329 - .L_1328)


	//   ....[0]....
.L_1328:
        /*003c*/ 	.word	0xffffffff


	//   ....[1]....
        /*0040*/ 	.word	0xffffffff


	//   ....[2]....
        /*0044*/ 	.word	0xffffffff


	//   ....[3]....
        /*0048*/ 	.word	0xffffffff


	//   ....[4]....
        /*004c*/ 	.word	0xffffffff


	//   ....[5]....
        /*0050*/ 	.word	0xffffffff


	//   ....[6]....
        /*0054*/ 	.word	0xffffffff


	//   ....[7]....
        /*0058*/ 	.word	0xffffffff


	//   ....[8]....
        /*005c*/ 	.word	0xffffffff


	//   ....[9]....
        /*0060*/ 	.word	0xffffffff


	//----- nvinfo : EIATTR_COOP_GROUP_INSTR_OFFSETS
	.align		4
.L_1329:
        /*0064*/ 	.byte	0x04, 0x28
        /*0066*/ 	.short	(.L_1331 - .L_1330)


	//   ....[0]....
.L_1330:
        /*0068*/ 	.word	0x00000660


	//   ....[1]....
        /*006c*/ 	.word	0x00000670


	//   ....[2]....
        /*0070*/ 	.word	0x000006a0


	//   ....[3]....
        /*0074*/ 	.word	0x000006c0


	//   ....[4]....
        /*0078*/ 	.word	0x000006f0


	//   ....[5]....
        /*007c*/ 	.word	0x00000710


	//   ....[6]....
        /*0080*/ 	.word	0x00000740


	//   ....[7]....
        /*0084*/ 	.word	0x00000760


	//   ....[8]....
        /*0088*/ 	.word	0x00000790


	//   ....[9]....
        /*008c*/ 	.word	0x000007b0


	//----- nvinfo : EIATTR_EXIT_INSTR_OFFSETS
	.align		4
.L_1331:
        /*0090*/ 	.byte	0x04, 0x1c
        /*0092*/ 	.short	(.L_1333 - .L_1332)


	//   ....[0]....
.L_1332:
        /*0094*/ 	.word	0x00000070


	//   ....[1]....
        /*0098*/ 	.word	0x000020f0


	//----- nvinfo : EIATTR_MAX_THREADS
	.align		4
.L_1333:
        /*009c*/ 	.byte	0x04, 0x05
        /*009e*/ 	.short	(.L_1335 - .L_1334)
.L_1334:
        /*00a0*/ 	.word	0x000000e0
        /*00a4*/ 	.word	0x00000001
        /*00a8*/ 	.word	0x00000001


	//----- nvinfo : EIATTR_CRS_STACK_SIZE
	.align		4
.L_1335:
        /*00ac*/ 	.byte	0x04, 0x1e
        /*00ae*/ 	.short	(.L_1337 - .L_1336)
.L_1336:
        /*00b0*/ 	.word	0x00000000
.L_1337:


//--------------------- .nv.info._Z35group_norm_nhwc_fwd_one_pass_kernelI11Fp16IOFp32WLi128ELi14ELi224EEv26Group_norm_nhwc_fwd_params --------------------------
	.section	.nv.info._Z35group_norm_nhwc_fwd_one_pass_kernelI11Fp16IOFp32WLi128ELi14ELi224EEv26Group_norm_nhwc_fwd_params,"",@"SHT_CUDA_INFO"
	.sectionflags	@""
	.align	4


	//----- nvinfo : EIATTR_CUDA_API_VERSION
	.align		4
        /*0000*/ 	.byte	0x04, 0x37
        /*0002*/ 	.short	(.L_1339 - .L_1338)
.L_1338:
        /*0004*/ 	.word	0x00000082


	//----- nvinfo : EIATTR_SW2861232_WAR
	.align		4
.L_1339:
        /*0008*/ 	.byte	0x01, 0x35
	.zero		2


	//----- nvinfo : EIATTR_PARAM_CBANK
	.align		4
        /*000c*/ 	.byte	0x04, 0x0a
        /*000e*/ 	.short	(.L_1341 - .L_1340)
	.align		4
.L_1340:
        /*0010*/ 	.word	index@(.nv.constant0._Z35group_norm_nhwc_fwd_one_pass_kernelI11Fp16IOFp32WLi128ELi14ELi224EEv26Group_norm_nhwc_fwd_params)
        /*0014*/ 	.short	0x0160
        /*0016*/ 	.short	0x00a0


	//----- nvinfo : EIATTR_CBANK_PARAM_SIZE
	.align		4
.L_1341:
        /*0018*/ 	.byte	0x03, 0x19
        /*001a*/ 	.short	0x00a0


	//----- nvinfo : EIATTR_KPARAM_INFO
	.align		4
        /*001c*/ 	.byte	0x04, 0x17
        /*001e*/ 	.short	(.L_1343 - .L_1342)
.L_1342:
        /*0020*/ 	.word	0x00000000
        /*0024*/ 	.short	0x0000
        /*0026*/ 	.short	0x0000
        /*0028*/ 	.byte	0x00, 0xf0, 0x81, 0x02


	//----- nvinfo : EIATTR_MAXREG_COUNT
	.align		4
.L_1343:
        /*002c*/ 	.byte	0x03, 0x1b
        /*002e*/ 	.short	0x00ff


	//----- nvinfo : EIATTR_NUM_BARRIERS
	.align		4
        /*0030*/ 	.byte	0x02, 0x4c
        /*0032*/ 	.byte	0x01
	.zero		1


	//----- nvinfo : EIATTR_MERCURY_ISA_VERSION
	.align		4
        /*0034*/ 	.byte	0x03, 0x5f
        /*0036*/ 	.short	0x0000


	//----- nvinfo : EIATTR_COOP_GROUP_MASK_REGIDS
	.align		4
        /*0038*/ 	.byte	0x04, 0x29
        /*003a*/ 	.short	(.L_1345 - .L_1344)


	//   ....[0]....
.L_1344:
        /*003c*/ 	.word	0xffffffff


	//   ....[1]....
        /*0040*/ 	.word	0xffffffff


	//   ....[2]....
        /*0044*/ 	.word	0xffffffff


	//   ....[3]....
        /*0048*/ 	.word	0xffffffff


	//   ....[4]....
        /*004c*/ 	.word	0xffffffff


	//   ....[5]....
        /*0050*/ 	.word	0xffffffff


	//   ....[6]....
        /*0054*/ 	.word	0xffffffff


	//   ....[7]....
        /*0058*/ 	.word	0xffffffff


	//   ....[8]....
        /*005c*/ 	.word	0xffffffff


	//   ....[9]....
        /*0060*/ 	.word	0xffffffff


	//----- nvinfo : EIATTR_COOP_GROUP_INSTR_OFFSETS
	.align		4
.L_1345:
        /*0064*/ 	.byte	0x04, 0x28
        /*0066*/ 	.short	(.L_1347 - .L_1346)


	//   ....[0]....
.L_1346:
        /*0068*/ 	.word	0x00000900


	//   ....[1]....
        /*006c*/ 	.word	0x00000920


	//   ....[2]....
        /*0070*/ 	.word	0x00000940


	//   ....[3]....
        /*0074*/ 	.word	0x00000960


	//   ....[4]....
        /*0078*/ 	.word	0x00000990


	//   ....[5]....
        /*007c*/ 	.word	0x000009b0


	//   ....[6]....
        /*0080*/ 	.word	0x000009e0


	//   ....[7]....
        /*0084*/ 	.word	0x00000a00


	//   ....[8]....
        /*0088*/ 	.word	0x00000a30


	//   ....[9]....
        /*008c*/ 	.word	0x00000a50


	//----- nvinfo : EIATTR_EXIT_INSTR_OFFSETS
	.align		4
.L_1347:
        /*0090*/ 	.byte	0x04, 0x1c
        /*0092*/ 	.short	(.L_1349 - .L_1348)


	//   ....[0]....
.L_1348:
        /*0094*/ 	.word	0x00000070


	//   ....[1]....
        /*0098*/ 	.word	0x00001fa0


	//----- nvinfo : EIATTR_MAX_THREADS
	.align		4
.L_1349:
        /*009c*/ 	.byte	0x04, 0x05
        /*009e*/ 	.short	(.L_1351 - .L_1350)
.L_1350:
        /*00a0*/ 	.word	0x000000e0
        /*00a4*/ 	.word	0x00000001
        /*00a8*/ 	.word	0x00000001


	//----- nvinfo : EIATTR_CRS_STACK_SIZE
	.align		4
.L_1351:
        /*00ac*/ 	.byte	0x04, 0x1e
        /*00ae*/ 	.short	(.L_1353 - .L_1352)
.L_1352:
        /*00b0*/ 	.word	0x00000000
.L_1353:


//--------------------- .nv.info._Z35group_norm_nhwc_fwd_one_pass_kernelI11Fp16IOFp32WLi256ELi14ELi224EEv26Group_norm_nhwc_fwd_params --------------------------
	.section	.nv.info._Z35group_norm_nhwc_fwd_one_pass_kernelI11Fp16IOFp32WLi256ELi14ELi224EEv26Group_norm_nhwc_fwd_params,"",@"SHT_CUDA_INFO"
	.sectionflags	@""
	.align	4


	//----- nvinfo : EIATTR_CUDA_API_VERSION
	.align		4
        /*0000*/ 	.byte	0x04, 0x37
        /*0002*/ 	.short	(.L_1355 - .L_1354)
.L_1354:
        /*0004*/ 	.word	0x00000082


	//----- nvinfo : EIATTR_SW2861232_WAR
	.align		4
.L_1355:
        /*0008*/ 	.byte	0x01, 0x35
	.zero		2


	//----- nvinfo : EIATTR_PARAM_CBANK
	.align		4
        /*000c*/ 	.byte	0x04, 0x0a
        /*000e*/ 	.short	(.L_1357 - .L_1356)
	.align		4
.L_1356:
        /*0010*/ 	.word	index@(.nv.constant0._Z35group_norm_nhwc_fwd_one_pass_kernelI11Fp16IOFp32WLi256ELi14ELi224EEv26Group_norm_nhwc_fwd_params)
        /*0014*/ 	.short	0x0160
        /*0016*/ 	.short	0x00a0


	//----- nvinfo : EIATTR_CBANK_PARAM_SIZE
	.align		4
.L_1357:
        /*0018*/ 	.byte	0x03, 0x19
        /*001a*/ 	.short	0x00a0


	//----- nvinfo : EIATTR_KPARAM_INFO
	.align		4
        /*001c*/ 	.byte	0x04, 0x17
        /*001e*/ 	.short	(.L_1359 - .L_1358)
.L_1358:
        /*0020*/ 	.word	0x00000000
        /*0024*/ 	.short	0x0000
        /*0026*/ 	.short	0x0000
        /*0028*/ 	.byte	0x00, 0xf0, 0x81, 0x02


	//----- nvinfo : EIATTR_MAXREG_COUNT
	.align		4
.L_1359:
        /*002c*/ 	.byte	0x03, 0x1b
        /*002e*/ 	.short	0x00ff


	//----- nvinfo : EIATTR_NUM_BARRIERS
	.align		4
        /*0030*/ 	.byte	0x02, 0x4c
        /*0032*/ 	.byte	0x01
	.zero		1


	//----- nvinfo : EIATTR_MERCURY_ISA_VERSION
	.align		4
        /*0034*/ 	.byte	0x03, 0x5f
        /*0036*/ 	.short	0x0000


	//----- nvinfo : EIATTR_COOP_GROUP_MASK_REGIDS
	.align		4
        /*0038*/ 	.byte	0x04, 0x29
        /*003a*/ 	.short	(.L_1361 - .L_1360)


	//   ....[0]....
.L_1360:
        /*003c*/ 	.word	0xffffffff


	//   ....[1]....
        /*0040*/ 	.word	0xffffffff


	//   ....[2]....
        /*0044*/ 	.word	0xffffffff


	//   ....[3]....
        /*0048*/ 	.word	0xffffffff


	//   ....[4]....
        /*004c*/ 	.word	0xffffffff


	//   ....[5]....
        /*0050*/ 	.word	0xffffffff


	//   ....[6]....
        /*0054*/ 	.word	0xffffffff


	//   ....[7]....
        /*0058*/ 	.word	0xffffffff


	//   ....[8]....
        /*005c*/ 	.word	0xffffffff


	//   ....[9]....
        /*0060*/ 	.word	0xffffffff


	//----- nvinfo : EIATTR_COOP_GROUP_INSTR_OFFSETS
	.align		4
.L_1361:
        /*0064*/ 	.byte	0x04, 0x28
        /*0066*/ 	.short	(.L_1363 - .L_1362)


	//   ....[0]....
.L_1362:
        /*0068*/ 	.word	0x00000ee0


	//   ....[1]....
        /*006c*/ 	.word	0x00000ef0


	//   ....[2]....
        /*0070*/ 	.word	0x00000f20


	//   ....[3]....
        /*0074*/ 	.word	0x00000f30


	//   ....[4]....
        /*0078*/ 	.word	0x00000f70


	//   ....[5]....
        /*007c*/ 	.word	0x00000f80


	//   ....[6]....
        /*0080*/ 	.word	0x00000fc0


	//   ....[7]....
        /*0084*/ 	.word	0x00000fd0


	//   ....[8]....
        /*0088*/ 	.word	0x00001010


	//   ....[9]....
        /*008c*/ 	.word	0x00001020


	//----- nvinfo : EIATTR_EXIT_INSTR_OFFSETS
	.align		4
.L_1363:
        /*0090*/ 	.byte	0x04, 0x1c
        /*0092*/ 	.short	(.L_1365 - .L_1364)


	//   ....[0]....
.L_1364:
        /*0094*/ 	.word	0x00000080


	//   ....[1]....
        /*0098*/ 	.word	0x00003720


	//----- nvinfo : EIATTR_MAX_THREADS
	.align		4
.L_1365:
        /*009c*/ 	.byte	0x04, 0x05
        /*009e*/ 	.short	(.L_1367 - .L_1366)
.L_1366:
        /*00a0*/ 	.word	0x000000e0
        /*00a4*/ 	.word	0x00000001
        /*00a8*/ 	.word	0x00000001


	//----- nvinfo : EIATTR_CRS_STACK_SIZE
	.align		4
.L_1367:
        /*00ac*/ 	.byte	0x04, 0x1e
        /*00ae*/ 	.short	(.L_1369 - .L_1368)
.L_1368:
        /*00b0*/ 	.word	0x00000000
.L_1369:


//--------------------- .nv.info._Z35group_norm_nhwc_fwd_one_pass_kernelI11Fp16IOFp32WLi512ELi14ELi224EEv26Group_norm_nhwc_fwd_params --------------------------
	.section	.nv.info._Z35group_norm_nhwc_fwd_one_pass_kernelI11Fp16IOFp32WLi512ELi14ELi224EEv26Group_norm_nhwc_fwd_params,"",@"SHT_CUDA_INFO"
	.sectionflags	@""
	.align	4


	//----- nvinfo : EIATTR_CUDA_API_VERSION
	.align		4
        /*0000*/ 	.byte	0x04, 0x37
        /*0002*/ 	.short	(.L_1371 - .L_1370)
.L_1370:
        /*0004*/ 	.word	0x00000082


	//----- nvinfo : EIATTR_SW2861232_WAR
	.align		4
.L_1371:
        /*0008*/ 	.byte	0x01, 0x35
	.zero		2


	//----- nvinfo : EIATTR_PARAM_CBANK
	.align		4
        /*000c*/ 	.byte	0x04, 0x0a
        /*000e*/ 	.short	(.L_1373 - .L_1372)
	.align		4
.L_1372:
        /*0010*/ 	.word	index@(.nv.constant0._Z35group_norm_nhwc_fwd_one_pass_kernelI11Fp16IOFp32WLi512ELi14ELi224EEv26Group_norm_nhwc_fwd_params)
        /*0014*/ 	.short	0x0160
        /*0016*/ 	.short	0x00a0


	//----- nvinfo : EIATTR_CBANK_PARAM_SIZE
	.align		4
.L_1373:
        /*0018*/ 	.byte	0x03, 0x19
        /*001a*/ 	.short	0x00a0


	//----- nvinfo : EIATTR_KPARAM_INFO
	.align		4
        /*001c*/ 	.byte	0x04, 0x17
        /*001e*/ 	.short	(.L_1375 - .L_1374)
.L_1374:
        /*0020*/ 	.word	0x00000000
        /*0024*/ 	.short	0x0000
        /*0026*/ 	.short	0x0000
        /*0028*/ 	.byte	0x00, 0xf0, 0x81, 0x02


	//----- nvinfo : EIATTR_MAXREG_COUNT
	.align		4
.L_1375:
        /*002c*/ 	.byte	0x03, 0x1b
        /*002e*/ 	.short	0x00ff


	//----- nvinfo : EIATTR_NUM_BARRIERS
	.align		4
        /*0030*/ 	.byte	0x02, 0x4c
        /*0032*/ 	.byte	0x01
	.zero		1


	//----- nvinfo : EIATTR_MERCURY_ISA_VERSION
	.align		4
        /*0034*/ 	.byte	0x03, 0x5f
        /*0036*/ 	.short	0x0000


	//----- nvinfo : EIATTR_COOP_GROUP_MASK_REGIDS
	.align		4
        /*0038*/ 	.byte	0x04, 0x29
        /*003a*/ 	.short	(.L_1377 - .L_1376)


	//   ....[0]....
.L_1376:
        /*003c*/ 	.word	0xffffffff


	//   ....[1]....
        /*0040*/ 	.word	0xffffffff


	//   ....[2]....
        /*0044*/ 	.word	0xffffffff


	//   ....[3]....
        /*0048*/ 	.word	0xffffffff


	//   ....[4]....
        /*004c*/ 	.word	0xffffffff


	//   ....[5]....
        /*0050*/ 	.word	0xffffffff


	//   ....[6]....
        /*0054*/ 	.word	0xffffffff


	//   ....[7]....
        /*0058*/ 	.word	0xffffffff


	//   ....[8]....
        /*005c*/ 	.word	0xffffffff


	//   ....[9]....
        /*0060*/ 	.word	0xffffffff


	//----- nvinfo : EIATTR_COOP_GROUP_INSTR_OFFSETS
	.align		4
.L_1377:
        /*0064*/ 	.byte	0x04, 0x28
        /*0066*/ 	.short	(.L_1379 - .L_1378)


	//   ....[0]....
.L_1378:
        /*0068*/ 	.word	0x00001950


	//   ....[1]....
        /*006c*/ 	.word	0x00001960


	//   ....[2]....
        /*0070*/ 	.word	0x00001990


	//   ....[3]....
        /*0074*/ 	.word	0x000019a0


	//   ....[4]....
        /*0078*/ 	.word	0x000019e0


	//   ....[5]....
        /*007c*/ 	.word	0x000019f0


	//   ....[6]....
        /*0080*/ 	.word	0x00001a30


	//   ....[7]....
        /*0084*/ 	.word	0x00001a40


	//   ....[8]....
        /*0088*/ 	.word	0x00001a80


	//   ....[9]....
        /*008c*/ 	.word	0x00001a90


	//----- nvinfo : EIATTR_EXIT_INSTR_OFFSETS
	.align		4
.L_1379:
        /*0090*/ 	.byte	0x04, 0x1c
        /*0092*/ 	.short	(.L_1381 - .L_1380)


	//   ....[0]....
.L_1380:
        /*0094*/ 	.word	0x00000070


	//   ....[1]....
        /*0098*/ 	.word	0x00004a20


	//----- nvinfo : EIATTR_MAX_THREADS
	.align		4
.L_1381:
        /*009c*/ 	.byte	0x04, 0x05
        /*009e*/ 	.short	(.L_1383 - .L_1382)
.L_1382:
        /*00a0*/ 	.word	0x000000e0
        /*00a4*/ 	.word	0x00000001
        /*00a8*/ 	.word	0x00000001


	//----- nvinfo : EIATTR_CRS_STACK_SIZE
	.align		4
.L_1383:
        /*00ac*/ 	.byte	0x04, 0x1e
        /*00ae*/ 	.short	(.L_1385 - .L_1384)
.L_1384:
        /*00b0*/ 	.word	0x00000000
.L_1385:


//--------------------- .nv.info._Z35group_norm_nhwc_fwd_one_pass_kernelI11Fp16IOBf16WLi64ELi14ELi224EEv26Group_norm_nhwc_fwd_params --------------------------
	.section	.nv.info._Z35group_norm_nhwc_fwd_one_pass_kernelI11Fp16IOBf16WLi64ELi14ELi224EEv26Group_norm_nhwc_fwd_params,"",@"SHT_CUDA_INFO"
	.sectionflags	@""
	.align	4


	//----- nvinfo : EIATTR_CUDA_API_VERSION
	.align		4
        /*0000*/ 	.byte	0x04, 0x37
        /*0002*/ 	.short	(.L_1387 - .L_1386)
.L_1386:
        /*0004*/ 	.word	0x00000082


	//----- nvinfo : EIATTR_SW2861232_WAR
	.align		4
.L_1387:
        /*0008*/ 	.byte	0x01, 0x35
	.zero		2


	//----- nvinfo : EIATTR_PARAM_CBANK
	.align		4
        /*000c*/ 	.byte	0x04, 0x0a
        /*000e*/ 	.short	(.L_1389 - .L_1388)
	.align		4
.L_1388:
        /*0010*/ 	.word	index@(.nv.constant0._Z35group_norm_nhwc_fwd_one_pass_kernelI11Fp16IOBf16WLi64ELi14ELi224EEv26Group_norm_nhwc_fwd_params)
        /*0014*/ 	.short	0x0160
        /*0016*/ 	.short	0x00a0


	//----- nvinfo : EIATTR_CBANK_PARAM_SIZE
	.align		4
.L_1389:
        /*0018*/ 	.byte	0x03, 0x19
        /*001a*/ 	.short	0x00a0


	//----- nvinfo : EIATTR_KPARAM_INFO
	.align		4
        /*001c*/ 	.byte	0x04, 0x17
        /*001e*/ 	.short	(.L_1391 - .L_1390)
.L_1390:
        /*0020*/ 	.word	0x00000000
        /*0024*/ 	.short	0x0000
        /*0026*/ 	.short	0x0000
        /*0028*/ 	.byte	0x00, 0xf0, 0x81, 0x02


	//----- nvinfo : EIATTR_MAXREG_COUNT
	.align		4
.L_1391:
        /*002c*/ 	.byte	0x03, 0x1b
        /*002e*/ 	.short	0x00ff


	//----- nvinfo : EIATTR_NUM_BARRIERS
	.align		4
        /*0030*/ 	.byte	0x02, 0x4c
        /*0032*/ 	.byte	0x01
	.zero		1


	//----- nvinfo : EIATTR_MERCURY_ISA_VERSION
	.align		4
        /*0034*/ 	.byte	0x03, 0x5f
        /*0036*/ 	.short	0x0000


	//----- nvinfo : EIATTR_COOP_GROUP_MASK_REGIDS
	.align		4
        /*0038*/ 	.byte	0x04, 0x29
        /*003a*/ 	.short	(.L_1393 - .L_1392)


	//   ....[0]....
.L_1392:
        /*003c*/ 	.word	0xffffffff


	//   ....[1]....
        /*0040*/ 	.word	0xffffffff


	//   ....[2]....
        /*0044*/ 	.word	0xffffffff


	//   ....[3]....
        /*0048*/ 	.word	0xffffffff


	//   ....[4]....
        /*004c*/ 	.word	0xffffffff


	//   ....[5]....
        /*0050*/ 	.word	0xffffffff


	//   ....[6]....
        /*0054*/ 	.word	0xffffffff


	//   ....[7]....
        /*0058*/ 	.word	0xffffffff


	//   ....[8]....
        /*005c*/ 	.word	0xffffffff


	//   ....[9]....
        /*0060*/ 	.word	0xffffffff


	//----- nvinfo : EIATTR_COOP_GROUP_INSTR_OFFSETS
	.align		4
.L_1393:
        /*0064*/ 	.byte	0x04, 0x28
        /*0066*/ 	.short	(.L_1395 - .L_1394)


	//   ....[0]....
.L_1394:
        /*0068*/ 	.word	0x00000660


	//   ....[1]....
        /*006c*/ 	.word	0x00000670


	//   ....[2]....
        /*0070*/ 	.word	0x000006a0


	//   ....[3]....
        /*0074*/ 	.word	0x000006c0


	//   ....[4]....
        /*0078*/ 	.word	0x000006f0


	//   ....[5]....
        /*007c*/ 	.word	0x00000710


	//   ....[6]....
        /*0080*/ 	.word	0x00000740


	//   ....[7]....
        /*0084*/ 	.word	0x00000760


	//   ....[8]....
        /*0088*/ 	.word	0x00000790


	//   ....[9]....
        /*008c*/ 	.word	0x000007b0


	//----- nvinfo : EIATTR_EXIT_INSTR_OFFSETS
	.align		4
.L_1395:
        /*0090*/ 	.byte	0x04, 0x1c
        /*0092*/ 	.short	(.L_1397 - .L_1396)


	//   ....[0]....
.L_1396:
        /*0094*/ 	.word	0x00000070


	//   ....[1]....
        /*0098*/ 	.word	0x00002150


	//----- nvinfo : EIATTR_MAX_THREADS
	.align		4
.L_1397:
        /*009c*/ 	.byte	0x04, 0x05
        /*009e*/ 	.short	(.L_1399 - .L_1398)
.L_1398:
        /*00a0*/ 	.word	0x000000e0
        /*00a4*/ 	.word	0x00000001
        /*00a8*/ 	.word	0x00000001


	//----- nvinfo : EIATTR_CRS_STACK_SIZE
	.align		4
.L_1399:
        /*00ac*/ 	.byte	0x04, 0x1e
        /*00ae*/ 	.short	(.L_1401 - .L_1400)
.L_1400:
        /*00b0*/ 	.word	0x00000000
.L_1401:


//--------------------- .nv.info._Z35group_norm_nhwc_fwd_one_pass_kernelI11Fp16IOBf16WLi128ELi14ELi224EEv26Group_norm_nhwc_fwd_params --------------------------
	.section	.nv.info._Z35group_norm_nhwc_fwd_one_pass_kernelI11Fp16IOBf16WLi128ELi14ELi224EEv26Group_norm_nhwc_fwd_params,"",@"SHT_CUDA_INFO"
	.sectionflags	@""
	.align	4


	//----- nvinfo : EIATTR_CUDA_API_VERSION
	.align		4
        /*0000*/ 	.byte	0x04, 0x37
        /*0002*/ 	.short	(.L_1403 - .L_1402)
.L_1402:
        /*0004*/ 	.word	0x00000082


	//----- nvinfo : EIATTR_SW2861232_WAR
	.align		4
.L_1403:
        /*0008*/ 	.byte	0x01, 0x35
	.zero		2


	//----- nvinfo : EIATTR_PARAM_CBANK
	.align		4
        /*000c*/ 	.byte	0x04, 0x0a
        /*000e*/ 	.short	(.L_1405 - .L_1404)
	.align		4
.L_1404:
        /*0010*/ 	.word	index@(.nv.constant0._Z35group_norm_nhwc_fwd_one_pass_kernelI11Fp16IOBf16WLi128ELi14ELi224EEv26Group_norm_nhwc_fwd_params)
        /*0014*/ 	.short	0x0160
        /*0016*/ 	.short	0x00a0


	//----- nvinfo : EIATTR_CBANK_PARAM_SIZE
	.align		4
.L_1405:
        /*0018*/ 	.byte	0x03, 0x19
        /*001a*/ 	.short	0x00a0


	//----- nvinfo : EIATTR_KPARAM_INFO
	.align		4
        /*001c*/ 	.byte	0x04, 0x17
        /*001e*/ 	.short	(.L_1407 - .L_1406)
.L_1406:
        /*0020*/ 	.word	0x00000000
        /*0024*/ 	.short	0x0000
        /*0026*/ 	.short	0x0000
        /*0028*/ 	.byte	0x00, 0xf0, 0x81, 0x02


	//----- nvinfo : EIATTR_MAXREG_COUNT
	.align		4
.L_1407:
        /*002c*/ 	.byte	0x03, 0x1b
        /*002e*/ 	.short	0x00ff


	//----- nvinfo : EIATTR_NUM_BARRIERS
	.align		4
        /*0030*/ 	.byte	0x02, 0x4c
        /*0032*/ 	.byte	0x01
	.zero		1


	//----- nvinfo : EIATTR_MERCURY_ISA_VERSION
	.align		4
        /*0034*/ 	.byte	0x03, 0x5f
        /*0036*/ 	.short	0x0000


	//----- nvinfo : EIATTR_COOP_GROUP_MASK_REGIDS
	.align		4
        /*0038*/ 	.byte	0x04, 0x29
        /*003a*/ 	.short	(.L_1409 - .L_1408)


	//   ....[0]....
.L_1408:
        /*003c*/ 	.word	0xffffffff


	//   ....[1]....
        /*0040*/ 	.word	0xffffffff


	//   ....[2]....
        /*0044*/ 	.word	0xffffffff


	//   ....[3]....
        /*0048*/ 	.word	0xffffffff


	//   ....[4]....
        /*004c*/ 	.word	0xffffffff


	//   ....[5]....
        /*0050*/ 	.word	0xffffffff


	//   ....[6]....
        /*0054*/ 	.word	0xffffffff


	//   ....[7]....
        /*0058*/ 	.word	0xffffffff


	//   ....[8]....
        /*005c*/ 	.word	0xffffffff


	//   ....[9]....
        /*0060*/ 	.word	0xffffffff


	//----- nvinfo : EIATTR_COOP_GROUP_INSTR_OFFSETS
	.align		4
.L_1409:
        /*0064*/ 	.byte	0x04, 0x28
        /*0066*/ 	.short	(.L_1411 - .L_1410)


	//   ....[0]....
.L_1410:
        /*0068*/ 	.word	0x00000900


	//   ....[1]....
        /*006c*/ 	.word	0x00000920


	//   ....[2]....
        /*0070*/ 	.word	0x00000940


	//   ....[3]....
        /*0074*/ 	.word	0x00000960


	//   ....[4]....
        /*0078*/ 	.word	0x00000990


	//   ....[5]....
        /*007c*/ 	.word	0x000009b0


	//   ....[6]....
        /*0080*/ 	.word	0x000009e0


	//   ....[7]....
        /*0084*/ 	.word	0x00000a00


	//   ....[8]....
        /*0088*/ 	.word	0x00000a30


	//   ....[9]....
        /*008c*/ 	.word	0x00000a50


	//----- nvinfo : EIATTR_EXIT_INSTR_OFFSETS
	.align		4
.L_1411:
        /*0090*/ 	.byte	0x04, 0x1c
        /*0092*/ 	.short	(.L_1413 - .L_1412)


	//   ....[0]....
.L_1412:
        /*0094*/ 	.word	0x00000070


	//   ....[1]....
        /*0098*/ 	.word	0x00002000


	//----- nvinfo : EIATTR_MAX_THREADS
	.align		4
.L_1413:
        /*009c*/ 	.byte	0x04, 0x05
        /*009e*/ 	.short	(.L_1415 - .L_1414)
.L_1414:
        /*00a0*/ 	.word	0x000000e0
        /*00a4*/ 	.word	0x00000001
        /*00a8*/ 	.word	0x00000001


	//----- nvinfo : EIATTR_CRS_STACK_SIZE
	.align		4
.L_1415:
        /*00ac*/ 	.byte	0x04, 0x1e
        /*00ae*/ 	.short	(.L_1417 - .L_1416)
.L_1416:
        /*00b0*/ 	.word	0x00000000
.L_1417:


//--------------------- .nv.info._Z35group_norm_nhwc_fwd_one_pass_kernelI11Fp16IOBf16WLi256ELi14ELi224EEv26Group_norm_nhwc_fwd_params --------------------------
	.section	.nv.info._Z35group_norm_nhwc_fwd_one_pass_kernelI11Fp16IOBf16WLi256ELi14ELi224EEv26Group_norm_nhwc_fwd_params,"",@"SHT_CUDA_INFO"
	.sectionflags	@""
	.align	4


	//----- nvinfo : EIATTR_CUDA_API_VERSION
	.align		4
        /*0000*/ 	.byte	0x04, 0x37
        /*0002*/ 	.short	(.L_1419 - .L_1418)
.L_1418:
        /*0004*/ 	.word	0x00000082


	//----- nvinfo : EIATTR_SW2861232_WAR
	.align		4
.L_1419:
        /*0008*/ 	.byte	0x01, 0x35
	.zero		2


	//----- nvinfo : EIATTR_PARAM_CBANK
	.align		4
        /*000c*/ 	.byte	0x04, 0x0a
        /*000e*/ 	.short	(.L_1421 - .L_1420)
	.align		4
.L_1420:
        /*0010*/ 	.word	index@(.nv.constant0._Z35group_norm_nhwc_fwd_one_pass_kernelI11Fp16IOBf16WLi256ELi14ELi224EEv26Group_norm_nhwc_fwd_params)
        /*0014*/ 	.short	0x0160
        /*0016*/ 	.short	0x00a0


	//----- nvinfo : EIATTR_CBANK_PARAM_SIZE
	.align		4
.L_1421:
        /*0018*/ 	.byte	0x03, 0x19
        /*001a*/ 	.short	0x00a0


	//----- nvinfo : EIATTR_KPARAM_INFO
	.align		4
        /*001c*/ 	.byte	0x04, 0x17
        /*001e*/ 	.short	(.L_1423 - .L_1422)
.L_1422:
        /*0020*/ 	.word	0x00000000
        /*0024*/ 	.short	0x0000
        /*0026*/ 	.short	0x0000
        /*0028*/ 	.byte	0x00, 0xf0, 0x81, 0x02


	//----- nvinfo : EIATTR_MAXREG_COUNT
	.align		4
.L_1423:
        /*002c*/ 	.byte	0x03, 0x1b
        /*002e*/ 	.short	0x00ff


	//----- nvinfo : EIATTR_NUM_BARRIERS
	.align		4
        /*0030*/ 	.byte	0x02, 0x4c
        /*0032*/ 	.byte	0x01
	.zero		1


	//----- nvinfo : EIATTR_MERCURY_ISA_VERSION
	.align		4
        /*0034*/ 	.byte	0x03, 0x5f
        /*0036*/ 	.short	0x0000


	//----- nvinfo : EIATTR_COOP_GROUP_MASK_REGIDS
	.align		4
        /*0038*/ 	.byte	0x04, 0x29
        /*003a*/ 	.short	(.L_1425 - .L_1424)


	//   ....[0]....
.L_1424:
        /*003c*/ 	.word	0xffffffff


	//   ....[1]....
        /*0040*/ 	.word	0xffffffff


	//   ....[2]....
        /*0044*/ 	.word	0xffffffff


	//   ....[3]....
        /*0048*/ 	.word	0xffffffff


	//   ....[4]....
        /*004c*/ 	.word	0xffffffff


	//   ....[5]....
        /*0050*/ 	.word	0xffffffff


	//   ....[6]....
        /*0054*/ 	.word	0xffffffff


	//   ....[7]....
        /*0058*/ 	.word	0xffffffff


	//   ....[8]....
        /*005c*/ 	.word	0xffffffff


	//   ....[9]....
        /*0060*/ 	.word	0xffffffff


	//----- nvinfo : EIATTR_COOP_GROUP_INSTR_OFFSETS
	.align		4
.L_1425:
        /*0064*/ 	.byte	0x04, 0x28
        /*0066*/ 	.short	(.L_1427 - .L_1426)


	//   ....[0]....
.L_1426:
        /*0068*/ 	.word	0x00000ee0


	//   ....[1]....
        /*006c*/ 	.word	0x00000ef0


	//   ....[2]....
        /*0070*/ 	.word	0x00000f20


	//   ....[3]....
        /*0074*/ 	.word	0x00000f30


	//   ....[4]....
        /*0078*/ 	.word	0x00000f70


	//   ....[5]....
        /*007c*/ 	.word	0x00000f80


	//   ....[6]....
        /*0080*/ 	.word	0x00000fc0


	//   ....[7]....
        /*0084*/ 	.word	0x00000fd0


	//   ....[8]....
        /*0088*/ 	.word	0x00001010


	//   ....[9]....
        /*008c*/ 	.word	0x00001020


	//----- nvinfo : EIATTR_EXIT_INSTR_OFFSETS
	.align		4
.L_1427:
        /*0090*/ 	.byte	0x04, 0x1c
        /*0092*/ 	.short	(.L_1429 - .L_1428)


	//   ....[0]....
.L_1428:
        /*0094*/ 	.word	0x00000080


	//   ....[1]....
        /*0098*/ 	.word	0x00003780


	//----- nvinfo : EIATTR_MAX_THREADS
	.align		4
.L_1429:
        /*009c*/ 	.byte	0x04, 0x05
        /*009e*/ 	.short	(.L_1431 - .L_1430)
.L_1430:
        /*00a0*/ 	.word	0x000000e0
        /*00a4*/ 	.word	0x00000001
        /*00a8*/ 	.word	0x00000001


	//----- nvinfo : EIATTR_CRS_STACK_SIZE
	.align		4
.L_1431:
        /*00ac*/ 	.byte	0x04, 0x1e
        /*00ae*/ 	.short	(.L_1433 - .L_1432)
.L_1432:
        /*00b0*/ 	.word	0x00000000
.L_1433:


//--------------------- .nv.info._Z35group_norm_nhwc_fwd_one_pass_kernelI11Fp16IOBf16WLi512ELi14ELi224EEv26Group_norm_nhwc_fwd_params --------------------------
	.section	.nv.info._Z35group_norm_nhwc_fwd_one_pass_kernelI11Fp16IOBf16WLi512ELi14ELi224EEv26Group_norm_nhwc_fwd_params,"",@"SHT_CUDA_INFO"
	.sectionflags	@""
	.align	4


	//----- nvinfo : EIATTR_CUDA_API_VERSION
	.align		4
        /*0000*/ 	.byte	0x04, 0x37
        /*0002*/ 	.short	(.L_1435 - .L_1434)
.L_1434:
        /*0004*/ 	.word	0x00000082


	//----- nvinfo : EIATTR_SW2861232_WAR
	.align		4
.L_1435:
        /*0008*/ 	.byte	0x01, 0x35
	.zero		2


	//----- nvinfo : EIATTR_PARAM_CBANK
	.align		4
        /*000c*/ 	.byte	0x04, 0x0a
        /*000e*/ 	.short	(.L_1437 - .L_1436)
	.align		4
.L_1436:
        /*0010*/ 	.word	index@(.nv.constant0._Z35group_norm_nhwc_fwd_one_pass_kernelI11Fp16IOBf16WLi512ELi14ELi224EEv26Group_norm_nhwc_fwd_params)
        /*0014*/ 	.short	0x0160
        /*0016*/ 	.short	0x00a0


	//----- nvinfo : EIATTR_CBANK_PARAM_SIZE
	.align		4
.L_1437:
        /*0018*/ 	.byte	0x03, 0x19
        /*001a*/ 	.short	0x00a0


	//----- nvinfo : EIATTR_KPARAM_INFO
	.align		4
        /*001c*/ 	.byte	0x04, 0x17
        /*001e*/ 	.short	(.L_1439 - .L_1438)
.L_1438:
        /*0020*/ 	.word	0x00000000
        /*0024*/ 	.short	0x0000
        /*0026*/ 	.short	0x0000
        /*0028*/ 	.byte	0x00, 0xf0, 0x81, 0x02


	//----- nvinfo : EIATTR_MAXREG_COUNT
	.align		4
.L_1439:
        /*002c*/ 	.byte	0x03, 0x1b
        /*002e*/ 	.short	0x00ff


	//----- nvinfo : EIATTR_NUM_BARRIERS
	.align		4
        /*0030*/ 	.byte	0x02, 0x4c
        /*0032*/ 	.byte	0x01
	.zero		1


	//----- nvinfo : EIATTR_MERCURY_ISA_VERSION
	.align		4
        /*0034*/ 	.byte	0x03, 0x5f
        /*0036*/ 	.short	0x0000


	//----- nvinfo : EIATTR_COOP_GROUP_MASK_REGIDS
	.align		4
        /*0038*/ 	.byte	0x04, 0x29
        /*003a*/ 	.short	(.L_1441 - .L_1440)


	//   ....[0]....
.L_1440:
        /*003c*/ 	.word	0xffffffff


	//   ....[1]....
        /*0040*/ 	.word	0xffffffff


	//   ....[2]....
        /*0044*/ 	.word	0xffffffff


	//   ....[3]....
        /*0048*/ 	.word	0xffffffff


	//   ....[4]....
        /*004c*/ 	.word	0xffffffff


	//   ....[5]....
        /*0050*/ 	.word	0xffffffff


	//   ....[6]....
        /*0054*/ 	.word	0xffffffff


	//   ....[7]....
        /*0058*/ 	.word	0xffffffff


	//   ....[8]....
        /*005c*/ 	.word	0xffffffff


	//   ....[9]....
        /*0060*/ 	.word	0xffffffff


	//----- nvinfo : EIATTR_COOP_GROUP_INSTR_OFFSETS
	.align		4
.L_1441:
        /*0064*/ 	.byte	0x04, 0x28
        /*0066*/ 	.short	(.L_1443 - .L_1442)


	//   ....[0]....
.L_1442:
        /*0068*/ 	.word	0x00001960


	//   ....[1]....
        /*006c*/ 	.word	0x00001970


	//   ....[2]....
        /*0070*/ 	.word	0x000019a0


	//   ....[3]....
        /*0074*/ 	.word	0x000019b0


	//   ....[4]....
        /*0078*/ 	.word	0x000019f0


	//   ....[5]....
        /*007c*/ 	.word	0x00001a00


	//   ....[6]....
        /*0080*/ 	.word	0x00001a40


	//   ....[7]....
        /*0084*/ 	.word	0x00001a50


	//   ....[8]....
        /*0088*/ 	.word	0x00001a90


	//   ....[9]....
        /*008c*/ 	.word	0x00001aa0


	//----- nvinfo : EIATTR_EXIT_INSTR_OFFSETS
	.align		4
.L_1443:
        /*0090*/ 	.byte	0x04, 0x1c
        /*0092*/ 	.short	(.L_1445 - .L_1444)


	//   ....[0]....
.L_1444:
        /*0094*/ 	.word	0x00000070


	//   ....[1]....
        /*0098*/ 	.word	0x00004a90


	//----- nvinfo : EIATTR_MAX_THREADS
	.align		4
.L_1445:
        /*009c*/ 	.byte	0x04, 0x05
        /*009e*/ 	.short	(.L_1447 - .L_1446)
.L_1446:
        /*00a0*/ 	.word	0x000000e0
        /*00a4*/ 	.word	0x00000001
        /*00a8*/ 	.word	0x00000001


	//----- nvinfo : EIATTR_CRS_STACK_SIZE
	.align		4
.L_1447:
        /*00ac*/ 	.byte	0x04, 0x1e
        /*00ae*/ 	.short	(.L_1449 - .L_1448)
.L_1448:
        /*00b0*/ 	.word	0x00000000
.L_1449:


//--------------------- .nv.info._Z35group_norm_nhwc_fwd_one_pass_kernelI11Fp16IOFp16WLi64ELi14ELi224EEv26Group_norm_nhwc_fwd_params --------------------------
	.section	.nv.info._Z35group_norm_nhwc_fwd_one_pass_kernelI11Fp16IOFp16WLi64ELi14ELi224EEv26Group_norm_nhwc_fwd_params,"",@"SHT_CUDA_INFO"
	.sectionflags	@""
	.align	4


	//----- nvinfo : EIATTR_CUDA_API_VERSION
	.align		4
        /*0000*/ 	.byte	0x04, 0x37
        /*0002*/ 	.short	(.L_1451 - .L_1450)
.L_1450:
        /*0004*/ 	.word	0x00000082


	//----- nvinfo : EIATTR_SW2861232_WAR
	.align		4
.L_1451:
        /*0008*/ 	.byte	0x01, 0x35
	.zero		2


	//----- nvinfo : EIATTR_PARAM_CBANK
	.align		4
        /*000c*/ 	.byte	0x04, 0x0a
        /*000e*/ 	.short	(.L_1453 - .L_1452)
	.align		4
.L_1452:
        /*0010*/ 	.word	index@(.nv.constant0._Z35group_norm_nhwc_fwd_one_pass_kernelI11Fp16IOFp16WLi64ELi14ELi224EEv26Group_norm_nhwc_fwd_params)
        /*0014*/ 	.short	0x0160
        /*0016*/ 	.short	0x00a0


	//----- nvinfo : EIATTR_CBANK_PARAM_SIZE
	.align		4
.L_1453:
        /*0018*/ 	.byte	0x03, 0x19
        /*001a*/ 	.short	0x00a0


	//----- nvinfo : EIATTR_KPARAM_INFO
	.align		4
        /*001c*/ 	.byte	0x04, 0x17
        /*001e*/ 	.short	(.L_1455 - .L_1454)
.L_1454:
        /*0020*/ 	.word	0x00000000
        /*0024*/ 	.short	0x0000
        /*0026*/ 	.short	0x0000
        /*0028*/ 	.byte	0x00, 0xf0, 0x81, 0x02


	//----- nvinfo : EIATTR_MAXREG_COUNT
	.align		4
.L_1455:
        /*002c*/ 	.byte	0x03, 0x1b
        /*002e*/ 	.short	0x00ff


	//----- nvinfo : EIATTR_NUM_BARRIERS
	.align		4
        /*0030*/ 	.byte	0x02, 0x4c
        /*0032*/ 	.byte	0x01
	.zero		1


	//----- nvinfo : EIATTR_MERCURY_ISA_VERSION
	.align		4
        /*0034*/ 	.byte	0x03, 0x5f
        /*0036*/ 	.short	0x0000


	//----- nvinfo : EIATTR_COOP_GROUP_MASK_REGIDS
	.align		4
        /*0038*/ 	.byte	0x04, 0x29
        /*003a*/ 	.short	(.L_1457 - .L_1456)


	//   ....[0]....
.L_1456:
        /*003c*/ 	.word	0xffffffff


	//   ....[1]....
        /*0040*/ 	.word	0xffffffff


	//   ....[2]....
        /*0044*/ 	.word	0xffffffff


	//   ....[3]....
        /*0048*/ 	.word	0xffffffff


	//   ....[4]....
        /*004c*/ 	.word	0xffffffff


	//   ....[5]....
        /*0050*/ 	.word	0xffffffff


	//   ....[6]....
        /*0054*/ 	.word	0xffffffff


	//   ....[7]....
        /*0058*/ 	.word	0xffffffff


	//   ....[8]....
        /*005c*/ 	.word	0xffffffff


	//   ....[9]....
        /*0060*/ 	.word	0xffffffff


	//----- nvinfo : EIATTR_COOP_GROUP_INSTR_OFFSETS
	.align		4
.L_1457:
        /*0064*/ 	.byte	0x04, 0x28
        /*0066*/ 	.short	(.L_1459 - .L_1458)


	//   ....[0]....
.L_1458:
        /*0068*/ 	.word	0x00000660


	//   ....[1]....
        /*006c*/ 	.word	0x00000670


	//   ....[2]....
        /*0070*/ 	.word	0x000006a0


	//   ....[3]....
        /*0074*/ 	.word	0x000006c0


	//   ....[4]....
        /*0078*/ 	.word	0x000006f0


	//   ....[5]....
        /*007c*/ 	.word	0x00000710


	//   ....[6]....
        /*0080*/ 	.word	0x00000740


	//   ....[7]....
        /*0084*/ 	.word	0x00000760


	//   ....[8]....
        /*0088*/ 	.word	0x00000790


	//   ....[9]....
        /*008c*/ 	.word	0x000007b0


	//----- nvinfo : EIATTR_EXIT_INSTR_OFFSETS
	.align		4
.L_1459:
        /*0090*/ 	.byte	0x04, 0x1c
        /*0092*/ 	.short	(.L_1461 - .L_1460)


	//   ....[0]....
.L_1460:
        /*0094*/ 	.word	0x00000070


	//   ....[1]....
        /*0098*/ 	.word	0x00002150


	//----- nvinfo : EIATTR_MAX_THREADS
	.align		4
.L_1461:
        /*009c*/ 	.byte	0x04, 0x05
        /*009e*/ 	.short	(.L_1463 - .L_1462)
.L_1462:
        /*00a0*/ 	.word	0x000000e0
        /*00a4*/ 	.word	0x00000001
        /*00a8*/ 	.word	0x00000001


	//----- nvinfo : EIATTR_CRS_STACK_SIZE
	.align		4
.L_1463:
        /*00ac*/ 	.byte	0x04, 0x1e
        /*00ae*/ 	.short	(.L_1465 - .L_1464)
.L_1464:
        /*00b0*/ 	.word	0x00000000
.L_1465:


//--------------------- .nv.info._Z35group_norm_nhwc_fwd_one_pass_kernelI11Fp16IOFp16WLi128ELi14ELi224EEv26Group_norm_nhwc_fwd_params --------------------------
	.section	.nv.info._Z35group_norm_nhwc_fwd_one_pass_kernelI11Fp16IOFp16WLi128ELi14ELi224EEv26Group_norm_nhwc_fwd_params,"",@"SHT_CUDA_INFO"
	.sectionflags	@""
	.align	4


	//----- nvinfo : EIATTR_CUDA_API_VERSION
	.align		4
        /*0000*/ 	.byte	0x04, 0x37
        /*0002*/ 	.short	(.L_1467 - .L_1466)
.L_1466:
        /*0004*/ 	.word	0x00000082


	//----- nvinfo : EIATTR_SW2861232_WAR
	.align		4
.L_1467:
        /*0008*/ 	.byte	0x01, 0x35
	.zero		2


	//----- nvinfo : EIATTR_PARAM_CBANK
	.align		4
        /*000c*/ 	.byte	0x04, 0x0a
        /*000e*/ 	.short	(.L_1469 - .L_1468)
	.align		4
.L_1468:
        /*0010*/ 	.word	index@(.nv.constant0._Z35group_norm_nhwc_fwd_one_pass_kernelI11Fp16IOFp16WLi128ELi14ELi224EEv26Group_norm_nhwc_fwd_params)
        /*0014*/ 	.short	0x0160
        /*0016*/ 	.short	0x00a0


	//----- nvinfo : EIATTR_CBANK_PARAM_SIZE
	.align		4
.L_1469:
        /*0018*/ 	.byte	0x03, 0x19
        /*001a*/ 	.short	0x00a0


	//----- nvinfo : EIATTR_KPARAM_INFO
	.align		4
        /*001c*/ 	.byte	0x04, 0x17
        /*001e*/ 	.short	(.L_1471 - .L_1470)
.L_1470:
        /*0020*/ 	.word	0x00000000
        /*0024*/ 	.short	0x0000
        /*0026*/ 	.short	0x0000
        /*0028*/ 	.byte	0x00, 0xf0, 0x81, 0x02


	//----- nvinfo : EIATTR_MAXREG_COUNT
	.align		4
.L_1471:
        /*002c*/ 	.byte	0x03, 0x1b
        /*002e*/ 	.short	0x00ff


	//----- nvinfo : EIATTR_NUM_BARRIERS
	.align		4
        /*0030*/ 	.byte	0x02, 0x4c
        /*0032*/ 	.byte	0x01
	.zero		1


	//----- nvinfo : EIATTR_MERCURY_ISA_VERSION
	.align		4
        /*0034*/ 	.byte	0x03, 0x5f
        /*0036*/ 	.short	0x0000


	//----- nvinfo : EIATTR_COOP_GROUP_MASK_REGIDS
	.align		4
        /*0038*/ 	.byte	0x04, 0x29
        /*003a*/ 	.short	(.L_1473 - .L_1472)


	//   ....[0]....
.L_1472:
        /*003c*/ 	.word	0xffffffff


	//   ....[1]....
        /*0040*/ 	.word	0xffffffff


	//   ....[2]....
        /*0044*/ 	.word	0xffffffff


	//   ....[3]....
        /*0048*/ 	.word	0xffffffff


	//   ....[4]....
        /*004c*/ 	.word	0xffffffff


	//   ....[5]....
        /*0050*/ 	.word	0xffffffff


	//   ....[6]....
        /*0054*/ 	.word	0xffffffff


	//   ....[7]....
        /*0058*/ 	.word	0xffffffff


	//   ....[8]....
        /*005c*/ 	.word	0xffffffff


	//   ....[9]....
        /*0060*/ 	.word	0xffffffff


	//----- nvinfo : EIATTR_COOP_GROUP_INSTR_OFFSETS
	.align		4
.L_1473:
        /*0064*/ 	.byte	0x04, 0x28
        /*0066*/ 	.short	(.L_1475 - .L_1474)


	//   ....[0]....
.L_1474:
        /*0068*/ 	.word	0x00000900


	//   ....[1]....
        /*006c*/ 	.word	0x00000920


	//   ....[2]....
        /*0070*/ 	.word	0x00000940


	//   ....[3]....
        /*0074*/ 	.word	0x00000960


	//   ....[4]....
        /*0078*/ 	.word	0x00000990


	//   ....[5]....
        /*007c*/ 	.word	0x000009b0


	//   ....[6]....
        /*0080*/ 	.word	0x000009e0


	//   ....[7]....
        /*0084*/ 	.word	0x00000a00


	//   ....[8]....
        /*0088*/ 	.word	0x00000a30


	//   ....[9]....
        /*008c*/ 	.word	0x00000a50


	//----- nvinfo : EIATTR_EXIT_INSTR_OFFSETS
	.align		4
.L_1475:
        /*0090*/ 	.byte	0x04, 0x1c
        /*0092*/ 	.short	(.L_1477 - .L_1476)


	//   ....[0]....
.L_1476:
        /*0094*/ 	.word	0x00000070


	//   ....[1]....
        /*0098*/ 	.word	0x00002000


	//----- nvinfo : EIATTR_MAX_THREADS
	.align		4
.L_1477:
        /*009c*/ 	.byte	0x04, 0x05
        /*009e*/ 	.short	(.L_1479 - .L_1478)
.L_1478:
        /*00a0*/ 	.word	0x000000e0
        /*00a4*/ 	.word	0x00000001
        /*00a8*/ 	.word	0x00000001


	//----- nvinfo : EIATTR_CRS_STACK_SIZE
	.align		4
.L_1479:
        /*00ac*/ 	.byte	0x04, 0x1e
        /*00ae*/ 	.short	(.L_1481 - .L_1480)
.L_1480:
        /*00b0*/ 	.word	0x00000000
.L_1481:


//--------------------- .nv.info._Z35group_norm_nhwc_fwd_one_pass_kernelI11Fp16IOFp16WLi256ELi14ELi224EEv26Group_norm_nhwc_fwd_params --------------------------
	.section	.nv.info._Z35group_norm_nhwc_fwd_one_pass_kernelI11Fp16IOFp16WLi256ELi14ELi224EEv26Group_norm_nhwc_fwd_params,"",@"SHT_CUDA_INFO"
	.sectionflags	@""
	.align	4


	//----- nvinfo : EIATTR_CUDA_API_VERSION
	.align		4
        /*0000*/ 	.byte	0x04, 0x37
        /*0002*/ 	.short	(.L_1483 - .L_1482)
.L_1482:
        /*0004*/ 	.word	0x00000082


	//----- nvinfo : EIATTR_SW2861232_WAR
	.align		4
.L_1483:
        /*0008*/ 	.byte	0x01, 0x35
	.zero		2


	//----- nvinfo : EIATTR_PARAM_CBANK
	.align		4
        /*000c*/ 	.byte	0x04, 0x0a
        /*000e*/ 	.short	(.L_1485 - .L_1484)
	.align		4
.L_1484:
        /*0010*/ 	.word	index@(.nv.constant0._Z35group_norm_nhwc_fwd_one_pass_kernelI11Fp16IOFp16WLi256ELi14ELi224EEv26Group_norm_nhwc_fwd_params)
        /*0014*/ 	.short	0x0160
        /*0016*/ 	.short	0x00a0


	//----- nvinfo : EIATTR_CBANK_PARAM_SIZE
	.align		4
.L_1485:
        /*0018*/ 	.byte	0x03, 0x19
        /*001a*/ 	.short	0x00a0


	//----- nvinfo : EIATTR_KPARAM_INFO
	.align		4
        /*001c*/ 	.byte	0x04, 0x17
        /*001e*/ 	.short	(.L_1487 - .L_1486)
.L_1486:
        /*0020*/ 	.word	0x00000000
        /*0024*/ 	.short	0x0000
        /*0026*/ 	.short	0x0000
        /*0028*/ 	.byte	0x00, 0xf0, 0x81, 0x02


	//----- nvinfo : EIATTR_MAXREG_COUNT
	.align		4
.L_1487:
        /*002c*/ 	.byte	0x03, 0x1b
        /*002e*/ 	.short	0x00ff


	//----- nvinfo : EIATTR_NUM_BARRIERS
	.align		4
        /*0030*/ 	.byte	0x02, 0x4c
        /*0032*/ 	.byte	0x01
	.zero		1


	//----- nvinfo : EIATTR_MERCURY_ISA_VERSION
	.align		4
        /*0034*/ 	.byte	0x03, 0x5f
        /*0036*/ 	.short	0x0000


	//----- nvinfo : EIATTR_COOP_GROUP_MASK_REGIDS
	.align		4
        /*0038*/ 	.byte	0x04, 0x29
        /*003a*/ 	.short	(.L_1489 - .L_1488)


	//   ....[0]....
.L_1488:
        /*003c*/ 	.word	0xffffffff


	//   ....[1]....
        /*0040*/ 	.word	0xffffffff


	//   ....[2]....
        /*0044*/ 	.word	0xffffffff


	//   ....[3]....
        /*0048*/ 	.word	0xffffffff


	//   ....[4]....
        /*004c*/ 	.word	0xffffffff


	//   ....[5]....
        /*0050*/ 	.word	0xffffffff


	//   ....[6]....
        /*0054*/ 	.word	0xffffffff


	//   ....[7]....
        /*0058*/ 	.word	0xffffffff


	//   ....[8]....
        /*005c*/ 	.word	0xffffffff


	//   ....[9]....
        /*0060*/ 	.word	0xffffffff


	//----- nvinfo : EIATTR_COOP_GROUP_INSTR_OFFSETS
	.align		4
.L_1489:
        /*0064*/ 	.byte	0x04, 0x28
        /*0066*/ 	.short	(.L_1491 - .L_1490)


	//   ....[0]....
.L_1490:
        /*0068*/ 	.word	0x00000ee0


	//   ....[1]....
        /*006c*/ 	.word	0x00000ef0


	//   ....[2]....
        /*0070*/ 	.word	0x00000f20


	//   ....[3]....
        /*0074*/ 	.word	0x00000f30


	//   ....[4]....
        /*0078*/ 	.word	0x00000f70


	//   ....[5]....
        /*007c*/ 	.word	0x00000f80


	//   ....[6]....
        /*0080*/ 	.word	0x00000fc0


	//   ....[7]....
        /*0084*/ 	.word	0x00000fd0


	//   ....[8]....
        /*0088*/ 	.word	0x00001010


	//   ....[9]....
        /*008c*/ 	.word	0x00001020


	//----- nvinfo : EIATTR_EXIT_INSTR_OFFSETS
	.align		4
.L_1491:
        /*0090*/ 	.byte	0x04, 0x1c
        /*0092*/ 	.short	(.L_1493 - .L_1492)


	//   ....[0]....
.L_1492:
        /*0094*/ 	.word	0x00000080


	//   ....[1]....
        /*0098*/ 	.word	0x00003780


	//----- nvinfo : EIATTR_MAX_THREADS
	.align		4
.L_1493:
        /*009c*/ 	.byte	0x04, 0x05
        /*009e*/ 	.short	(.L_1495 - .L_1494)
.L_1494:
        /*00a0*/ 	.word	0x000000e0
        /*00a4*/ 	.word	0x00000001
        /*00a8*/ 	.word	0x00000001


	//----- nvinfo : EIATTR_CRS_STACK_SIZE
	.align		4
.L_1495:
        /*00ac*/ 	.byte	0x04, 0x1e
        /*00ae*/ 	.short	(.L_1497 - .L_1496)
.L_1496:
        /*00b0*/ 	.word	0x00000000
.L_1497:


//--------------------- .nv.info._Z35group_norm_nhwc_fwd_one_pass_kernelI11Fp16IOFp16WLi512ELi14ELi224EEv26Group_norm_nhwc_fwd_params --------------------------
	.section	.nv.info._Z35group_norm_nhwc_fwd_one_pass_kernelI11Fp16IOFp16WLi512ELi14ELi224EEv26Group_norm_nhwc_fwd_params,"",@"SHT_CUDA_INFO"
	.sectionflags	@""
	.align	4


	//----- nvinfo : EIATTR_CUDA_API_VERSION
	.align		4
        /*0000*/ 	.byte	0x04, 0x37
        /*0002*/ 	.short	(.L_1499 - .L_1498)
.L_1498:
        /*0004*/ 	.word	0x00000082


	//----- nvinfo : EIATTR_SW2861232_WAR
	.align		4
.L_1499:
        /*0008*/ 	.byte	0x01, 0x35
	.zero		2


	//----- nvinfo : EIATTR_PARAM_CBANK
	.align		4
        /*000c*/ 	.byte	0x04, 0x0a
        /*000e*/ 	.short	(.L_1501 - .L_1500)
	.align		4
.L_1500:
        /*0010*/ 	.word	index@(.nv.constant0._Z35group_norm_nhwc_fwd_one_pass_kernelI11Fp16IOFp16WLi512ELi14ELi224EEv26Group_norm_nhwc_fwd_params)
        /*0014*/ 	.short	0x0160
        /*0016*/ 	.short	0x00a0


	//----- nvinfo : EIATTR_CBANK_PARAM_SIZE
	.align		4
.L_1501:
        /*0018*/ 	.byte	0x03, 0x19
        /*001a*/ 	.short	0x00a0


	//----- nvinfo : EIATTR_KPARAM_INFO
	.align		4
        /*001c*/ 	.byte	0x04, 0x17
        /*001e*/ 	.short	(.L_1503 - .L_1502)
.L_1502:
        /*0020*/ 	.word	0x00000000
        /*0024*/ 	.short	0x0000
        /*0026*/ 	.short	0x0000
        /*0028*/ 	.byte	0x00, 0xf0, 0x81, 0x02


	//----- nvinfo : EIATTR_MAXREG_COUNT
	.align		4
.L_1503:
        /*002c*/ 	.byte	0x03, 0x1b
        /*002e*/ 	.short	0x00ff


	//----- nvinfo : EIATTR_NUM_BARRIERS
	.align		4
        /*0030*/ 	.byte	0x02, 0x4c
        /*0032*/ 	.byte	0x01
	.zero		1


	//----- nvinfo : EIATTR_MERCURY_ISA_VERSION
	.align		4
        /*0034*/ 	.byte	0x03, 0x5f
        /*0036*/ 	.short	0x0000


	//----- nvinfo : EIATTR_COOP_GROUP_MASK_REGIDS
	.align		4
        /*0038*/ 	.byte	0x04, 0x29
        /*003a*/ 	.short	(.L_1505 - .L_1504)


	//   ....[0]....
.L_1504:
        /*003c*/ 	.word	0xffffffff


	//   ....[1]....
        /*0040*/ 	.word	0xffffffff


	//   ....[2]....
        /*0044*/ 	.word	0xffffffff


	//   ....[3]....
        /*0048*/ 	.word	0xffffffff


	//   ....[4]....
        /*004c*/ 	.word	0xffffffff


	//   ....[5]....
        /*0050*/ 	.word	0xffffffff


	//   ....[6]....
        /*0054*/ 	.word	0xffffffff


	//   ....[7]....
        /*0058*/ 	.word	0xffffffff


	//   ....[8]....
        /*005c*/ 	.word	0xffffffff


	//   ....[9]....
        /*0060*/ 	.word	0xffffffff


	//----- nvinfo : EIATTR_COOP_GROUP_INSTR_OFFSETS
	.align		4
.L_1505:
        /*0064*/ 	.byte	0x04, 0x28
        /*0066*/ 	.short	(.L_1507 - .L_1506)


	//   ....[0]....
.L_1506:
        /*0068*/ 	.word	0x00001960


	//   ....[1]....
        /*006c*/ 	.word	0x00001970


	//   ....[2]....
        /*0070*/ 	.word	0x000019a0


	//   ....[3]....
        /*0074*/ 	.word	0x000019b0


	//   ....[4]....
        /*0078*/ 	.word	0x000019f0


	//   ....[5]....
        /*007c*/ 	.word	0x00001a00


	//   ....[6]....
        /*0080*/ 	.word	0x00001a40


	//   ....[7]....
        /*0084*/ 	.word	0x00001a50


	//   ....[8]....
        /*0088*/ 	.word	0x00001a90


	//   ....[9]....
        /*008c*/ 	.word	0x00001aa0


	//----- nvinfo : EIATTR_EXIT_INSTR_OFFSETS
	.align		4
.L_1507:
        /*0090*/ 	.byte	0x04, 0x1c
        /*0092*/ 	.short	(.L_1509 - .L_1508)


	//   ....[0]....
.L_1508:
        /*0094*/ 	.word	0x00000070


	//   ....[1]....
        /*0098*/ 	.word	0x00004a90


	//----- nvinfo : EIATTR_MAX_THREADS
	.align		4
.L_1509:
        /*009c*/ 	.byte	0x04, 0x05
        /*009e*/ 	.short	(.L_1511 - .L_1510)
.L_1510:
        /*00a0*/ 	.word	0x000000e0
        /*00a4*/ 	.word	0x00000001
        /*00a8*/ 	.word	0x00000001


	//----- nvinfo : EIATTR_CRS_STACK_SIZE
	.align		4
.L_1511:
        /*00ac*/ 	.byte	0x04, 0x1e
        /*00ae*/ 	.short	(.L_1513 - .L_1512)
.L_1512:
        /*00b0*/ 	.word	0x00000000
.L_1513:


//--------------------- .nv.info._Z35group_norm_nhwc_fwd_one_pass_kernelI11Fp32IOFp32WLi64ELi14ELi224EEv26Group_norm_nhwc_fwd_params --------------------------
	.section	.nv.info._Z35group_norm_nhwc_fwd_one_pass_kernelI11Fp32IOFp32WLi64ELi14ELi224EEv26Group_norm_nhwc_fwd_params,"",@"SHT_CUDA_INFO"
	.sectionflags	@""
	.align	4


	//----- nvinfo : EIATTR_CUDA_API_VERSION
	.align		4
        /*0000*/ 	.byte	0x04, 0x37
        /*0002*/ 	.short	(.L_1515 - .L_1514)
.L_1514:
        /*0004*/ 	.word	0x00000082


	//----- nvinfo : EIATTR_SW2861232_WAR
	.align		4
.L_1515:
        /*0008*/ 	.byte	0x01, 0x35
	.zero		2


	//----- nvinfo : EIATTR_PARAM_CBANK
	.align		4
        /*000c*/ 	.byte	0x04, 0x0a
        /*000e*/ 	.short	(.L_1517 - .L_1516)
	.align		4
.L_1516:
        /*0010*/ 	.word	index@(.nv.constant0._Z35group_norm_nhwc_fwd_one_pass_kernelI11Fp32IOFp32WLi64ELi14ELi224EEv26Group_norm_nhwc_fwd_params)
        /*0014*/ 	.short	0x0160
        /*0016*/ 	.short	0x00a0


	//----- nvinfo : EIATTR_CBANK_PARAM_SIZE
	.align		4
.L_1517:
        /*0018*/ 	.byte	0x03, 0x19
        /*001a*/ 	.short	0x00a0


	//----- nvinfo : EIATTR_KPARAM_INFO
	.align		4
        /*001c*/ 	.byte	0x04, 0x17
        /*001e*/ 	.short	(.L_1519 - .L_1518)
.L_1518:
        /*0020*/ 	.word	0x00000000
        /*0024*/ 	.short	0x0000
        /*0026*/ 	.short	0x0000
        /*0028*/ 	.byte	0x00, 0xf0, 0x81, 0x02


	//----- nvinfo : EIATTR_MAXREG_COUNT
	.align		4
.L_1519:
        /*002c*/ 	.byte	0x03, 0x1b
        /*002e*/ 	.short	0x00ff


	//----- nvinfo : EIATTR_NUM_BARRIERS
	.align		4
        /*0030*/ 	.byte	0x02, 0x4c
        /*0032*/ 	.byte	0x01
	.zero		1


	//----- nvinfo : EIATTR_MERCURY_ISA_VERSION
	.align		4
        /*0034*/ 	.byte	0x03, 0x5f
        /*0036*/ 	.short	0x0000


	//----- nvinfo : EIATTR_COOP_GROUP_MASK_REGIDS
	.align		4
        /*0038*/ 	.byte	0x04, 0x29
        /*003a*/ 	.short	(.L_1521 - .L_1520)


	//   ....[0]....
.L_1520:
        /*003c*/ 	.word	0xffffffff


	//   ....[1]....
        /*0040*/ 	.word	0xffffffff


	//   ....[2]....
        /*0044*/ 	.word	0xffffffff


	//   ....[3]....
        /*0048*/ 	.word	0xffffffff


	//   ....[4]....
        /*004c*/ 	.word	0xffffffff


	//   ....[5]....
        /*0050*/ 	.word	0xffffffff


	//   ....[6]....
        /*0054*/ 	.word	0xffffffff


	//   ....[7]....
        /*0058*/ 	.word	0xffffffff


	//   ....[8]....
        /*005c*/ 	.word	0xffffffff


	//   ....[9]....
        /*0060*/ 	.word	0xffffffff


	//----- nvinfo : EIATTR_COOP_GROUP_INSTR_OFFSETS
	.align		4
.L_1521:
        /*0064*/ 	.byte	0x04, 0x28
        /*0066*/ 	.short	(.L_1523 - .L_1522)


	//   ....[0]....
.L_1522:
        /*0068*/ 	.word	0x00000650


	//   ....[1]....
        /*006c*/ 	.word	0x00000660


	//   ....[2]....
        /*0070*/ 	.word	0x00000690


	//   ....[3]....
        /*0074*/ 	.word	0x000006b0


	//   ....[4]....
        /*0078*/ 	.word	0x000006e0


	//   ....[5]....
        /*007c*/ 	.word	0x00000700


	//   ....[6]....
        /*0080*/ 	.word	0x00000730


	//   ....[7]....
        /*0084*/ 	.word	0x00000750


	//   ....[8]....
        /*0088*/ 	.word	0x00000780


	//   ....[9]....
        /*008c*/ 	.word	0x000007a0


	//----- nvinfo : EIATTR_EXIT_INSTR_OFFSETS
	.align		4
.L_1523:
        /*0090*/ 	.byte	0x04, 0x1c
        /*0092*/ 	.short	(.L_1525 - .L_1524)


	//   ....[0]....
.L_1524:
        /*0094*/ 	.word	0x00000070


	//   ....[1]....
        /*0098*/ 	.word	0x000020e0


	//----- nvinfo : EIATTR_MAX_THREADS
	.align		4
.L_1525:
        /*009c*/ 	.byte	0x04, 0x05
        /*009e*/ 	.short	(.L_1527 - .L_1526)
.L_1526:
        /*00a0*/ 	.word	0x000000e0
        /*00a4*/ 	.word	0x00000001
        /*00a8*/ 	.word	0x00000001


	//----- nvinfo : EIATTR_CRS_STACK_SIZE
	.align		4
.L_1527:
        /*00ac*/ 	.byte	0x04, 0x1e
        /*00ae*/ 	.short	(.L_1529 - .L_1528)
.L_1528:
        /*00b0*/ 	.word	0x00000000
.L_1529:


//--------------------- .nv.info._Z35group_norm_nhwc_fwd_one_pass_kernelI11Fp32IOFp32WLi128ELi14ELi224EEv26Group_norm_nhwc_fwd_params --------------------------
	.section	.nv.info._Z35group_norm_nhwc_fwd_one_pass_kernelI11Fp32IOFp32WLi128ELi14ELi224EEv26Group_norm_nhwc_fwd_params,"",@"SHT_CUDA_INFO"
	.sectionflags	@""
	.align	4


	//----- nvinfo : EIATTR_CUDA_API_VERSION
	.align		4
        /*0000*/ 	.byte	0x04, 0x37
        /*0002*/ 	.short	(.L_1531 - .L_1530)
.L_1530:
        /*0004*/ 	.word	0x00000082


	//----- nvinfo : EIATTR_SW2861232_WAR
	.align		4
.L_1531:
        /*0008*/ 	.byte	0x01, 0x35
	.zero		2


	//----- nvinfo : EIATTR_PARAM_CBANK
	.align		4
        /*000c*/ 	.byte	0x04, 0x0a
        /*000e*/ 	.short	(.L_1533 - .L_1532)
	.align		4
.L_1532:
        /*0010*/ 	.word	index@(.nv.constant0._Z35group_norm_nhwc_fwd_one_pass_kernelI11Fp32IOFp32WLi128ELi14ELi224EEv26Group_norm_nhwc_fwd_params)
        /*0014*/ 	.short	0x0160
        /*0016*/ 	.short	0x00a0


	//----- nvinfo : EIATTR_CBANK_PARAM_SIZE
	.align		4
.L_1533:
        /*0018*/ 	.byte	0x03, 0x19
        /*001a*/ 	.short	0x00a0


	//----- nvinfo : EIATTR_KPARAM_INFO
	.align		4
        /*001c*/ 	.byte	0x04, 0x17
        /*001e*/ 	.short	(.L_1535 - .L_1534)
.L_1534:
        /*0020*/ 	.word	0x00000000
        /*0024*/ 	.short	0x0000
        /*0026*/ 	.short	0x0000
        /*0028*/ 	.byte	0x00, 0xf0, 0x81, 0x02


	//----- nvinfo : EIATTR_MAXREG_COUNT
	.align		4
.L_1535:
        /*002c*/ 	.byte	0x03, 0x1b
        /*002e*/ 	.short	0x00ff


	//----- nvinfo : EIATTR_NUM_BARRIERS
	.align		4
        /*0030*/ 	.byte	0x02, 0x4c
        /*0032*/ 	.byte	0x01
	.zero		1


	//----- nvinfo : EIATTR_MERCURY_ISA_VERSION
	.align		4
        /*0034*/ 	.byte	0x03, 0x5f
        /*0036*/ 	.short	0x0000


	//----- nvinfo : EIATTR_COOP_GROUP_MASK_REGIDS
	.align		4
        /*0038*/ 	.byte	0x04, 0x29
        /*003a*/ 	.short	(.L_1537 - .L_1536)


	//   ....[0]....
.L_1536:
        /*003c*/ 	.word	0xffffffff


	//   ....[1]....
        /*0040*/ 	.word	0xffffffff


	//   ....[2]....
        /*0044*/ 	.word	0xffffffff


	//   ....[3]....
        /*0048*/ 	.word	0xffffffff


	//   ....[4]....
        /*004c*/ 	.word	0xffffffff


	//   ....[5]....
        /*0050*/ 	.word	0xffffffff


	//   ....[6]....
        /*0054*/ 	.word	0xffffffff


	//   ....[7]....
        /*0058*/ 	.word	0xffffffff


	//   ....[8]....
        /*005c*/ 	.word	0xffffffff


	//   ....[9]....
        /*0060*/ 	.word	0xffffffff


	//----- nvinfo : EIATTR_COOP_GROUP_INSTR_OFFSETS
	.align		4
.L_1537:
        /*0064*/ 	.byte	0x04, 0x28
        /*0066*/ 	.short	(.L_1539 - .L_1538)


	//   ....[0]....
.L_1538:
        /*0068*/ 	.word	0x000008c0


	//   ....[1]....
        /*006c*/ 	.word	0x000008d0


	//   ....[2]....
        /*0070*/ 	.word	0x00000900


	//   ....[3]....
        /*0074*/ 	.word	0x00000910


	//   ....[4]....
        /*0078*/ 	.word	0x00000950


	//   ....[5]....
        /*007c*/ 	.word	0x00000960


	//   ....[6]....
        /*0080*/ 	.word	0x000009a0


	//   ....[7]....
        /*0084*/ 	.word	0x000009b0


	//   ....[8]....
        /*0088*/ 	.word	0x000009f0


	//   ....[9]....
        /*008c*/ 	.word	0x00000a00


	//----- nvinfo : EIATTR_EXIT_INSTR_OFFSETS
	.align		4
.L_1539:
        /*0090*/ 	.byte	0x04, 0x1c
        /*0092*/ 	.short	(.L_1541 - .L_1540)


	//   ....[0]....
.L_1540:
        /*0094*/ 	.word	0x00000070


	//   ....[1]....
        /*0098*/ 	.word	0x00001e90


	//----- nvinfo : EIATTR_MAX_THREADS
	.align		4
.L_1541:
        /*009c*/ 	.byte	0x04, 0x05
        /*009e*/ 	.short	(.L_1543 - .L_1542)
.L_1542:
        /*00a0*/ 	.word	0x000000e0
        /*00a4*/ 	.word	0x00000001
        /*00a8*/ 	.word	0x00000001


	//----- nvinfo : EIATTR_CRS_STACK_SIZE
	.align		4
.L_1543:
        /*00ac*/ 	.byte	0x04, 0x1e
        /*00ae*/ 	.short	(.L_1545 - .L_1544)
.L_1544:
        /*00b0*/ 	.word	0x00000000
.L_1545:


//--------------------- .nv.info._Z35group_norm_nhwc_fwd_one_pass_kernelI11Fp32IOFp32WLi256ELi14ELi224EEv26Group_norm_nhwc_fwd_params --------------------------
	.section	.nv.info._Z35group_norm_nhwc_fwd_one_pass_kernelI11Fp32IOFp32WLi256ELi14ELi224EEv26Group_norm_nhwc_fwd_params,"",@"SHT_CUDA_INFO"
	.sectionflags	@""
	.align	4


	//----- nvinfo : EIATTR_CUDA_API_VERSION
	.align		4
        /*0000*/ 	.byte	0x04, 0x37
        /*0002*/ 	.short	(.L_1547 - .L_1546)
.L_1546:
        /*0004*/ 	.word	0x00000082


	//----- nvinfo : EIATTR_SW2861232_WAR
	.align		4
.L_1547:
        /*0008*/ 	.byte	0x01, 0x35
	.zero		2


	//----- nvinfo : EIATTR_PARAM_CBANK
	.align		4
        /*000c*/ 	.byte	0x04, 0x0a
        /*000e*/ 	.short	(.L_1549 - .L_1548)
	.align		4
.L_1548:
        /*0010*/ 	.word	index@(.nv.constant0._Z35group_norm_nhwc_fwd_one_pass_kernelI11Fp32IOFp32WLi256ELi14ELi224EEv26Group_norm_nhwc_fwd_params)
        /*0014*/ 	.short	0x0160
        /*0016*/ 	.short	0x00a0


	//----- nvinfo : EIATTR_CBANK_PARAM_SIZE
	.align		4
.L_1549:
        /*0018*/ 	.byte	0x03, 0x19
        /*001a*/ 	.short	0x00a0


	//----- nvinfo : EIATTR_KPARAM_INFO
	.align		4
        /*001c*/ 	.byte	0x04, 0x17
        /*001e*/ 	.short	(.L_1551 - .L_1550)
.L_1550:
        /*0020*/ 	.word	0x00000000
        /*0024*/ 	.short	0x0000
        /*0026*/ 	.short	0x0000
        /*0028*/ 	.byte	0x00, 0xf0, 0x81, 0x02


	//----- nvinfo : EIATTR_MAXREG_COUNT
	.align		4
.L_1551:
        /*002c*/ 	.byte	0x03, 0x1b
        /*002e*/ 	.short	0x00ff


	//----- nvinfo : EIATTR_NUM_BARRIERS
	.align		4
        /*0030*/ 	.byte	0x02, 0x4c
        /*0032*/ 	.byte	0x01
	.zero		1


	//----- nvinfo : EIATTR_MERCURY_ISA_VERSION
	.align		4
        /*0034*/ 	.byte	0x03, 0x5f
        /*0036*/ 	.short	0x0000


	//----- nvinfo : EIATTR_COOP_GROUP_MASK_REGIDS
	.align		4
        /*0038*/ 	.byte	0x04, 0x29
        /*003a*/ 	.short	(.L_1553 - .L_1552)


	//   ....[0]....
.L_1552:
        /*003c*/ 	.word	0xffffffff


	//   ....[1]....
        /*0040*/ 	.word	0xffffffff


	//   ....[2]....
        /*0044*/ 	.word	0xffffffff


	//   ....[3]....
        /*0048*/ 	.word	0xffffffff


	//   ....[4]....
        /*004c*/ 	.word	0xffffffff


	//   ....[5]....
        /*0050*/ 	.word	0xffffffff


	//   ....[6]....
        /*0054*/ 	.word	0xffffffff


	//   ....[7]....
        /*0058*/ 	.word	0xffffffff


	//   ....[8]....
        /*005c*/ 	.word	0xffffffff


	//   ....[9]....
        /*0060*/ 	.word	0xffffffff


	//----- nvinfo : EIATTR_COOP_GROUP_INSTR_OFFSETS
	.align		4
.L_1553:
        /*0064*/ 	.byte	0x04, 0x28
        /*0066*/ 	.short	(.L_1555 - .L_1554)


	//   ....[0]....
.L_1554:
        /*0068*/ 	.word	0x00000e30


	//   ....[1]....
        /*006c*/ 	.word	0x00000e40


	//   ....[2]....
        /*0070*/ 	.word	0x00000e70


	//   ....[3]....
        /*0074*/ 	.word	0x00000e80


	//   ....[4]....
        /*0078*/ 	.word	0x00000ec0


	//   ....[5]....
        /*007c*/ 	.word	0x00000ed0


	//   ....[6]....
        /*0080*/ 	.word	0x00000f10


	//   ....[7]....
        /*0084*/ 	.word	0x00000f20


	//   ....[8]....
        /*0088*/ 	.word	0x00000f60


	//   ....[9]....
        /*008c*/ 	.word	0x00000f70


	//----- nvinfo : EIATTR_EXIT_INSTR_OFFSETS
	.align		4
.L_1555:
        /*0090*/ 	.byte	0x04, 0x1c
        /*0092*/ 	.short	(.L_1557 - .L_1556)


	//   ....[0]....
.L_1556:
        /*0094*/ 	.word	0x00000080


	//   ....[1]....
        /*0098*/ 	.word	0x00003530


	//----- nvinfo : EIATTR_MAX_THREADS
	.align		4
.L_1557:
        /*009c*/ 	.byte	0x04, 0x05
        /*009e*/ 	.short	(.L_1559 - .L_1558)
.L_1558:
        /*00a0*/ 	.word	0x000000e0
        /*00a4*/ 	.word	0x00000001
        /*00a8*/ 	.word	0x00000001


	//----- nvinfo : EIATTR_CRS_STACK_SIZE
	.align		4
.L_1559:
        /*00ac*/ 	.byte	0x04, 0x1e
        /*00ae*/ 	.short	(.L_1561 - .L_1560)
.L_1560:
        /*00b0*/ 	.word	0x00000000
.L_1561:


//--------------------- .nv.info._Z35group_norm_nhwc_fwd_one_pass_kernelI11Fp32IOFp32WLi512ELi14ELi224EEv26Group_norm_nhwc_fwd_params --------------------------
	.section	.nv.info._Z35group_norm_nhwc_fwd_one_pass_kernelI11Fp32IOFp32WLi512ELi14ELi224EEv26Group_norm_nhwc_fwd_params,"",@"SHT_CUDA_INFO"
	.sectionflags	@""
	.align	4


	//----- nvinfo : EIATTR_CUDA_API_VERSION
	.align		4
        /*0000*/ 	.byte	0x04, 0x37
        /*0002*/ 	.short	(.L_1563 - .L_1562)
.L_1562:
        /*0004*/ 	.word	0x00000082


	//----- nvinfo : EIATTR_SW2861232_WAR
	.align		4
.L_1563:
        /*0008*/ 	.byte	0x01, 0x35
	.zero		2


	//----- nvinfo : EIATTR_PARAM_CBANK
	.align		4
        /*000c*/ 	.byte	0x04, 0x0a
        /*000e*/ 	.short	(.L_1565 - .L_1564)
	.align		4
.L_1564:
        /*0010*/ 	.word	index@(.nv.constant0._Z35group_norm_nhwc_fwd_one_pass_kernelI11Fp32IOFp32WLi512ELi14ELi224EEv26Group_norm_nhwc_fwd_params)
        /*0014*/ 	.short	0x0160
        /*0016*/ 	.short	0x00a0


	//----- nvinfo : EIATTR_CBANK_PARAM_SIZE
	.align		4
.L_1565:
        /*0018*/ 	.byte	0x03, 0x19
        /*001a*/ 	.short	0x00a0


	//----- nvinfo : EIATTR_KPARAM_INFO
	.align		4
        /*001c*/ 	.byte	0x04, 0x17
        /*001e*/ 	.short	(.L_1567 - .L_1566)
.L_1566:
        /*0020*/ 	.word	0x00000000
        /*0024*/ 	.short	0x0000
        /*0026*/ 	.short	0x0000
        /*0028*/ 	.byte	0x00, 0xf0, 0x81, 0x02


	//----- nvinfo : EIATTR_MAXREG_COUNT
	.align		4
.L_1567:
        /*002c*/ 	.byte	0x03, 0x1b
        /*002e*/ 	.short	0x00ff


	//----- nvinfo : EIATTR_NUM_BARRIERS
	.align		4
        /*0030*/ 	.byte	0x02, 0x4c
        /*0032*/ 	.byte	0x01
	.zero		1


	//----- nvinfo : EIATTR_MERCURY_ISA_VERSION
	.align		4
        /*0034*/ 	.byte	0x03, 0x5f
        /*0036*/ 	.short	0x0000


	//----- nvinfo : EIATTR_COOP_GROUP_MASK_REGIDS
	.align		4
        /*0038*/ 	.byte	0x04, 0x29
        /*003a*/ 	.short	(.L_1569 - .L_1568)


	//   ....[0]....
.L_1568:
        /*003c*/ 	.word	0xffffffff


	//   ....[1]....
        /*0040*/ 	.word	0xffffffff


	//   ....[2]....
        /*0044*/ 	.word	0xffffffff


	//   ....[3]....
        /*0048*/ 	.word	0xffffffff


	//   ....[4]....
        /*004c*/ 	.word	0xffffffff


	//   ....[5]....
        /*0050*/ 	.word	0xffffffff


	//   ....[6]....
        /*0054*/ 	.word	0xffffffff


	//   ....[7]....
        /*0058*/ 	.word	0xffffffff


	//   ....[8]....
        /*005c*/ 	.word	0xffffffff


	//   ....[9]....
        /*0060*/ 	.word	0xffffffff


	//----- nvinfo : EIATTR_COOP_GROUP_INSTR_OFFSETS
	.align		4
.L_1569:
        /*0064*/ 	.byte	0x04, 0x28
        /*0066*/ 	.short	(.L_1571 - .L_1570)


	//   ....[0]....
.L_1570:
        /*0068*/ 	.word	0x00001770


	//   ....[1]....
        /*006c*/ 	.word	0x00001780


	//   ....[2]....
        /*0070*/ 	.word	0x000017b0


	//   ....[3]....
        /*0074*/ 	.word	0x000017c0


	//   ....[4]....
        /*0078*/ 	.word	0x00001800


	//   ....[5]....
        /*007c*/ 	.word	0x00001810


	//   ....[6]....
        /*0080*/ 	.word	0x00001850


	//   ....[7]....
        /*0084*/ 	.word	0x00001860


	//   ....[8]....
        /*0088*/ 	.word	0x000018a0


	//   ....[9]....
        /*008c*/ 	.word	0x000018b0


	//----- nvinfo : EIATTR_EXIT_INSTR_OFFSETS
	.align		4
.L_1571:
        /*0090*/ 	.byte	0x04, 0x1c
        /*0092*/ 	.short	(.L_1573 - .L_1572)


	//   ....[0]....
.L_1572:
        /*0094*/ 	.word	0x00000070


	//   ....[1]....
        /*0098*/ 	.word	0x00004510


	//----- nvinfo : EIATTR_MAX_THREADS
	.align		4
.L_1573:
        /*009c*/ 	.byte	0x04, 0x05
        /*009e*/ 	.short	(.L_1575 - .L_1574)
.L_1574:
        /*00a0*/ 	.word	0x000000e0
        /*00a4*/ 	.word	0x00000001
        /*00a8*/ 	.word	0x00000001


	//----- nvinfo : EIATTR_CRS_STACK_SIZE
	.align		4
.L_1575:
        /*00ac*/ 	.byte	0x04, 0x1e
        /*00ae*/ 	.short	(.L_1577 - .L_1576)
.L_1576:
        /*00b0*/ 	.word	0x00000000
.L_1577:


//--------------------- .nv.info._Z35group_norm_nhwc_fwd_one_pass_kernelI11Fp32IOBf16WLi64ELi14ELi224EEv26Group_norm_nhwc_fwd_params --------------------------
	.section	.nv.info._Z35group_norm_nhwc_fwd_one_pass_kernelI11Fp32IOBf16WLi64ELi14ELi224EEv26Group_norm_nhwc_fwd_params,"",@"SHT_CUDA_INFO"
	.sectionflags	@""
	.align	4


	//----- nvinfo : EIATTR_CUDA_API_VERSION
	.align		4
        /*0000*/ 	.byte	0x04, 0x37
        /*0002*/ 	.short	(.L_1579 - .L_1578)
.L_1578:
        /*0004*/ 	.word	0x00000082


	//----- nvinfo : EIATTR_SW2861232_WAR
	.align		4
.L_1579:
        /*0008*/ 	.byte	0x01, 0x35
	.zero		2


	//----- nvinfo : EIATTR_PARAM_CBANK
	.align		4
        /*000c*/ 	.byte	0x04, 0x0a
        /*000e*/ 	.short	(.L_1581 - .L_1580)
	.align		4
.L_1580:
        /*0010*/ 	.word	index@(.nv.constant0._Z35group_norm_nhwc_fwd_one_pass_kernelI11Fp32IOBf16WLi64ELi14ELi224EEv26Group_norm_nhwc_fwd_params)
        /*0014*/ 	.short	0x0160
        /*0016*/ 	.short	0x00a0


	//----- nvinfo : EIATTR_CBANK_PARAM_SIZE
	.align		4
.L_1581:
        /*0018*/ 	.byte	0x03, 0x19
        /*001a*/ 	.short	0x00a0


	//----- nvinfo : EIATTR_KPARAM_INFO
	.align		4
        /*001c*/ 	.byte	0x04, 0x17
        /*001e*/ 	.short	(.L_1583 - .L_1582)
.L_1582:
        /*0020*/ 	.word	0x00000000
        /*0024*/ 	.short	0x0000
        /*0026*/ 	.short	0x0000
        /*0028*/ 	.byte	0x00, 0xf0, 0x81, 0x02


	//----- nvinfo : EIATTR_MAXREG_COUNT
	.align		4
.L_1583:
        /*002c*/ 	.byte	0x03, 0x1b
        /*002e*/ 	.short	0x00ff


	//----- nvinfo : EIATTR_NUM_BARRIERS
	.align		4
        /*0030*/ 	.byte	0x02, 0x4c
        /*0032*/ 	.byte	0x01
	.zero		1


	//----- nvinfo : EIATTR_MERCURY_ISA_VERSION
	.align		4
        /*0034*/ 	.byte	0x03, 0x5f
        /*0036*/ 	.short	0x0000


	//----- nvinfo : EIATTR_COOP_GROUP_MASK_REGIDS
	.align		4
        /*0038*/ 	.byte	0x04, 0x29
        /*003a*/ 	.short	(.L_1585 - .L_1584)


	//   ....[0]....
.L_1584:
        /*003c*/ 	.word	0xffffffff


	//   ....[1]....
        /*0040*/ 	.word	0xffffffff


	//   ....[2]....
        /*0044*/ 	.word	0xffffffff


	//   ....[3]....
        /*0048*/ 	.word	0xffffffff


	//   ....[4]....
        /*004c*/ 	.word	0xffffffff


	//   ....[5]....
        /*0050*/ 	.word	0xffffffff


	//   ....[6]....
        /*0054*/ 	.word	0xffffffff


	//   ....[7]....
        /*0058*/ 	.word	0xffffffff


	//   ....[8]....
        /*005c*/ 	.word	0xffffffff


	//   ....[9]....
        /*0060*/ 	.word	0xffffffff


	//----- nvinfo : EIATTR_COOP_GROUP_INSTR_OFFSETS
	.align		4
.L_1585:
        /*0064*/ 	.byte	0x04, 0x28
        /*0066*/ 	.short	(.L_1587 - .L_1586)


	//   ....[0]....
.L_1586:
        /*0068*/ 	.word	0x00000650


	//   ....[1]....
        /*006c*/ 	.word	0x00000660


	//   ....[2]....
        /*0070*/ 	.word	0x00000690


	//   ....[3]....
        /*0074*/ 	.word	0x000006b0


	//   ....[4]....
        /*0078*/ 	.word	0x000006e0


	//   ....[5]....
        /*007c*/ 	.word	0x00000700


	//   ....[6]....
        /*0080*/ 	.word	0x00000730


	//   ....[7]....
        /*0084*/ 	.word	0x00000750


	//   ....[8]....
        /*0088*/ 	.word	0x00000780


	//   ....[9]....
        /*008c*/ 	.word	0x000007a0


	//----- nvinfo : EIATTR_EXIT_INSTR_OFFSETS
	.align		4
.L_1587:
        /*0090*/ 	.byte	0x04, 0x1c
        /*0092*/ 	.short	(.L_1589 - .L_1588)


	//   ....[0]....
.L_1588:
        /*0094*/ 	.word	0x00000070


	//   ....[1]....
        /*0098*/ 	.word	0x00002140


	//----- nvinfo : EIATTR_MAX_THREADS
	.align		4
.L_1589:
        /*009c*/ 	.byte	0x04, 0x05
        /*009e*/ 	.short	(.L_1591 - .L_1590)
.L_1590:
        /*00a0*/ 	.word	0x000000e0
        /*00a4*/ 	.word	0x00000001
        /*00a8*/ 	.word	0x00000001


	//----- nvinfo : EIATTR_CRS_STACK_SIZE
	.align		4
.L_1591:
        /*00ac*/ 	.byte	0x04, 0x1e
        /*00ae*/ 	.short	(.L_1593 - .L_1592)
.L_1592:
        /*00b0*/ 	.word	0x00000000
.L_1593:


//--------------------- .nv.info._Z35group_norm_nhwc_fwd_one_pass_kernelI11Fp32IOBf16WLi128ELi14ELi224EEv26Group_norm_nhwc_fwd_params --------------------------
	.section	.nv.info._Z35group_norm_nhwc_fwd_one_pass_kernelI11Fp32IOBf16WLi128ELi14ELi224EEv26Group_norm_nhwc_fwd_params,"",@"SHT_CUDA_INFO"
	.sectionflags	@""
	.align	4


	//----- nvinfo : EIATTR_CUDA_API_VERSION
	.align		4
        /*0000*/ 	.byte	0x04, 0x37
        /*0002*/ 	.short	(.L_1595 - .L_1594)
.L_1594:
        /*0004*/ 	.word	0x00000082


	//----- nvinfo : EIATTR_SW2861232_WAR
	.align		4
.L_1595:
        /*0008*/ 	.byte	0x01, 0x35
	.zero		2


	//----- nvinfo : EIATTR_PARAM_CBANK
	.align		4
        /*000c*/ 	.byte	0x04, 0x0a
        /*000e*/ 	.short	(.L_1597 - .L_1596)
	.align		4
.L_1596:
        /*0010*/ 	.word	index@(.nv.constant0._Z35group_norm_nhwc_fwd_one_pass_kernelI11Fp32IOBf16WLi128ELi14ELi224EEv26Group_norm_nhwc_fwd_params)
        /*0014*/ 	.short	0x0160
        /*0016*/ 	.short	0x00a0


	//----- nvinfo : EIATTR_CBANK_PARAM_SIZE
	.align		4
.L_1597:
        /*0018*/ 	.byte	0x03, 0x19
        /*001a*/ 	.short	0x00a0


	//----- nvinfo : EIATTR_KPARAM_INFO
	.align		4
        /*001c*/ 	.byte	0x04, 0x17
        /*001e*/ 	.short	(.L_1599 - .L_1598)
.L_1598:
        /*0020*/ 	.word	0x00000000
        /*0024*/ 	.short	0x0000
        /*0026*/ 	.short	0x0000
        /*0028*/ 	.byte	0x00, 0xf0, 0x81, 0x02


	//----- nvinfo : EIATTR_MAXREG_COUNT
	.align		4
.L_1599:
        /*002c*/ 	.byte	0x03, 0x1b
        /*002e*/ 	.short	0x00ff


	//----- nvinfo : EIATTR_NUM_BARRIERS
	.align		4
        /*0030*/ 	.byte	0x02, 0x4c
        /*0032*/ 	.byte	0x01
	.zero		1


	//----- nvinfo : EIATTR_MERCURY_ISA_VERSION
	.align		4
        /*0034*/ 	.byte	0x03, 0x5f
        /*0036*/ 	.short	0x0000


	//----- nvinfo : EIATTR_COOP_GROUP_MASK_REGIDS
	.align		4
        /*0038*/ 	.byte	0x04, 0x29
        /*003a*/ 	.short	(.L_1601 - .L_1600)


	//   ....[0]....
.L_1600:
        /*003c*/ 	.word	0xffffffff


	//   ....[1]....
        /*0040*/ 	.word	0xffffffff


	//   ....[2]....
        /*0044*/ 	.word	0xffffffff


	//   ....[3]....
        /*0048*/ 	.word	0xffffffff


	//   ....[4]....
        /*004c*/ 	.word	0xffffffff


	//   ....[5]....
        /*0050*/ 	.word	0xffffffff


	//   ....[6]....
        /*0054*/ 	.word	0xffffffff


	//   ....[7]....
        /*0058*/ 	.word	0xffffffff


	//   ....[8]....
        /*005c*/ 	.word	0xffffffff


	//   ....[9]....
        /*0060*/ 	.word	0xffffffff


	//----- nvinfo : EIATTR_COOP_GROUP_INSTR_OFFSETS
	.align		4
.L_1601:
        /*0064*/ 	.byte	0x04, 0x28
        /*0066*/ 	.short	(.L_1603 - .L_1602)


	//   ....[0]....
.L_1602:
        /*0068*/ 	.word	0x000008b0


	//   ....[1]....
        /*006c*/ 	.word	0x000008c0


	//   ....[2]....
        /*0070*/ 	.word	0x000008f0


	//   ....[3]....
        /*0074*/ 	.word	0x00000900


	//   ....[4]....
        /*0078*/ 	.word	0x00000940


	//   ....[5]....
        /*007c*/ 	.word	0x00000950


	//   ....[6]....
        /*0080*/ 	.word	0x00000990


	//   ....[7]....
        /*0084*/ 	.word	0x000009a0


	//   ....[8]....
        /*0088*/ 	.word	0x000009e0


	//   ....[9]....
        /*008c*/ 	.word	0x000009f0


	//----- nvinfo : EIATTR_EXIT_INSTR_OFFSETS
	.align		4
.L_1603:
        /*0090*/ 	.byte	0x04, 0x1c
        /*0092*/ 	.short	(.L_1605 - .L_1604)


	//   ....[0]....
.L_1604:
        /*0094*/ 	.word	0x00000070


	//   ....[1]....
        /*0098*/ 	.word	0x00001ec0


	//----- nvinfo : EIATTR_MAX_THREADS
	.align		4
.L_1605:
        /*009c*/ 	.byte	0x04, 0x05
        /*009e*/ 	.short	(.L_1607 - .L_1606)
.L_1606:
        /*00a0*/ 	.word	0x000000e0
        /*00a4*/ 	.word	0x00000001
        /*00a8*/ 	.word	0x00000001


	//----- nvinfo : EIATTR_CRS_STACK_SIZE
	.align		4
.L_1607:
        /*00ac*/ 	.byte	0x04, 0x1e
        /*00ae*/ 	.short	(.L_1609 - .L_1608)
.L_1608:
        /*00b0*/ 	.word	0x00000000
.L_1609:


//--------------------- .nv.info._Z35group_norm_nhwc_fwd_one_pass_kernelI11Fp32IOBf16WLi256ELi14ELi224EEv26Group_norm_nhwc_fwd_params --------------------------
	.section	.nv.info._Z35group_norm_nhwc_fwd_one_pass_kernelI11Fp32IOBf16WLi256ELi14ELi224EEv26Group_norm_nhwc_fwd_params,"",@"SHT_CUDA_INFO"
	.sectionflags	@""
	.align	4


	//----- nvinfo : EIATTR_CUDA_API_VERSION
	.align		4
        /*0000*/ 	.byte	0x04, 0x37
        /*0002*/ 	.short	(.L_1611 - .L_1610)
.L_1610:
        /*0004*/ 	.word	0x00000082


	//----- nvinfo : EIATTR_SW2861232_WAR
	.align		4
.L_1611:
        /*0008*/ 	.byte	0x01, 0x35
	.zero		2


	//----- nvinfo : EIATTR_PARAM_CBANK
	.align		4
        /*000c*/ 	.byte	0x04, 0x0a
        /*000e*/ 	.short	(.L_1613 - .L_1612)
	.align		4
.L_1612:
        /*0010*/ 	.word	index@(.nv.constant0._Z35group_norm_nhwc_fwd_one_pass_kernelI11Fp32IOBf16WLi256ELi14ELi224EEv26Group_norm_nhwc_fwd_params)
        /*0014*/ 	.short	0x0160
        /*0016*/ 	.short	0x00a0


	//----- nvinfo : EIATTR_CBANK_PARAM_SIZE
	.align		4
.L_1613:
        /*0018*/ 	.byte	0x03, 0x19
        /*001a*/ 	.short	0x00a0


	//----- nvinfo : EIATTR_KPARAM_INFO
	.align		4
        /*001c*/ 	.byte	0x04, 0x17
        /*001e*/ 	.short	(.L_1615 - .L_1614)
.L_1614:
        /*0020*/ 	.word	0x00000000
        /*0024*/ 	.short	0x0000
        /*0026*/ 	.short	0x0000
        /*0028*/ 	.byte	0x00, 0xf0, 0x81, 0x02


	//----- nvinfo : EIATTR_MAXREG_COUNT
	.align		4
.L_1615:
        /*002c*/ 	.byte	0x03, 0x1b
        /*002e*/ 	.short	0x00ff


	//----- nvinfo : EIATTR_NUM_BARRIERS
	.align		4
        /*0030*/ 	.byte	0x02, 0x4c
        /*0032*/ 	.byte	0x01
	.zero		1


	//----- nvinfo : EIATTR_MERCURY_ISA_VERSION
	.align		4
        /*0034*/ 	.byte	0x03, 0x5f
        /*0036*/ 	.short	0x0000


	//----- nvinfo : EIATTR_COOP_GROUP_MASK_REGIDS
	.align		4
        /*0038*/ 	.byte	0x04, 0x29
        /*003a*/ 	.short	(.L_1617 - .L_1616)


	//   ....[0]....
.L_1616:
        /*003c*/ 	.word	0xffffffff


	//   ....[1]....
        /*0040*/ 	.word	0xffffffff


	//   ....[2]....
        /*0044*/ 	.word	0xffffffff


	//   ....[3]....
        /*0048*/ 	.word	0xffffffff


	//   ....[4]....
        /*004c*/ 	.word	0xffffffff


	//   ....[5]....
        /*0050*/ 	.word	0xffffffff


	//   ....[6]....
        /*0054*/ 	.word	0xffffffff


	//   ....[7]....
        /*0058*/ 	.word	0xffffffff


	//   ....[8]....
        /*005c*/ 	.word	0xffffffff


	//   ....[9]....
        /*0060*/ 	.word	0xffffffff


	//----- nvinfo : EIATTR_COOP_GROUP_INSTR_OFFSETS
	.align		4
.L_1617:
        /*0064*/ 	.byte	0x04, 0x28
        /*0066*/ 	.short	(.L_1619 - .L_1618)


	//   ....[0]....
.L_1618:
        /*0068*/ 	.word	0x00000e30


	//   ....[1]....
        /*006c*/ 	.word	0x00000e40


	//   ....[2]....
        /*0070*/ 	.word	0x00000e70


	//   ....[3]....
        /*0074*/ 	.word	0x00000e80


	//   ....[4]....
        /*0078*/ 	.word	0x00000ec0


	//   ....[5]....
        /*007c*/ 	.word	0x00000ed0


	//   ....[6]....
        /*0080*/ 	.word	0x00000f10


	//   ....[7]....
        /*0084*/ 	.word	0x00000f20


	//   ....[8]....
        /*0088*/ 	.word	0x00000f60


	//   ....[9]....
        /*008c*/ 	.word	0x00000f70


	//----- nvinfo : EIATTR_EXIT_INSTR_OFFSETS
	.align		4
.L_1619:
        /*0090*/ 	.byte	0x04, 0x1c
        /*0092*/ 	.short	(.L_1621 - .L_1620)


	//   ....[0]....
.L_1620:
        /*0094*/ 	.word	0x00000080


	//   ....[1]....
        /*0098*/ 	.word	0x00003590


	//----- nvinfo : EIATTR_MAX_THREADS
	.align		4
.L_1621:
        /*009c*/ 	.byte	0x04, 0x05
        /*009e*/ 	.short	(.L_1623 - .L_1622)
.L_1622:
        /*00a0*/ 	.word	0x000000e0
        /*00a4*/ 	.word	0x00000001
        /*00a8*/ 	.word	0x00000001


	//----- nvinfo : EIATTR_CRS_STACK_SIZE
	.align		4
.L_1623:
        /*00ac*/ 	.byte	0x04, 0x1e
        /*00ae*/ 	.short	(.L_1625 - .L_1624)
.L_1624:
        /*00b0*/ 	.word	0x00000000
.L_1625:


//--------------------- .nv.info._Z35group_norm_nhwc_fwd_one_pass_kernelI11Fp32IOBf16WLi512ELi14ELi224EEv26Group_norm_nhwc_fwd_params --------------------------
	.section	.nv.info._Z35group_norm_nhwc_fwd_one_pass_kernelI11Fp32IOBf16WLi512ELi14ELi224EEv26Group_norm_nhwc_fwd_params,"",@"SHT_CUDA_INFO"
	.sectionflags	@""
	.align	4


	//----- nvinfo : EIATTR_CUDA_API_VERSION
	.align		4
        /*0000*/ 	.byte	0x04, 0x37
        /*0002*/ 	.short	(.L_1627 - .L_1626)
.L_1626:
        /*0004*/ 	.word	0x00000082


	//----- nvinfo : EIATTR_SW2861232_WAR
	.align		4
.L_1627:
        /*0008*/ 	.byte	0x01, 0x35
	.zero		2


	//----- nvinfo : EIATTR_PARAM_CBANK
	.align		4
        /*000c*/ 	.byte	0x04, 0x0a
        /*000e*/ 	.short	(.L_1629 - .L_1628)
	.align		4
.L_1628:
        /*0010*/ 	.word	index@(.nv.constant0._Z35group_norm_nhwc_fwd_one_pass_kernelI11Fp32IOBf16WLi512ELi14ELi224EEv26Group_norm_nhwc_fwd_params)
        /*0014*/ 	.short	0x0160
        /*0016*/ 	.short	0x00a0


	//----- nvinfo : EIATTR_CBANK_PARAM_SIZE
	.align		4
.L_1629:
        /*0018*/ 	.byte	0x03, 0x19
        /*001a*/ 	.short	0x00a0


	//----- nvinfo : EIATTR_KPARAM_INFO
	.align		4
        /*001c*/ 	.byte	0x04, 0x17
        /*001e*/ 	.short	(.L_1631 - .L_1630)
.L_1630:
        /*0020*/ 	.word	0x00000000
        /*0024*/ 	.short	0x0000
        /*0026*/ 	.short	0x0000
        /*0028*/ 	.byte	0x00, 0xf0, 0x81, 0x02


	//----- nvinfo : EIATTR_MAXREG_COUNT
	.align		4
.L_1631:
        /*002c*/ 	.byte	0x03, 0x1b
        /*002e*/ 	.short	0x00ff


	//----- nvinfo : EIATTR_NUM_BARRIERS
	.align		4
        /*0030*/ 	.byte	0x02, 0x4c
        /*0032*/ 	.byte	0x01
	.zero		1


	//----- nvinfo : EIATTR_MERCURY_ISA_VERSION
	.align		4
        /*0034*/ 	.byte	0x03, 0x5f
        /*0036*/ 	.short	0x0000


	//----- nvinfo : EIATTR_COOP_GROUP_MASK_REGIDS
	.align		4
        /*0038*/ 	.byte	0x04, 0x29
        /*003a*/ 	.short	(.L_1633 - .L_1632)


	//   ....[0]....
.L_1632:
        /*003c*/ 	.word	0xffffffff


	//   ....[1]....
        /*0040*/ 	.word	0xffffffff


	//   ....[2]....
        /*0044*/ 	.word	0xffffffff


	//   ....[3]....
        /*0048*/ 	.word	0xffffffff


	//   ....[4]....
        /*004c*/ 	.word	0xffffffff


	//   ....[5]....
        /*0050*/ 	.word	0xffffffff


	//   ....[6]....
        /*0054*/ 	.word	0xffffffff


	//   ....[7]....
        /*0058*/ 	.word	0xffffffff


	//   ....[8]....
        /*005c*/ 	.word	0xffffffff


	//   ....[9]....
        /*0060*/ 	.word	0xffffffff


	//----- nvinfo : EIATTR_COOP_GROUP_INSTR_OFFSETS
	.align		4
.L_1633:
        /*0064*/ 	.byte	0x04, 0x28
        /*0066*/ 	.short	(.L_1635 - .L_1634)


	//   ....[0]....
.L_1634:
        /*0068*/ 	.word	0x00001770


	//   ....[1]....
        /*006c*/ 	.word	0x00001780


	//   ....[2]....
        /*0070*/ 	.word	0x000017b0


	//   ....[3]....
        /*0074*/ 	.word	0x000017c0


	//   ....[4]....
        /*0078*/ 	.word	0x00001800


	//   ....[5]....
        /*007c*/ 	.word	0x00001810


	//   ....[6]....
        /*0080*/ 	.word	0x00001850


	//   ....[7]....
        /*0084*/ 	.word	0x00001860


	//   ....[8]....
        /*0088*/ 	.word	0x000018a0


	//   ....[9]....
        /*008c*/ 	.word	0x000018b0


	//----- nvinfo : EIATTR_EXIT_INSTR_OFFSETS
	.align		4
.L_1635:
        /*0090*/ 	.byte	0x04, 0x1c
        /*0092*/ 	.short	(.L_1637 - .L_1636)


	//   ....[0]....
.L_1636:
        /*0094*/ 	.word	0x00000070


	//   ....[1]....
        /*0098*/ 	.word	0x00004570


	//----- nvinfo : EIATTR_MAX_THREADS
	.align		4
.L_1637:
        /*009c*/ 	.byte	0x04, 0x05
        /*009e*/ 	.short	(.L_1639 - .L_1638)
.L_1638:
        /*00a0*/ 	.word	0x000000e0
        /*00a4*/ 	.word	0x00000001
        /*00a8*/ 	.word	0x00000001


	//----- nvinfo : EIATTR_CRS_STACK_SIZE
	.align		4
.L_1639:
        /*00ac*/ 	.byte	0x04, 0x1e
        /*00ae*/ 	.short	(.L_1641 - .L_1640)
.L_1640:
        /*00b0*/ 	.word	0x00000000
.L_1641:


//--------------------- .nv.info._Z35group_norm_nhwc_fwd_one_pass_kernelI11Fp32IOFp16WLi64ELi14ELi224EEv26Group_norm_nhwc_fwd_params --------------------------
	.section	.nv.info._Z35group_norm_nhwc_fwd_one_pass_kernelI11Fp32IOFp16WLi64ELi14ELi224EEv26Group_norm_nhwc_fwd_params,"",@"SHT_CUDA_INFO"
	.sectionflags	@""
	.align	4


	//----- nvinfo : EIATTR_CUDA_API_VERSION
	.align		4
        /*0000*/ 	.byte	0x04, 0x37
        /*0002*/ 	.short	(.L_1643 - .L_1642)
.L_1642:
        /*0004*/ 	.word	0x00000082


	//----- nvinfo : EIATTR_SW2861232_WAR
	.align		4
.L_1643:
        /*0008*/ 	.byte	0x01, 0x35
	.zero		2


	//----- nvinfo : EIATTR_PARAM_CBANK
	.align		4
        /*000c*/ 	.byte	0x04, 0x0a
        /*000e*/ 	.short	(.L_1645 - .L_1644)
	.align		4
.L_1644:
        /*0010*/ 	.word	index@(.nv.constant0._Z35group_norm_nhwc_fwd_one_pass_kernelI11Fp32IOFp16WLi64ELi14ELi224EEv26Group_norm_nhwc_fwd_params)
        /*0014*/ 	.short	0x0160
        /*0016*/ 	.short	0x00a0


	//----- nvinfo : EIATTR_CBANK_PARAM_SIZE
	.align		4
.L_1645:
        /*0018*/ 	.byte	0x03, 0x19
        /*001a*/ 	.short	0x00a0


	//----- nvinfo : EIATTR_KPARAM_INFO
	.align		4
        /*001c*/ 	.byte	0x04, 0x17
        /*001e*/ 	.short	(.L_1647 - .L_1646)
.L_1646:
        /*0020*/ 	.word	0x00000000
        /*0024*/ 	.short	0x0000
        /*0026*/ 	.short	0x0000
        /*0028*/ 	.byte	0x00, 0xf0, 0x81, 0x02


	//----- nvinfo : EIATTR_MAXREG_COUNT
	.align		4
.L_1647:
        /*002c*/ 	.byte	0x03, 0x1b
        /*002e*/ 	.short	0x00ff


	//----- nvinfo : EIATTR_NUM_BARRIERS
	.align		4
        /*0030*/ 	.byte	0x02, 0x4c
        /*0032*/ 	.byte	0x01
	.zero		1


	//----- nvinfo : EIATTR_MERCURY_ISA_VERSION
	.align		4
        /*0034*/ 	.byte	0x03, 0x5f
        /*0036*/ 	.short	0x0000


	//----- nvinfo : EIATTR_COOP_GROUP_MASK_REGIDS
	.align		4
        /*0038*/ 	.byte	0x04, 0x29
        /*003a*/ 	.short	(.L_1649 - .L_1648)


	//   ....[0]....
.L_1648:
        /*003c*/ 	.word	0xffffffff


	//   ....[1]....
        /*0040*/ 	.word	0xffffffff


	//   ....[2]....
        /*0044*/ 	.word	0xffffffff


	//   ....[3]....
        /*0048*/ 	.word	0xffffffff


	//   ....[4]....
        /*004c*/ 	.word	0xffffffff


	//   ....[5]....
        /*0050*/ 	.word	0xffffffff


	//   ....[6]....
        /*0054*/ 	.word	0xffffffff


	//   ....[7]....
        /*0058*/ 	.word	0xffffffff


	//   ....[8]....
        /*005c*/ 	.word	0xffffffff


	//   ....[9]....
        /*0060*/ 	.word	0xffffffff


	//----- nvinfo : EIATTR_COOP_GROUP_INSTR_OFFSETS
	.align		4
.L_1649:
        /*0064*/ 	.byte	0x04, 0x28
        /*0066*/ 	.short	(.L_1651 - .L_1650)


	//   ....[0]....
.L_1650:
        /*0068*/ 	.word	0x00000650


	//   ....[1]....
        /*006c*/ 	.word	0x00000660


	//   ....[2]....
        /*0070*/ 	.word	0x00000690


	//   ....[3]....
        /*0074*/ 	.word	0x000006b0


	//   ....[4]....
        /*0078*/ 	.word	0x000006e0


	//   ....[5]....
        /*007c*/ 	.word	0x00000700


	//   ....[6]....
        /*0080*/ 	.word	0x00000730


	//   ....[7]....
        /*0084*/ 	.word	0x00000750


	//   ....[8]....
        /*0088*/ 	.word	0x00000780


	//   ....[9]....
        /*008c*/ 	.word	0x000007a0


	//----- nvinfo : EIATTR_EXIT_INSTR_OFFSETS
	.align		4
.L_1651:
        /*0090*/ 	.byte	0x04, 0x1c
        /*0092*/ 	.short	(.L_1653 - .L_1652)


	//   ....[0]....
.L_1652:
        /*0094*/ 	.word	0x00000070


	//   ....[1]....
        /*0098*/ 	.word	0x00002140


	//----- nvinfo : EIATTR_MAX_THREADS
	.align		4
.L_1653:
        /*009c*/ 	.byte	0x04, 0x05
        /*009e*/ 	.short	(.L_1655 - .L_1654)
.L_1654:
        /*00a0*/ 	.word	0x000000e0
        /*00a4*/ 	.word	0x00000001
        /*00a8*/ 	.word	0x00000001


	//----- nvinfo : EIATTR_CRS_STACK_SIZE
	.align		4
.L_1655:
        /*00ac*/ 	.byte	0x04, 0x1e
        /*00ae*/ 	.short	(.L_1657 - .L_1656)
.L_1656:
        /*00b0*/ 	.word	0x00000000
.L_1657:


//--------------------- .nv.info._Z35group_norm_nhwc_fwd_one_pass_kernelI11Fp32IOFp16WLi128ELi14ELi224EEv26Group_norm_nhwc_fwd_params --------------------------
	.section	.nv.info._Z35group_norm_nhwc_fwd_one_pass_kernelI11Fp32IOFp16WLi128ELi14ELi224EEv26Group_norm_nhwc_fwd_params,"",@"SHT_CUDA_INFO"
	.sectionflags	@""
	.align	4


	//----- nvinfo : EIATTR_CUDA_API_VERSION
	.align		4
        /*0000*/ 	.byte	0x04, 0x37
        /*0002*/ 	.short	(.L_1659 - .L_1658)
.L_1658:
        /*0004*/ 	.word	0x00000082


	//----- nvinfo : EIATTR_SW2861232_WAR
	.align		4
.L_1659:
        /*0008*/ 	.byte	0x01, 0x35
	.zero		2


	//----- nvinfo : EIATTR_PARAM_CBANK
	.align		4
        /*000c*/ 	.byte	0x04, 0x0a
        /*000e*/ 	.short	(.L_1661 - .L_1660)
	.align		4
.L_1660:
        /*0010*/ 	.word	index@(.nv.constant0._Z35group_norm_nhwc_fwd_one_pass_kernelI11Fp32IOFp16WLi128ELi14ELi224EEv26Group_norm_nhwc_fwd_params)
        /*0014*/ 	.short	0x0160
        /*0016*/ 	.short	0x00a0


	//----- nvinfo : EIATTR_CBANK_PARAM_SIZE
	.align		4
.L_1661:
        /*0018*/ 	.byte	0x03, 0x19
        /*001a*/ 	.short	0x00a0


	//----- nvinfo : EIATTR_KPARAM_INFO
	.align		4
        /*001c*/ 	.byte	0x04, 0x17
        /*001e*/ 	.short	(.L_1663 - .L_1662)
.L_1662:
        /*0020*/ 	.word	0x00000000
        /*0024*/ 	.short	0x0000
        /*0026*/ 	.short	0x0000
        /*0028*/ 	.byte	0x00, 0xf0, 0x81, 0x02


	//----- nvinfo : EIATTR_MAXREG_COUNT
	.align		4
.L_1663:
        /*002c*/ 	.byte	0x03, 0x1b
        /*002e*/ 	.short	0x00ff


	//----- nvinfo : EIATTR_NUM_BARRIERS
	.align		4
        /*0030*/ 	.byte	0x02, 0x4c
        /*0032*/ 	.byte	0x01
	.zero		1


	//----- nvinfo : EIATTR_MERCURY_ISA_VERSION
	.align		4
        /*0034*/ 	.byte	0x03, 0x5f
        /*0036*/ 	.short	0x0000


	//----- nvinfo : EIATTR_COOP_GROUP_MASK_REGIDS
	.align		4
        /*0038*/ 	.byte	0x04, 0x29
        /*003a*/ 	.short	(.L_1665 - .L_1664)


	//   ....[0]....
.L_1664:
        /*003c*/ 	.word	0xffffffff


	//   ....[1]....
        /*0040*/ 	.word	0xffffffff


	//   ....[2]....
        /*0044*/ 	.word	0xffffffff


	//   ....[3]....
        /*0048*/ 	.word	0xffffffff


	//   ....[4]....
        /*004c*/ 	.word	0xffffffff


	//   ....[5]....
        /*0050*/ 	.word	0xffffffff


	//   ....[6]....
        /*0054*/ 	.word	0xffffffff


	//   ....[7]....
        /*0058*/ 	.word	0xffffffff


	//   ....[8]....
        /*005c*/ 	.word	0xffffffff


	//   ....[9]....
        /*0060*/ 	.word	0xffffffff


	//----- nvinfo : EIATTR_COOP_GROUP_INSTR_OFFSETS
	.align		4
.L_1665:
        /*0064*/ 	.byte	0x04, 0x28
        /*0066*/ 	.short	(.L_1667 - .L_1666)


	//   ....[0]....
.L_1666:
        /*0068*/ 	.word	0x000008b0


	//   ....[1]....
        /*006c*/ 	.word	0x000008c0


	//   ....[2]....
        /*0070*/ 	.word	0x000008f0


	//   ....[3]....
        /*0074*/ 	.word	0x00000900


	//   ....[4]....
        /*0078*/ 	.word	0x00000940


	//   ....[5]....
        /*007c*/ 	.word	0x00000950


	//   ....[6]....
        /*0080*/ 	.word	0x00000990


	//   ....[7]....
        /*0084*/ 	.word	0x000009a0


	//   ....[8]....
        /*0088*/ 	.word	0x000009e0


	//   ....[9]....
        /*008c*/ 	.word	0x000009f0


	//----- nvinfo : EIATTR_EXIT_INSTR_OFFSETS
	.align		4
.L_1667:
        /*0090*/ 	.byte	0x04, 0x1c
        /*0092*/ 	.short	(.L_1669 - .L_1668)


	//   ....[0]....
.L_1668:
        /*0094*/ 	.word	0x00000070


	//   ....[1]....
        /*0098*/ 	.word	0x00001ec0


	//----- nvinfo : EIATTR_MAX_THREADS
	.align		4
.L_1669:
        /*009c*/ 	.byte	0x04, 0x05
        /*009e*/ 	.short	(.L_1671 - .L_1670)
.L_1670:
        /*00a0*/ 	.word	0x000000e0
        /*00a4*/ 	.word	0x00000001
        /*00a8*/ 	.word	0x00000001


	//----- nvinfo : EIATTR_CRS_STACK_SIZE
	.align		4
.L_1671:
        /*00ac*/ 	.byte	0x04, 0x1e
        /*00ae*/ 	.short	(.L_1673 - .L_1672)
.L_1672:
        /*00b0*/ 	.word	0x00000000
.L_1673:


//--------------------- .nv.info._Z35group_norm_nhwc_fwd_one_pass_kernelI11Fp32IOFp16WLi256ELi14ELi224EEv26Group_norm_nhwc_fwd_params --------------------------
	.section	.nv.info._Z35group_norm_nhwc_fwd_one_pass_kernelI11Fp32IOFp16WLi256ELi14ELi224EEv26Group_norm_nhwc_fwd_params,"",@"SHT_CUDA_INFO"
	.sectionflags	@""
	.align	4


	//----- nvinfo : EIATTR_CUDA_API_VERSION
	.align		4
        /*0000*/ 	.byte	0x04, 0x37
        /*0002*/ 	.short	(.L_1675 - .L_1674)
.L_1674:
        /*0004*/ 	.word	0x00000082


	//----- nvinfo : EIATTR_SW2861232_WAR
	.align		4
.L_1675:
        /*0008*/ 	.byte	0x01, 0x35
	.zero		2


	//----- nvinfo : EIATTR_PARAM_CBANK
	.align		4
        /*000c*/ 	.byte	0x04, 0x0a
        /*000e*/ 	.short	(.L_1677 - .L_1676)
	.align		4
.L_1676:
        /*0010*/ 	.word	index@(.nv.constant0._Z35group_norm_nhwc_fwd_one_pass_kernelI11Fp32IOFp16WLi256ELi14ELi224EEv26Group_norm_nhwc_fwd_params)
        /*0014*/ 	.short	0x0160
        /*0016*/ 	.short	0x00a0


	//----- nvinfo : EIATTR_CBANK_PARAM_SIZE
	.align		4
.L_1677:
        /*0018*/ 	.byte	0x03, 0x19
        /*001a*/ 	.short	0x00a0


	//----- nvinfo : EIATTR_KPARAM_INFO
	.align		4
        /*001c*/ 	.byte	0x04, 0x17
        /*001e*/ 	.short	(.L_1679 - .L_1678)
.L_1678:
        /*0020*/ 	.word	0x00000000
        /*0024*/ 	.short	0x0000
        /*0026*/ 	.short	0x0000
        /*0028*/ 	.byte	0x00, 0xf0, 0x81, 0x02


	//----- nvinfo : EIATTR_MAXREG_COUNT
	.align		4
.L_1679:
        /*002c*/ 	.byte	0x03, 0x1b
        /*002e*/ 	.short	0x00ff


	//----- nvinfo : EIATTR_NUM_BARRIERS
	.align		4
        /*0030*/ 	.byte	0x02, 0x4c
        /*0032*/ 	.byte	0x01
	.zero		1


	//----- nvinfo : EIATTR_MERCURY_ISA_VERSION
	.align		4
        /*0034*/ 	.byte	0x03, 0x5f
        /*0036*/ 	.short	0x0000


	//----- nvinfo : EIATTR_COOP_GROUP_MASK_REGIDS
	.align		4
        /*0038*/ 	.byte	0x04, 0x29
        /*003a*/ 	.short	(.L_1681 - .L_1680)


	//   ....[0]....
.L_1680:
        /*003c*/ 	.word	0xffffffff


	//   ....[1]....
        /*0040*/ 	.word	0xffffffff


	//   ....[2]....
        /*0044*/ 	.word	0xffffffff


	//   ....[3]....
        /*0048*/ 	.word	0xffffffff


	//   ....[4]....
        /*004c*/ 	.word	0xffffffff


	//   ....[5]....
        /*0050*/ 	.word	0xffffffff


	//   ....[6]....
        /*0054*/ 	.word	0xffffffff


	//   ....[7]....
        /*0058*/ 	.word	0xffffffff


	//   ....[8]....
        /*005c*/ 	.word	0xffffffff


	//   ....[9]....
        /*0060*/ 	.word	0xffffffff


	//----- nvinfo : EIATTR_COOP_GROUP_INSTR_OFFSETS
	.align		4
.L_1681:
        /*0064*/ 	.byte	0x04, 0x28
        /*0066*/ 	.short	(.L_1683 - .L_1682)


	//   ....[0]....
.L_1682:
        /*0068*/ 	.word	0x00000e30


	//   ....[1]....
        /*006c*/ 	.word	0x00000e40


	//   ....[2]....
        /*0070*/ 	.word	0x00000e70


	//   ....[3]....
        /*0074*/ 	.word	0x00000e80


	//   ....[4]....
        /*0078*/ 	.word	0x00000ec0


	//   ....[5]....
        /*007c*/ 	.word	0x00000ed0


	//   ....[6]....
        /*0080*/ 	.word	0x00000f10


	//   ....[7]....
        /*0084*/ 	.word	0x00000f20


	//   ....[8]....
        /*0088*/ 	.word	0x00000f60


	//   ....[9]....
        /*008c*/ 	.word	0x00000f70


	//----- nvinfo : EIATTR_EXIT_INSTR_OFFSETS
	.align		4
.L_1683:
        /*0090*/ 	.byte	0x04, 0x1c
        /*0092*/ 	.short	(.L_1685 - .L_1684)


	//   ....[0]....
.L_1684:
        /*0094*/ 	.word	0x00000080


	//   ....[1]....
        /*0098*/ 	.word	0x00003590


	//----- nvinfo : EIATTR_MAX_THREADS
	.align		4
.L_1685:
        /*009c*/ 	.byte	0x04, 0x05
        /*009e*/ 	.short	(.L_1687 - .L_1686)
.L_1686:
        /*00a0*/ 	.word	0x000000e0
        /*00a4*/ 	.word	0x00000001
        /*00a8*/ 	.word	0x00000001


	//----- nvinfo : EIATTR_CRS_STACK_SIZE
	.align		4
.L_1687:
        /*00ac*/ 	.byte	0x04, 0x1e
        /*00ae*/ 	.short	(.L_1689 - .L_1688)
.L_1688:
        /*00b0*/ 	.word	0x00000000
.L_1689:


//--------------------- .nv.info._Z35group_norm_nhwc_fwd_one_pass_kernelI11Fp32IOFp16WLi512ELi14ELi224EEv26Group_norm_nhwc_fwd_params --------------------------
	.section	.nv.info._Z35group_norm_nhwc_fwd_one_pass_kernelI11Fp32IOFp16WLi512ELi14ELi224EEv26Group_norm_nhwc_fwd_params,"",@"SHT_CUDA_INFO"
	.sectionflags	@""
	.align	4


	//----- nvinfo : EIATTR_CUDA_API_VERSION
	.align		4
        /*0000*/ 	.byte	0x04, 0x37
        /*0002*/ 	.short	(.L_1691 - .L_1690)
.L_1690:
        /*0004*/ 	.word	0x00000082


	//----- nvinfo : EIATTR_SW2861232_WAR
	.align		4
.L_1691:
        /*0008*/ 	.byte	0x01, 0x35
	.zero		2


	//----- nvinfo : EIATTR_PARAM_CBANK
	.align		4
        /*000c*/ 	.byte	0x04, 0x0a
        /*000e*/ 	.short	(.L_1693 - .L_1692)
	.align		4
.L_1692:
        /*0010*/ 	.word	index@(.nv.constant0._Z35group_norm_nhwc_fwd_one_pass_kernelI11Fp32IOFp16WLi512ELi14ELi224EEv26Group_norm_nhwc_fwd_params)
        /*0014*/ 	.short	0x0160
        /*0016*/ 	.short	0x00a0


	//----- nvinfo : EIATTR_CBANK_PARAM_SIZE
	.align		4
.L_1693:
        /*0018*/ 	.byte	0x03, 0x19
        /*001a*/ 	.short	0x00a0


	//----- nvinfo : EIATTR_KPARAM_INFO
	.align		4
        /*001c*/ 	.byte	0x04, 0x17
        /*001e*/ 	.short	(.L_1695 - .L_1694)
.L_1694:
        /*0020*/ 	.word	0x00000000
        /*0024*/ 	.short	0x0000
        /*0026*/ 	.short	0x0000
        /*0028*/ 	.byte	0x00, 0xf0, 0x81, 0x02


	//----- nvinfo : EIATTR_MAXREG_COUNT
	.align		4
.L_1695:
        /*002c*/ 	.byte	0x03, 0x1b
        /*002e*/ 	.short	0x00ff


	//----- nvinfo : EIATTR_NUM_BARRIERS
	.align		4
        /*0030*/ 	.byte	0x02, 0x4c
        /*0032*/ 	.byte	0x01
	.zero		1


	//----- nvinfo : EIATTR_MERCURY_ISA_VERSION
	.align		4
        /*0034*/ 	.byte	0x03, 0x5f
        /*0036*/ 	.short	0x0000


	//----- nvinfo : EIATTR_COOP_GROUP_MASK_REGIDS
	.align		4
        /*0038*/ 	.byte	0x04, 0x29
        /*003a*/ 	.short	(.L_1697 - .L_1696)


	//   ....[0]....
.L_1696:
        /*003c*/ 	.word	0xffffffff


	//   ....[1]....
        /*0040*/ 	.word	0xffffffff


	//   ....[2]....
        /*0044*/ 	.word	0xffffffff


	//   ....[3]....
        /*0048*/ 	.word	0xffffffff


	//   ....[4]....
        /*004c*/ 	.word	0xffffffff


	//   ....[5]....
        /*0050*/ 	.word	0xffffffff


	//   ....[6]....
        /*0054*/ 	.word	0xffffffff


	//   ....[7]....
        /*0058*/ 	.word	0xffffffff


	//   ....[8]....
        /*005c*/ 	.word	0xffffffff


	//   ....[9]....
        /*0060*/ 	.word	0xffffffff


	//----- nvinfo : EIATTR_COOP_GROUP_INSTR_OFFSETS
	.align		4
.L_1697:
        /*0064*/ 	.byte	0x04, 0x28
        /*0066*/ 	.short	(.L_1699 - .L_1698)


	//   ....[0]....
.L_1698:
        /*0068*/ 	.word	0x00001770


	//   ....[1]....
        /*006c*/ 	.word	0x00001780


	//   ....[2]....
        /*0070*/ 	.word	0x000017b0


	//   ....[3]....
        /*0074*/ 	.word	0x000017c0


	//   ....[4]....
        /*0078*/ 	.word	0x00001800


	//   ....[5]....
        /*007c*/ 	.word	0x00001810


	//   ....[6]....
        /*0080*/ 	.word	0x00001850


	//   ....[7]....
        /*0084*/ 	.word	0x00001860


	//   ....[8]....
        /*0088*/ 	.word	0x000018a0


	//   ....[9]....
        /*008c*/ 	.word	0x000018b0


	//----- nvinfo : EIATTR_EXIT_INSTR_OFFSETS
	.align		4
.L_1699:
        /*0090*/ 	.byte	0x04, 0x1c
        /*0092*/ 	.short	(.L_1701 - .L_1700)


	//   ....[0]....
.L_1700:
        /*0094*/ 	.word	0x00000070


	//   ....[1]....
        /*0098*/ 	.word	0x00004570


	//----- nvinfo : EIATTR_MAX_THREADS
	.align		4
.L_1701:
        /*009c*/ 	.byte	0x04, 0x05
        /*009e*/ 	.short	(.L_1703 - .L_1702)
.L_1702:
        /*00a0*/ 	.word	0x000000e0
        /*00a4*/ 	.word	0x00000001
        /*00a8*/ 	.word	0x00000001


	//----- nvinfo : EIATTR_CRS_STACK_SIZE
	.align		4
.L_1703:
        /*00ac*/ 	.byte	0x04, 0x1e
        /*00ae*/ 	.short	(.L_1705 - .L_1704)
.L_1704:
        /*00b0*/ 	.word	0x00000000
.L_1705:


//--------------------- .nv.callgraph             --------------------------
	.section	.nv.callgraph,"",@"SHT_CUDA_CALLGRAPH"
	.align	4
	.sectionentsize	8
	.align		4
        /*0000*/ 	.word	0x00000000
	.align		4
        /*0004*/ 	.word	0xffffffff
	.align		4
        /*0008*/ 	.word	0x00000000
	.align		4
        /*000c*/ 	.word	0xfffffffe
	.align		4
        /*0010*/ 	.word	0x00000000
	.align		4
        /*0014*/ 	.word	0xfffffffd
	.align		4
        /*0018*/ 	.word	0x00000000
	.align		4
        /*001c*/ 	.word	0xfffffffc


//--------------------- .nv.rel.action            --------------------------
	.section	.nv.rel.action,"",@"SHT_CUDA_RELOCINFO"
	.align	8
	.sectionentsize	8
        /*0000*/ 	.byte	0x73, 0x00, 0x00, 0x00, 0x00, 0x00, 0x00, 0x00, 0x00, 0x00, 0x00, 0x11, 0x25, 0x00, 0x05, 0x36


//--------------------- .nv.constant4             --------------------------
	.section	.nv.constant4,"a",@progbits
	.align	8
	.align		8
.nv.constant4:
        /*0000*/ 	.dword	_ZN61_INTERNAL_4e50bc23_30_group_norm_nhwc_one_pass_14_cu_880cdd6b4cuda3std3__45__cpo5beginE
	.align		8
        /*0008*/ 	.dword	_ZN61_INTERNAL_4e50bc23_30_group_norm_nhwc_one_pass_14_cu_880cdd6b4cuda3std3__45__cpo3endE
	.align		8
        /*0010*/ 	.dword	_ZN61_INTERNAL_4e50bc23_30_group_norm_nhwc_one_pass_14_cu_880cdd6b4cuda3std3__45__cpo6cbeginE
	.align		8
        /*0018*/ 	.dword	_ZN61_INTERNAL_4e50bc23_30_group_norm_nhwc_one_pass_14_cu_880cdd6b4cuda3std3__45__cpo4cendE
	.align		8
        /*0020*/ 	.dword	_ZN61_INTERNAL_4e50bc23_30_group_norm_nhwc_one_pass_14_cu_880cdd6b4cuda3std3__45__cpo6rbeginE
	.align		8
        /*0028*/ 	.dword	_ZN61_INTERNAL_4e50bc23_30_group_norm_nhwc_one_pass_14_cu_880cdd6b4cuda3std3__45__cpo4rendE
	.align		8
        /*0030*/ 	.dword	_ZN61_INTERNAL_4e50bc23_30_group_norm_nhwc_one_pass_14_cu_880cdd6b4cuda3std3__45__cpo7crbeginE
	.align		8
        /*0038*/ 	.dword	_ZN61_INTERNAL_4e50bc23_30_group_norm_nhwc_one_pass_14_cu_880cdd6b4cuda3std3__45__cpo5crendE
	.align		8
        /*0040*/ 	.dword	_ZN61_INTERNAL_4e50bc23_30_group_norm_nhwc_one_pass_14_cu_880cdd6b4cuda3std3__463_GLOBAL__N__4e50bc23_30_group_norm_nhwc_one_pass_14_cu_880cdd6b6ignoreE
	.align		8
        /*0048*/ 	.dword	_ZN61_INTERNAL_4e50bc23_30_group_norm_nhwc_one_pass_14_cu_880cdd6b4cuda3std3__419piecewise_constructE
	.align		8
        /*0050*/ 	.dword	_ZN61_INTERNAL_4e50bc23_30_group_norm_nhwc_one_pass_14_cu_880cdd6b4cuda3std3__48in_placeE
	.align		8
        /*0058*/ 	.dword	_ZN61_INTERNAL_4e50bc23_30_group_norm_nhwc_one_pass_14_cu_880cdd6b4cuda3std3__420unreachable_sentinelE
	.align		8
        /*0060*/ 	.dword	_ZN61_INTERNAL_4e50bc23_30_group_norm_nhwc_one_pass_14_cu_880cdd6b4cuda3std3__47nulloptE
	.align		8
        /*0068*/ 	.dword	_ZN61_INTERNAL_4e50bc23_30_group_norm_nhwc_one_pass_14_cu_880cdd6b4cuda3std3__48unexpectE
	.align		8
        /*0070*/ 	.dword	_ZN61_INTERNAL_4e50bc23_30_group_norm_nhwc_one_pass_14_cu_880cdd6b4cuda3std6ranges3__45__cpo4swapE
	.align		8
        /*0078*/ 	.dword	_ZN61_INTERNAL_4e50bc23_30_group_norm_nhwc_one_pass_14_cu_880cdd6b4cuda3std6ranges3__45__cpo9iter_moveE
	.align		8
        /*0080*/ 	.dword	_ZN61_INTERNAL_4e50bc23_30_group_norm_nhwc_one_pass_14_cu_880cdd6b4cuda3std6ranges3__45__cpo5beginE
	.align		8
        /*0088*/ 	.dword	_ZN61_INTERNAL_4e50bc23_30_group_norm_nhwc_one_pass_14_cu_880cdd6b4cuda3std6ranges3__45__cpo3endE
	.align		8
        /*0090*/ 	.dword	_ZN61_INTERNAL_4e50bc23_30_group_norm_nhwc_one_pass_14_cu_880cdd6b4cuda3std6ranges3__45__cpo6cbeginE
	.align		8
        /*0098*/ 	.dword	_ZN61_INTERNAL_4e50bc23_30_group_norm_nhwc_one_pass_14_cu_880cdd6b4cuda3std6ranges3__45__cpo4cendE
	.align		8
        /*00a0*/ 	.dword	_ZN61_INTERNAL_4e50bc23_30_group_norm_nhwc_one_pass_14_cu_880cdd6b4cuda3std6ranges3__45__cpo7advanceE
	.align		8
        /*00a8*/ 	.dword	_ZN61_INTERNAL_4e50bc23_30_group_norm_nhwc_one_pass_14_cu_880cdd6b4cuda3std6ranges3__45__cpo9iter_swapE
	.align		8
        /*00b0*/ 	.dword	_ZN61_INTERNAL_4e50bc23_30_group_norm_nhwc_one_pass_14_cu_880cdd6b4cuda3std6ranges3__45__cpo4nextE
	.align		8
        /*00b8*/ 	.dword	_ZN61_INTERNAL_4e50bc23_30_group_norm_nhwc_one_pass_14_cu_880cdd6b4cuda3std6ranges3__45__cpo4prevE
	.align		8
        /*00c0*/ 	.dword	_ZN61_INTERNAL_4e50bc23_30_group_norm_nhwc_one_pass_14_cu_880cdd6b4cuda3std6ranges3__45__cpo4dataE
	.align		8
        /*00c8*/ 	.dword	_ZN61_INTERNAL_4e50bc23_30_group_norm_nhwc_one_pass_14_cu_880cdd6b4cuda3std6ranges3__45__cpo5cdataE
	.align		8
        /*00d0*/ 	.dword	_ZN61_INTERNAL_4e50bc23_30_group_norm_nhwc_one_pass_14_cu_880cdd6b4cuda3std6ranges3__45__cpo4sizeE
	.align		8
        /*00d8*/ 	.dword	_ZN61_INTERNAL_4e50bc23_30_group_norm_nhwc_one_pass_14_cu_880cdd6b4cuda3std6ranges3__45__cpo5ssizeE
	.align		8
        /*00e0*/ 	.dword	_ZN61_INTERNAL_4e50bc23_30_group_norm_nhwc_one_pass_14_cu_880cdd6b4cuda3std6ranges3__45__cpo8distanceE
	.align		8
        /*00e8*/ 	.dword	_ZN61_INTERNAL_4e50bc23_30_group_norm_nhwc_one_pass_14_cu_880cdd6b6thrust23THRUST_300001_SM_800_NS6system6detail10sequential3seqE
	.align		8
        /*00f0*/ 	.dword	_ZN61_INTERNAL_4e50bc23_30_group_norm_nhwc_one_pass_14_cu_880cdd6b6thrust23THRUST_300001_SM_800_NS12placeholders2_1E
	.align		8
        /*00f8*/ 	.dword	_ZN61_INTERNAL_4e50bc23_30_group_norm_nhwc_one_pass_14_cu_880cdd6b6thrust23THRUST_300001_SM_800_NS12placeholders2_2E
	.align		8
        /*0100*/ 	.dword	_ZN61_INTERNAL_4e50bc23_30_group_norm_nhwc_one_pass_14_cu_880cdd6b6thrust23THRUST_300001_SM_800_NS12placeholders2_3E
	.align		8
        /*0108*/ 	.dword	_ZN61_INTERNAL_4e50bc23_30_group_norm_nhwc_one_pass_14_cu_880cdd6b6thrust23THRUST_300001_SM_800_NS12placeholders2_4E
	.align		8
        /*0110*/ 	.dword	_ZN61_INTERNAL_4e50bc23_30_group_norm_nhwc_one_pass_14_cu_880cdd6b6thrust23THRUST_300001_SM_800_NS12placeholders2_5E
	.align		8
        /*0118*/ 	.dword	_ZN61_INTERNAL_4e50bc23_30_group_norm_nhwc_one_pass_14_cu_880cdd6b6thrust23THRUST_300001_SM_800_NS12placeholders2_6E
	.align		8
        /*0120*/ 	.dword	_ZN61_INTERNAL_4e50bc23_30_group_norm_nhwc_one_pass_14_cu_880cdd6b6thrust23THRUST_300001_SM_800_NS12placeholders2_7E
	.align		8
        /*0128*/ 	.dword	_ZN61_INTERNAL_4e50bc23_30_group_norm_nhwc_one_pass_14_cu_880cdd6b6thrust23THRUST_300001_SM_800_NS12placeholders2_8E
	.align		8
        /*0130*/ 	.dword	_ZN61_INTERNAL_4e50bc23_30_group_norm_nhwc_one_pass_14_cu_880cdd6b6thrust23THRUST_300001_SM_800_NS12placeholders2_9E
	.align		8
        /*0138*/ 	.dword	_ZN61_INTERNAL_4e50bc23_30_group_norm_nhwc_one_pass_14_cu_880cdd6b6thrust23THRUST_300001_SM_800_NS12placeholders3_10E


//--------------------- .nv.constant0._ZN3cub17CUB_300001_SM_8006detail11EmptyKernelIvEEvv --------------------------
	.section	.nv.constant0._ZN3cub17CUB_300001_SM_8006detail11EmptyKernelIvEEvv,"a",@progbits
	.sectionflags	@""
	.align	4
.nv.constant0._ZN3cub17CUB_300001_SM_8006detail11EmptyKernelIvEEvv:
	.zero		352


//--------------------- .nv.constant0._Z35group_norm_nhwc_bwd_one_pass_kernelI11Bf16IOFp32WLi64ELi14ELi224EEv26Group_norm_nhwc_bwd_params --------------------------
	.section	.nv.constant0._Z35group_norm_nhwc_bwd_one_pass_kernelI11Bf16IOFp32WLi64ELi14ELi224EEv26Group_norm_nhwc_bwd_params,"a",@progbits
	.sectionflags	@""
	.align	4
.nv.constant0._Z35group_norm_nhwc_bwd_one_pass_kernelI11Bf16IOFp32WLi64ELi14ELi224EEv26Group_norm_nhwc_bwd_params:
	.zero		536


//--------------------- .nv.constant0._Z35group_norm_nhwc_bwd_one_pass_kernelI11Bf16IOFp32WLi128ELi14ELi224EEv26Group_norm_nhwc_bwd_params --------------------------
	.section	.nv.constant0._Z35group_norm_nhwc_bwd_one_pass_kernelI11Bf16IOFp32WLi128ELi14ELi224EEv26Group_norm_nhwc_bwd_params,"a",@progbits
	.sectionflags	@""
	.align	4
.nv.constant0._Z35group_norm_nhwc_bwd_one_pass_kernelI11Bf16IOFp32WLi128ELi14ELi224EEv26Group_norm_nhwc_bwd_params:
	.zero		536


//--------------------- .nv.constant0._Z35group_norm_nhwc_bwd_one_pass_kernelI11Bf16IOFp32WLi256ELi14ELi224EEv26Group_norm_nhwc_bwd_params --------------------------
	.section	.nv.constant0._Z35group_norm_nhwc_bwd_one_pass_kernelI11Bf16IOFp32WLi256ELi14ELi224EEv26Group_norm_nhwc_bwd_params,"a",@progbits
	.sectionflags	@""
	.align	4
.nv.constant0._Z35group_norm_nhwc_bwd_one_pass_kernelI11Bf16IOFp32WLi256ELi14ELi224EEv26Group_norm_nhwc_bwd_params:
	.zero		536


//--------------------- .nv.constant0._Z35group_norm_nhwc_bwd_one_pass_kernelI11Bf16IOFp32WLi512ELi14ELi224EEv26Group_norm_nhwc_bwd_params --------------------------
	.section	.nv.constant0._Z35group_norm_nhwc_bwd_one_pass_kernelI11Bf16IOFp32WLi512ELi14ELi224EEv26Group_norm_nhwc_bwd_params,"a",@progbits
	.sectionflags	@""
	.align	4
.nv.constant0._Z35group_norm_nhwc_bwd_one_pass_kernelI11Bf16IOFp32WLi512ELi14ELi224EEv26Group_norm_nhwc_bwd_params:
	.zero		536


//--------------------- .nv.constant0._Z35group_norm_nhwc_bwd_one_pass_kernelI11Bf16IOBf16WLi64ELi14ELi224EEv26Group_norm_nhwc_bwd_params --------------------------
	.section	.nv.constant0._Z35group_norm_nhwc_bwd_one_pass_kernelI11Bf16IOBf16WLi64ELi14ELi224EEv26Group_norm_nhwc_bwd_params,"a",@progbits
	.sectionflags	@""
	.align	4
.nv.constant0._Z35group_norm_nhwc_bwd_one_pass_kernelI11Bf16IOBf16WLi64ELi14ELi224EEv26Group_norm_nhwc_bwd_params:
	.zero		536


//--------------------- .nv.constant0._Z35group_norm_nhwc_bwd_one_pass_kernelI11Bf16IOBf16WLi128ELi14ELi224EEv26Group_norm_nhwc_bwd_params --------------------------
	.section	.nv.constant0._Z35group_norm_nhwc_bwd_one_pass_kernelI11Bf16IOBf16WLi128ELi14ELi224EEv26Group_norm_nhwc_bwd_params,"a",@progbits
	.sectionflags	@""
	.align	4
.nv.constant0._Z35group_norm_nhwc_bwd_one_pass_kernelI11Bf16IOBf16WLi128ELi14ELi224EEv26Group_norm_nhwc_bwd_params:
	.zero		536


//--------------------- .nv.constant0._Z35group_norm_nhwc_bwd_one_pass_kernelI11Bf16IOBf16WLi256ELi14ELi224EEv26Group_norm_nhwc_bwd_params --------------------------
	.section	.nv.constant0._Z35group_norm_nhwc_bwd_one_pass_kernelI11Bf16IOBf16WLi256ELi14ELi224EEv26Group_norm_nhwc_bwd_params,"a",@progbits
	.sectionflags	@""
	.align	4
.nv.constant0._Z35group_norm_nhwc_bwd_one_pass_kernelI11Bf16IOBf16WLi256ELi14ELi224EEv26Group_norm_nhwc_bwd_params:
	.zero		536


//--------------------- .nv.constant0._Z35group_norm_nhwc_bwd_one_pass_kernelI11Bf16IOBf16WLi512ELi14ELi224EEv26Group_norm_nhwc_bwd_params --------------------------
	.section	.nv.constant0._Z35group_norm_nhwc_bwd_one_pass_kernelI11Bf16IOBf16WLi512ELi14ELi224EEv26Group_norm_nhwc_bwd_params,"a",@progbits
	.sectionflags	@""
	.align	4
.nv.constant0._Z35group_norm_nhwc_bwd_one_pass_kernelI11Bf16IOBf16WLi512ELi14ELi224EEv26Group_norm_nhwc_bwd_params:
	.zero		536


//--------------------- .nv.constant0._Z35group_norm_nhwc_bwd_one_pass_kernelI11Bf16IOFp16WLi64ELi14ELi224EEv26Group_norm_nhwc_bwd_params --------------------------
	.section	.nv.constant0._Z35group_norm_nhwc_bwd_one_pass_kernelI11Bf16IOFp16WLi64ELi14ELi224EEv26Group_norm_nhwc_bwd_params,"a",@progbits
	.sectionflags	@""
	.align	4
.nv.constant0._Z35group_norm_nhwc_bwd_one_pass_kernelI11Bf16IOFp16WLi64ELi14ELi224EEv26Group_norm_nhwc_bwd_params:
	.zero		536


//--------------------- .nv.constant0._Z35group_norm_nhwc_bwd_one_pass_kernelI11Bf16IOFp16WLi128ELi14ELi224EEv26Group_norm_nhwc_bwd_params --------------------------
	.section	.nv.constant0._Z35group_norm_nhwc_bwd_one_pass_kernelI11Bf16IOFp16WLi128ELi14ELi224EEv26Group_norm_nhwc_bwd_params,"a",@progbits
	.sectionflags	@""
	.align	4
.nv.constant0._Z35group_norm_nhwc_bwd_one_pass_kernelI11Bf16IOFp16WLi128ELi14ELi224EEv26Group_norm_nhwc_bwd_params:
	.zero		536


//--------------------- .nv.constant0._Z35group_norm_nhwc_bwd_one_pass_kernelI11Bf16IOFp16WLi256ELi14ELi224EEv26Group_norm_nhwc_bwd_params --------------------------
	.section	.nv.constant0._Z35group_norm_nhwc_bwd_one_pass_kernelI11Bf16IOFp16WLi256ELi14ELi224EEv26Group_norm_nhwc_bwd_params,"a",@progbits
	.sectionflags	@""
	.align	4
.nv.constant0._Z35group_norm_nhwc_bwd_one_pass_kernelI11Bf16IOFp16WLi256ELi14ELi224EEv26Group_norm_nhwc_bwd_params:
	.zero		536


//--------------------- .nv.constant0._Z35group_norm_nhwc_bwd_one_pass_kernelI11Bf16IOFp16WLi512ELi14ELi224EEv26Group_norm_nhwc_bwd_params --------------------------
	.section	.nv.constant0._Z35group_norm_nhwc_bwd_one_pass_kernelI11Bf16IOFp16WLi512ELi14ELi224EEv26Group_norm_nhwc_bwd_params,"a",@progbits
	.sectionflags	@""
	.align	4
.nv.constant0._Z35group_norm_nhwc_bwd_one_pass_kernelI11Bf16IOFp16WLi512ELi14ELi224EEv26Group_norm_nhwc_bwd_params:
	.zero		536


//--------------------- .nv.constant0._Z35group_norm_nhwc_bwd_one_pass_kernelI11Fp16IOFp32WLi64ELi14ELi224EEv26Group_norm_nhwc_bwd_params --------------------------
	.section	.nv.constant0._Z35group_norm_nhwc_bwd_one_pass_kernelI11Fp16IOFp32WLi64ELi14ELi224EEv26Group_norm_nhwc_bwd_params,"a",@progbits
	.sectionflags	@""
	.align	4
.nv.constant0._Z35group_norm_nhwc_bwd_one_pass_kernelI11Fp16IOFp32WLi64ELi14ELi224EEv26Group_norm_nhwc_bwd_params:
	.zero		536


//--------------------- .nv.constant0._Z35group_norm_nhwc_bwd_one_pass_kernelI11Fp16IOFp32WLi128ELi14ELi224EEv26Group_norm_nhwc_bwd_params --------------------------
	.section	.nv.constant0._Z35group_norm_nhwc_bwd_one_pass_kernelI11Fp16IOFp32WLi128ELi14ELi224EEv26Group_norm_nhwc_bwd_params,"a",@progbits
	.sectionflags	@""
	.align	4
.nv.constant0._Z35group_norm_nhwc_bwd_one_pass_kernelI11Fp16IOFp32WLi128ELi14ELi224EEv26Group_norm_nhwc_bwd_params:
	.zero		536


//--------------------- .nv.constant0._Z35group_norm_nhwc_bwd_one_pass_kernelI11Fp16IOFp32WLi256ELi14ELi224EEv26Group_norm_nhwc_bwd_params --------------------------
	.section	.nv.constant0._Z35group_norm_nhwc_bwd_one_pass_kernelI11Fp16IOFp32WLi256ELi14ELi224EEv26Group_norm_nhwc_bwd_params,"a",@progbits
	.sectionflags	@""
	.align	4
.nv.constant0._Z35group_norm_nhwc_bwd_one_pass_kernelI11Fp16IOFp32WLi256ELi14ELi224EEv26Group_norm_nhwc_bwd_params:
	.zero		536


//--------------------- .nv.constant0._Z35group_norm_nhwc_bwd_one_pass_kernelI11Fp16IOFp32WLi512ELi14ELi224EEv26Group_norm_nhwc_bwd_params --------------------------
	.section	.nv.constant0._Z35group_norm_nhwc_bwd_one_pass_kernelI11Fp16IOFp32WLi512ELi14ELi224EEv26Group_norm_nhwc_bwd_params,"a",@progbits
	.sectionflags	@""
	.align	4
.nv.constant0._Z35group_norm_nhwc_bwd_one_pass_kernelI11Fp16IOFp32WLi512ELi14ELi224EEv26Group_norm_nhwc_bwd_params:
	.zero		536


//--------------------- .nv.constant0._Z35group_norm_nhwc_bwd_one_pass_kernelI11Fp16IOBf16WLi64ELi14ELi224EEv26Group_norm_nhwc_bwd_params --------------------------
	.section	.nv.constant0._Z35group_norm_nhwc_bwd_one_pass_kernelI11Fp16IOBf16WLi64ELi14ELi224EEv26Group_norm_nhwc_bwd_params,"a",@progbits
	.sectionflags	@""
	.align	4
.nv.constant0._Z35group_norm_nhwc_bwd_one_pass_kernelI11Fp16IOBf16WLi64ELi14ELi224EEv26Group_norm_nhwc_bwd_params:
	.zero		536


//--------------------- .nv.constant0._Z35group_norm_nhwc_bwd_one_pass_kernelI11Fp16IOBf16WLi128ELi14ELi224EEv26Group_norm_nhwc_bwd_params --------------------------
	.section	.nv.constant0._Z35group_norm_nhwc_bwd_one_pass_kernelI11Fp16IOBf16WLi128ELi14ELi224EEv26Group_norm_nhwc_bwd_params,"a",@progbits
	.sectionflags	@""
	.align	4
.nv.constant0._Z35group_norm_nhwc_bwd_one_pass_kernelI11Fp16IOBf16WLi128ELi14ELi224EEv26Group_norm_nhwc_bwd_params:
	.zero		536


//--------------------- .nv.constant0._Z35group_norm_nhwc_bwd_one_pass_kernelI11Fp16IOBf16WLi256ELi14ELi224EEv26Group_norm_nhwc_bwd_params --------------------------
	.section	.nv.constant0._Z35group_norm_nhwc_bwd_one_pass_kernelI11Fp16IOBf16WLi256ELi14ELi224EEv26Group_norm_nhwc_bwd_params,"a",@progbits
	.sectionflags	@""
	.align	4
.nv.constant0._Z35group_norm_nhwc_bwd_one_pass_kernelI11Fp16IOBf16WLi256ELi14ELi224EEv26Group_norm_nhwc_bwd_params:
	.zero		536


//--------------------- .nv.constant0._Z35group_norm_nhwc_bwd_one_pass_kernelI11Fp16IOBf16WLi512ELi14ELi224EEv26Group_norm_nhwc_bwd_params --------------------------
	.section	.nv.constant0._Z35group_norm_nhwc_bwd_one_pass_kernelI11Fp16IOBf16WLi512ELi14ELi224EEv26Group_norm_nhwc_bwd_params,"a",@progbits
	.sectionflags	@""
	.align	4
.nv.constant0._Z35group_norm_nhwc_bwd_one_pass_kernelI11Fp16IOBf16WLi512ELi14ELi224EEv26Group_norm_nhwc_bwd_params:
	.zero		536


//--------------------- .nv.constant0._Z35group_norm_nhwc_bwd_one_pass_kernelI11Fp16IOFp16WLi64ELi14ELi224EEv26Group_norm_nhwc_bwd_params --------------------------
	.section	.nv.constant0._Z35group_norm_nhwc_bwd_one_pass_kernelI11Fp16IOFp16WLi64ELi14ELi224EEv26Group_norm_nhwc_bwd_params,"a",@progbits
	.sectionflags	@""
	.align	4
.nv.constant0._Z35group_norm_nhwc_bwd_one_pass_kernelI11Fp16IOFp16WLi64ELi14ELi224EEv26Group_norm_nhwc_bwd_params:
	.zero		536


//--------------------- .nv.constant0._Z35group_norm_nhwc_bwd_one_pass_kernelI11Fp16IOFp16WLi128ELi14ELi224EEv26Group_norm_nhwc_bwd_params --------------------------
	.section	.nv.constant0._Z35group_norm_nhwc_bwd_one_pass_kernelI11Fp16IOFp16WLi128ELi14ELi224EEv26Group_norm_nhwc_bwd_params,"a",@progbits
	.sectionflags	@""
	.align	4
.nv.constant0._Z35group_norm_nhwc_bwd_one_pass_kernelI11Fp16IOFp16WLi128ELi14ELi224EEv26Group_norm_nhwc_bwd_params:
	.zero		536


//--------------------- .nv.constant0._Z35group_norm_nhwc_bwd_one_pass_kernelI11Fp16IOFp16WLi256ELi14ELi224EEv26Group_norm_nhwc_bwd_params --------------------------
	.section	.nv.constant0._Z35group_norm_nhwc_bwd_one_pass_kernelI11Fp16IOFp16WLi256ELi14ELi224EEv26Group_norm_nhwc_bwd_params,"a",@progbits
	.sectionflags	@""
	.align	4
.nv.constant0._Z35group_norm_nhwc_bwd_one_pass_kernelI11Fp16IOFp16WLi256ELi14ELi224EEv26Group_norm_nhwc_bwd_params:
	.zero		536


//--------------------- .nv.constant0._Z35group_norm_nhwc_bwd_one_pass_kernelI11Fp16IOFp16WLi512ELi14ELi224EEv26Group_norm_nhwc_bwd_params --------------------------
	.section	.nv.constant0._Z35group_norm_nhwc_bwd_one_pass_kernelI11Fp16IOFp16WLi512ELi14ELi224EEv26Group_norm_nhwc_bwd_params,"a",@progbits
	.sectionflags	@""
	.align	4
.nv.constant0._Z35group_norm_nhwc_bwd_one_pass_kernelI11Fp16IOFp16WLi512ELi14ELi224EEv26Group_norm_nhwc_bwd_params:
	.zero		536


//--------------------- .nv.constant0._Z35group_norm_nhwc_bwd_one_pass_kernelI11Fp32IOFp32WLi64ELi14ELi224EEv26Group_norm_nhwc_bwd_params --------------------------
	.section	.nv.constant0._Z35group_norm_nhwc_bwd_one_pass_kernelI11Fp32IOFp32WLi64ELi14ELi224EEv26Group_norm_nhwc_bwd_params,"a",@progbits
	.sectionflags	@""
	.align	4
.nv.constant0._Z35group_norm_nhwc_bwd_one_pass_kernelI11Fp32IOFp32WLi64ELi14ELi224EEv26Group_norm_nhwc_bwd_params:
	.zero		536


//--------------------- .nv.constant0._Z35group_norm_nhwc_bwd_one_pass_kernelI11Fp32IOFp32WLi128ELi14ELi224EEv26Group_norm_nhwc_bwd_params --------------------------
	.section	.nv.constant0._Z35group_norm_nhwc_bwd_one_pass_kernelI11Fp32IOFp32WLi128ELi14ELi224EEv26Group_norm_nhwc_bwd_params,"a",@progbits
	.sectionflags	@""
	.align	4
.nv.constant0._Z35group_norm_nhwc_bwd_one_pass_kernelI11Fp32IOFp32WLi128ELi14ELi224EEv26Group_norm_nhwc_bwd_params:
	.zero		536


//--------------------- .nv.constant0._Z35group_norm_nhwc_bwd_one_pass_kernelI11Fp32IOFp32WLi256ELi14ELi224EEv26Group_norm_nhwc_bwd_params --------------------------
	.section	.nv.constant0._Z35group_norm_nhwc_bwd_one_pass_kernelI11Fp32IOFp32WLi256ELi14ELi224EEv26Group_norm_nhwc_bwd_params,"a",@progbits
	.sectionflags	@""
	.align	4
.nv.constant0._Z35group_norm_nhwc_bwd_one_pass_kernelI11Fp32IOFp32WLi256ELi14ELi224EEv26Group_norm_nhwc_bwd_params:
	.zero		536


//--------------------- .nv.constant0._Z35group_norm_nhwc_bwd_one_pass_kernelI11Fp32IOFp32WLi512ELi14ELi224EEv26Group_norm_nhwc_bwd_params --------------------------
	.section	.nv.constant0._Z35group_norm_nhwc_bwd_one_pass_kernelI11Fp32IOFp32WLi512ELi14ELi224EEv26Group_norm_nhwc_bwd_params,"a",@progbits
	.sectionflags	@""
	.align	4
.nv.constant0._Z35group_norm_nhwc_bwd_one_pass_kernelI11Fp32IOFp32WLi512ELi14ELi224EEv26Group_norm_nhwc_bwd_params:
	.zero		536


//--------------------- .nv.constant0._Z35group_norm_nhwc_bwd_one_pass_kernelI11Fp32IOBf16WLi64ELi14ELi224EEv26Group_norm_nhwc_bwd_params --------------------------
	.section	.nv.constant0._Z35group_norm_nhwc_bwd_one_pass_kernelI11Fp32IOBf16WLi64ELi14ELi224EEv26Group_norm_nhwc_bwd_params,"a",@progbits
	.sectionflags	@""
	.align	4
.nv.constant0._Z35group_norm_nhwc_bwd_one_pass_kernelI11Fp32IOBf16WLi64ELi14ELi224EEv26Group_norm_nhwc_bwd_params:
	.zero		536


//--------------------- .nv.constant0._Z35group_norm_nhwc_bwd_one_pass_kernelI11Fp32IOBf16WLi128ELi14ELi224EEv26Group_norm_nhwc_bwd_params --------------------------
	.section	.nv.constant0._Z35group_norm_nhwc_bwd_one_pass_kernelI11Fp32IOBf16WLi128ELi14ELi224EEv26Group_norm_nhwc_bwd_params,"a",@progbits
	.sectionflags	@""
	.align	4
.nv.constant0._Z35group_norm_nhwc_bwd_one_pass_kernelI11Fp32IOBf16WLi128ELi14ELi224EEv26Group_norm_nhwc_bwd_params:
	.zero		536


//--------------------- .nv.constant0._Z35group_norm_nhwc_bwd_one_pass_kernelI11Fp32IOBf16WLi256ELi14ELi224EEv26Group_norm_nhwc_bwd_params --------------------------
	.section	.nv.constant0._Z35group_norm_nhwc_bwd_one_pass_kernelI11Fp32IOBf16WLi256ELi14ELi224EEv26Group_norm_nhwc_bwd_params,"a",@progbits
	.sectionflags	@""
	.align	4
.nv.constant0._Z35group_norm_nhwc_bwd_one_pass_kernelI11Fp32IOBf16WLi256ELi14ELi224EEv26Group_norm_nhwc_bwd_params:
	.zero		536


//--------------------- .nv.constant0._Z35group_norm_nhwc_bwd_one_pass_kernelI11Fp32IOBf16WLi512ELi14ELi224EEv26Group_norm_nhwc_bwd_params --------------------------
	.section	.nv.constant0._Z35group_norm_nhwc_bwd_one_pass_kernelI11Fp32IOBf16WLi512ELi14ELi224EEv26Group_norm_nhwc_bwd_params,"a",@progbits
	.sectionflags	@""
	.align	4
.nv.constant0._Z35group_norm_nhwc_bwd_one_pass_kernelI11Fp32IOBf16WLi512ELi14ELi224EEv26Group_norm_nhwc_bwd_params:
	.zero		536


//--------------------- .nv.constant0._Z35group_norm_nhwc_bwd_one_pass_kernelI11Fp32IOFp16WLi64ELi14ELi224EEv26Group_norm_nhwc_bwd_params --------------------------
	.section	.nv.constant0._Z35group_norm_nhwc_bwd_one_pass_kernelI11Fp32IOFp16WLi64ELi14ELi224EEv26Group_norm_nhwc_bwd_params,"a",@progbits
	.sectionflags	@""
	.align	4
.nv.constant0._Z35group_norm_nhwc_bwd_one_pass_kernelI11Fp32IOFp16WLi64ELi14ELi224EEv26Group_norm_nhwc_bwd_params:
	.zero		536


//--------------------- .nv.constant0._Z35group_norm_nhwc_bwd_one_pass_kernelI11Fp32IOFp16WLi128ELi14ELi224EEv26Group_norm_nhwc_bwd_params --------------------------
	.section	.nv.constant0._Z35group_norm_nhwc_bwd_one_pass_kernelI11Fp32IOFp16WLi128ELi14ELi224EEv26Group_norm_nhwc_bwd_params,"a",@progbits
	.sectionflags	@""
	.align	4
.nv.constant0._Z35group_norm_nhwc_bwd_one_pass_kernelI11Fp32IOFp16WLi128ELi14ELi224EEv26Group_norm_nhwc_bwd_params:
	.zero		536


//--------------------- .nv.constant0._Z35group_norm_nhwc_bwd_one_pass_kernelI11Fp32IOFp16WLi256ELi14ELi224EEv26Group_norm_nhwc_bwd_params --------------------------
	.section	.nv.constant0._Z35group_norm_nhwc_bwd_one_pass_kernelI11Fp32IOFp16WLi256ELi14ELi224EEv26Group_norm_nhwc_bwd_params,"a",@progbits
	.sectionflags	@""
	.align	4
.nv.constant0._Z35group_norm_nhwc_bwd_one_pass_kernelI11Fp32IOFp16WLi256ELi14ELi224EEv26Group_norm_nhwc_bwd_params:
	.zero		536


//--------------------- .nv.constant0._Z35group_norm_nhwc_bwd_one_pass_kernelI11Fp32IOFp16WLi512ELi14ELi224EEv26Group_norm_nhwc_bwd_params --------------------------
	.section	.nv.constant0._Z35group_norm_nhwc_bwd_one_pass_kernelI11Fp32IOFp16WLi512ELi14ELi224EEv26Group_norm_nhwc_bwd_params,"a",@progbits
	.sectionflags	@""
	.align	4
.nv.constant0._Z35group_norm_nhwc_bwd_one_pass_kernelI11Fp32IOFp16WLi512ELi14ELi224EEv26Group_norm_nhwc_bwd_params:
	.zero		536


//--------------------- .nv.constant0._Z35group_norm_nhwc_fwd_one_pass_kernelI11Bf16IOFp32WLi64ELi14ELi224EEv26Group_norm_nhwc_fwd_params --------------------------
	.section	.nv.constant0._Z35group_norm_nhwc_fwd_one_pass_kernelI11Bf16IOFp32WLi64ELi14ELi224EEv26Group_norm_nhwc_fwd_params,"a",@progbits
	.sectionflags	@""
	.align	4
.nv.constant0._Z35group_norm_nhwc_fwd_one_pass_kernelI11Bf16IOFp32WLi64ELi14ELi224EEv26Group_norm_nhwc_fwd_params:
	.zero		512


//--------------------- .nv.constant0._Z35group_norm_nhwc_fwd_one_pass_kernelI11Bf16IOFp32WLi128ELi14ELi224EEv26Group_norm_nhwc_fwd_params --------------------------
	.section	.nv.constant0._Z35group_norm_nhwc_fwd_one_pass_kernelI11Bf16IOFp32WLi128ELi14ELi224EEv26Group_norm_nhwc_fwd_params,"a",@progbits
	.sectionflags	@""
	.align	4
.nv.constant0._Z35group_norm_nhwc_fwd_one_pass_kernelI11Bf16IOFp32WLi128ELi14ELi224EEv26Group_norm_nhwc_fwd_params:
	.zero		512


//--------------------- .nv.constant0._Z35group_norm_nhwc_fwd_one_pass_kernelI11Bf16IOFp32WLi256ELi14ELi224EEv26Group_norm_nhwc_fwd_params --------------------------
	.section	.nv.constant0._Z35group_norm_nhwc_fwd_one_pass_kernelI11Bf16IOFp32WLi256ELi14ELi224EEv26Group_norm_nhwc_fwd_params,"a",@progbits
	.sectionflags	@""
	.align	4
.nv.constant0._Z35group_norm_nhwc_fwd_one_pass_kernelI11Bf16IOFp32WLi256ELi14ELi224EEv26Group_norm_nhwc_fwd_params:
	.zero		512


//--------------------- .nv.constant0._Z35group_norm_nhwc_fwd_one_pass_kernelI11Bf16IOFp32WLi512ELi14ELi224EEv26Group_norm_nhwc_fwd_params --------------------------
	.section	.nv.constant0._Z35group_norm_nhwc_fwd_one_pass_kernelI11Bf16IOFp32WLi512ELi14ELi224EEv26Group_norm_nhwc_fwd_params,"a",@progbits
	.sectionflags	@""
	.align	4
.nv.constant0._Z35group_norm_nhwc_fwd_one_pass_kernelI11Bf16IOFp32WLi512ELi14ELi224EEv26Group_norm_nhwc_fwd_params:
	.zero		512


//--------------------- .nv.constant0._Z35group_norm_nhwc_fwd_one_pass_kernelI11Bf16IOBf16WLi64ELi14ELi224EEv26Group_norm_nhwc_fwd_params --------------------------
	.section	.nv.constant0._Z35group_norm_nhwc_fwd_one_pass_kernelI11Bf16IOBf16WLi64ELi14ELi224EEv26Group_norm_nhwc_fwd_params,"a",@progbits
	.sectionflags	@""
	.align	4
.nv.constant0._Z35group_norm_nhwc_fwd_one_pass_kernelI11Bf16IOBf16WLi64ELi14ELi224EEv26Group_norm_nhwc_fwd_params:
	.zero		512


//--------------------- .nv.constant0._Z35group_norm_nhwc_fwd_one_pass_kernelI11Bf16IOBf16WLi128ELi14ELi224EEv26Group_norm_nhwc_fwd_params --------------------------
	.section	.nv.constant0._Z35group_norm_nhwc_fwd_one_pass_kernelI11Bf16IOBf16WLi128ELi14ELi224EEv26Group_norm_nhwc_fwd_params,"a",@progbits
	.sectionflags	@""
	.align	4
.nv.constant0._Z35group_norm_nhwc_fwd_one_pass_kernelI11Bf16IOBf16WLi128ELi14ELi224EEv26Group_norm_nhwc_fwd_params:
	.zero		512


//--------------------- .nv.constant0._Z35group_norm_nhwc_fwd_one_pass_kernelI11Bf16IOBf16WLi256ELi14ELi224EEv26Group_norm_nhwc_fwd_params --------------------------
	.section	.nv.constant0._Z35group_norm_nhwc_fwd_one_pass_kernelI11Bf16IOBf16WLi256ELi14ELi224EEv26Group_norm_nhwc_fwd_params,"a",@progbits
	.sectionflags	@""
	.align	4
.nv.constant0._Z35group_norm_nhwc_fwd_one_pass_kernelI11Bf16IOBf16WLi256ELi14ELi224EEv26Group_norm_nhwc_fwd_params:
	.zero		512


//--------------------- .nv.constant0._Z35group_norm_nhwc_fwd_one_pass_kernelI11Bf16IOBf16WLi512ELi14ELi224EEv26Group_norm_nhwc_fwd_params --------------------------
	.section	.nv.constant0._Z35group_norm_nhwc_fwd_one_pass_kernelI11Bf16IOBf16WLi512ELi14ELi224EEv26Group_norm_nhwc_fwd_params,"a",@progbits
	.sectionflags	@""
	.align	4
.nv.constant0._Z35group_norm_nhwc_fwd_one_pass_kernelI11Bf16IOBf16WLi512ELi14ELi224EEv26Group_norm_nhwc_fwd_params:
	.zero		512


//--------------------- .nv.constant0._Z35group_norm_nhwc_fwd_one_pass_kernelI11Bf16IOFp16WLi64ELi14ELi224EEv26Group_norm_nhwc_fwd_params --------------------------
	.section	.nv.constant0._Z35group_norm_nhwc_fwd_one_pass_kernelI11Bf16IOFp16WLi64ELi14ELi224EEv26Group_norm_nhwc_fwd_params,"a",@progbits
	.sectionflags	@""
	.align	4
.nv.constant0._Z35group_norm_nhwc_fwd_one_pass_kernelI11Bf16IOFp16WLi64ELi14ELi224EEv26Group_norm_nhwc_fwd_params:
	.zero		512


//--------------------- .nv.constant0._Z35group_norm_nhwc_fwd_one_pass_kernelI11Bf16IOFp16WLi128ELi14ELi224EEv26Group_norm_nhwc_fwd_params --------------------------
	.section	.nv.constant0._Z35group_norm_nhwc_fwd_one_pass_kernelI11Bf16IOFp16WLi128ELi14ELi224EEv26Group_norm_nhwc_fwd_params,"a",@progbits
	.sectionflags	@""
	.align	4
.nv.constant0._Z35group_norm_nhwc_fwd_one_pass_kernelI11Bf16IOFp16WLi128ELi14ELi224EEv26Group_norm_nhwc_fwd_params:
	.zero		512


//--------------------- .nv.constant0._Z35group_norm_nhwc_fwd_one_pass_kernelI11Bf16IOFp16WLi256ELi14ELi224EEv26Group_norm_nhwc_fwd_params --------------------------
	.section	.nv.constant0._Z35group_norm_nhwc_fwd_one_pass_kernelI11Bf16IOFp16WLi256ELi14ELi224EEv26Group_norm_nhwc_fwd_params,"a",@progbits
	.sectionflags	@""
	.align	4
.nv.constant0._Z35group_norm_nhwc_fwd_one_pass_kernelI11Bf16IOFp16WLi256ELi14ELi224EEv26Group_norm_nhwc_fwd_params:
	.zero		512


//--------------------- .nv.constant0._Z35group_norm_nhwc_fwd_one_pass_kernelI11Bf16IOFp16WLi512ELi14ELi224EEv26Group_norm_nhwc_fwd_params --------------------------
	.section	.nv.constant0._Z35group_norm_nhwc_fwd_one_pass_kernelI11Bf16IOFp16WLi512ELi14ELi224EEv26Group_norm_nhwc_fwd_params,"a",@progbits
	.sectionflags	@""
	.align	4
.nv.constant0._Z35group_norm_nhwc_fwd_one_pass_kernelI11Bf16IOFp16WLi512ELi14ELi224EEv26Group_norm_nhwc_fwd_params:
	.zero		512


//--------------------- .nv.constant0._Z35group_norm_nhwc_fwd_one_pass_kernelI11Fp16IOFp32WLi64ELi14ELi224EEv26Group_norm_nhwc_fwd_params --------------------------
	.section	.nv.constant0._Z35group_norm_nhwc_fwd_one_pass_kernelI11Fp16IOFp32WLi64ELi14ELi224EEv26Group_norm_nhwc_fwd_params,"a",@progbits
	.sectionflags	@""
	.align	4
.nv.constant0._Z35group_norm_nhwc_fwd_one_pass_kernelI11Fp16IOFp32WLi64ELi14ELi224EEv26Group_norm_nhwc_fwd_params:
	.zero		512


//--------------------- .nv.constant0._Z35group_norm_nhwc_fwd_one_pass_kernelI11Fp16IOFp32WLi128ELi14ELi224EEv26Group_norm_nhwc_fwd_params --------------------------
	.section	.nv.constant0._Z35group_norm_nhwc_fwd_one_pass_kernelI11Fp16IOFp32WLi128ELi14ELi224EEv26Group_norm_nhwc_fwd_params,"a",@progbits
	.sectionflags	@""
	.align	4
.nv.constant0._Z35group_norm_nhwc_fwd_one_pass_kernelI11Fp16IOFp32WLi128ELi14ELi224EEv26Group_norm_nhwc_fwd_params:
	.zero		512


//--------------------- .nv.constant0._Z35group_norm_nhwc_fwd_one_pass_kernelI11Fp16IOFp32WLi256ELi14ELi224EEv26Group_norm_nhwc_fwd_params --------------------------
	.section	.nv.constant0._Z35group_norm_nhwc_fwd_one_pass_kernelI11Fp16IOFp32WLi256ELi14ELi224EEv26Group_norm_nhwc_fwd_params,"a",@progbits
	.sectionflags	@""
	.align	4
.nv.constant0._Z35group_norm_nhwc_fwd_one_pass_kernelI11Fp16IOFp32WLi256ELi14ELi224EEv26Group_norm_nhwc_fwd_params:
	.zero		512


//--------------------- .nv.constant0._Z35group_norm_nhwc_fwd_one_pass_kernelI11Fp16IOFp32WLi512ELi14ELi224EEv26Group_norm_nhwc_fwd_params --------------------------
	.section	.nv.constant0._Z35group_norm_nhwc_fwd_one_pass_kernelI11Fp16IOFp32WLi512ELi14ELi224EEv26Group_norm_nhwc_fwd_params,"a",@progbits
	.sectionflags	@""
	.align	4
.nv.constant0._Z35group_norm_nhwc_fwd_one_pass_kernelI11Fp16IOFp32WLi512ELi14ELi224EEv26Group_norm_nhwc_fwd_params:
	.zero		512


//--------------------- .nv.constant0._Z35group_norm_nhwc_fwd_one_pass_kernelI11Fp16IOBf16WLi64ELi14ELi224EEv26Group_norm_nhwc_fwd_params --------------------------
	.section	.nv.constant0._Z35group_norm_nhwc_fwd_one_pass_kernelI11Fp16IOBf16WLi64ELi14ELi224EEv26Group_norm_nhwc_fwd_params,"a",@progbits
	.sectionflags	@""
	.align	4
.nv.constant0._Z35group_norm_nhwc_fwd_one_pass_kernelI11Fp16IOBf16WLi64ELi14ELi224EEv26Group_norm_nhwc_fwd_params:
	.zero		512


//--------------------- .nv.constant0._Z35group_norm_nhwc_fwd_one_pass_kernelI11Fp16IOBf16WLi128ELi14ELi224EEv26Group_norm_nhwc_fwd_params --------------------------
	.section	.nv.constant0._Z35group_norm_nhwc_fwd_one_pass_kernelI11Fp16IOBf16WLi128ELi14ELi224EEv26Group_norm_nhwc_fwd_params,"a",@progbits
	.sectionflags	@""
	.align	4
.nv.constant0._Z35group_norm_nhwc_fwd_one_pass_kernelI11Fp16IOBf16WLi128ELi14ELi224EEv26Group_norm_nhwc_fwd_params:
	.zero		512


//--------------------- .nv.constant0._Z35group_norm_nhwc_fwd_one_pass_kernelI11Fp16IOBf16WLi256ELi14ELi224EEv26Group_norm_nhwc_fwd_params --------------------------
	.section	.nv.constant0._Z35group_norm_nhwc_fwd_one_pass_kernelI11Fp16IOBf16WLi256ELi14ELi224EEv26Group_norm_nhwc_fwd_params,"a",@progbits
	.sectionflags	@""
	.align	4
.nv.constant0._Z35group_norm_nhwc_fwd_one_pass_kernelI11Fp16IOBf16WLi256ELi14ELi224EEv26Group_norm_nhwc_fwd_params:
	.zero		512


//--------------------- .nv.constant0._Z35group_norm_nhwc_fwd_one_pass_kernelI11Fp16IOBf16WLi512ELi14ELi224EEv26Group_norm_nhwc_fwd_params --------------------------
	.section	.nv.constant0._Z35group_norm_nhwc_fwd_one_pass_kernelI11Fp16IOBf16WLi512ELi14ELi224EEv26Group_norm_nhwc_fwd_params,"a",@progbits
	.sectionflags	@""
	.align	4
.nv.constant0._Z35group_norm_nhwc_fwd_one_pass_kernelI11Fp16IOBf16WLi512ELi14ELi224EEv26Group_norm_nhwc_fwd_params:
	.zero		512


//--------------------- .nv.constant0._Z35group_norm_nhwc_fwd_one_pass_kernelI11Fp16IOFp16WLi64ELi14ELi224EEv26Group_norm_nhwc_fwd_params --------------------------
	.section	.nv.constant0._Z35group_norm_nhwc_fwd_one_pass_kernelI11Fp16IOFp16WLi64ELi14ELi224EEv26Group_norm_nhwc_fwd_params,"a",@progbits
	.sectionflags	@""
	.align	4
.nv.constant0._Z35group_norm_nhwc_fwd_one_pass_kernelI11Fp16IOFp16WLi64ELi14ELi224EEv26Group_norm_nhwc_fwd_params:
	.zero		512


//--------------------- .nv.constant0._Z35group_norm_nhwc_fwd_one_pass_kernelI11Fp16IOFp16WLi128ELi14ELi224EEv26Group_norm_nhwc_fwd_params --------------------------
	.section	.nv.constant0._Z35group_norm_nhwc_fwd_one_pass_kernelI11Fp16IOFp16WLi128ELi14ELi224EEv26Group_norm_nhwc_fwd_params,"a",@progbits
	.sectionflags	@""
	.align	4
.nv.constant0._Z35group_norm_nhwc_fwd_one_pass_kernelI11Fp16IOFp16WLi128ELi14ELi224EEv26Group_norm_nhwc_fwd_params:
	.zero		512


//--------------------- .nv.constant0._Z35group_norm_nhwc_fwd_one_pass_kernelI11Fp16IOFp16WLi256ELi14ELi224EEv26Group_norm_nhwc_fwd_params --------------------------
	.section	.nv.constant0._Z35group_norm_nhwc_fwd_one_pass_kernelI11Fp16IOFp16WLi256ELi14ELi224EEv26Group_norm_nhwc_fwd_params,"a",@progbits
	.sectionflags	@""
	.align	4
.nv.constant0._Z35group_norm_nhwc_fwd_one_pass_kernelI11Fp16IOFp16WLi256ELi14ELi224EEv26Group_norm_nhwc_fwd_params:
	.zero		512


//--------------------- .nv.constant0._Z35group_norm_nhwc_fwd_one_pass_kernelI11Fp16IOFp16WLi512ELi14ELi224EEv26Group_norm_nhwc_fwd_params --------------------------
	.section	.nv.constant0._Z35group_norm_nhwc_fwd_one_pass_kernelI11Fp16IOFp16WLi512ELi14ELi224EEv26Group_norm_nhwc_fwd_params,"a",@progbits
	.sectionflags	@""
	.align	4
.nv.constant0._Z35group_norm_nhwc_fwd_one_pass_kernelI11Fp16IOFp16WLi512ELi14ELi224EEv26Group_norm_nhwc_fwd_params:
	.zero		512


//--------------------- .nv.constant0._Z35group_norm_nhwc_fwd_one_pass_kernelI11Fp32IOFp32WLi64ELi14ELi224EEv26Group_norm_nhwc_fwd_params --------------------------
	.section	.nv.constant0._Z35group_norm_nhwc_fwd_one_pass_kernelI11Fp32IOFp32WLi64ELi14ELi224EEv26Group_norm_nhwc_fwd_params,"a",@progbits
	.sectionflags	@""
	.align	4
.nv.constant0._Z35group_norm_nhwc_fwd_one_pass_kernelI11Fp32IOFp32WLi64ELi14ELi224EEv26Group_norm_nhwc_fwd_params:
	.zero		512


//--------------------- .nv.constant0._Z35group_norm_nhwc_fwd_one_pass_kernelI11Fp32IOFp32WLi128ELi14ELi224EEv26Group_norm_nhwc_fwd_params --------------------------
	.section	.nv.constant0._Z35group_norm_nhwc_fwd_one_pass_kernelI11Fp32IOFp32WLi128ELi14ELi224EEv26Group_norm_nhwc_fwd_params,"a",@progbits
	.sectionflags	@""
	.align	4
.nv.constant0._Z35group_norm_nhwc_fwd_one_pass_kernelI11Fp32IOFp32WLi128ELi14ELi224EEv26Group_norm_nhwc_fwd_params:
	.zero		512


//--------------------- .nv.constant0._Z35group_norm_nhwc_fwd_one_pass_kernelI11Fp32IOFp32WLi256ELi14ELi224EEv26Group_norm_nhwc_fwd_params --------------------------
	.section	.nv.constant0._Z35group_norm_nhwc_fwd_one_pass_kernelI11Fp32IOFp32WLi256ELi14ELi224EEv26Group_norm_nhwc_fwd_params,"a",@progbits
	.sectionflags	@""
	.align	4
.nv.constant0._Z35group_norm_nhwc_fwd_one_pass_kernelI11Fp32IOFp32WLi256ELi14ELi224EEv26Group_norm_nhwc_fwd_params:
	.zero		512


//--------------------- .nv.constant0._Z35group_norm_nhwc_fwd_one_pass_kernelI11Fp32IOFp32WLi512ELi14ELi224EEv26Group_norm_nhwc_fwd_params --------------------------
	.section	.nv.constant0._Z35group_norm_nhwc_fwd_one_pass_kernelI11Fp32IOFp32WLi512ELi14ELi224EEv26Group_norm_nhwc_fwd_params,"a",@progbits
	.sectionflags	@""
	.align	4
.nv.constant0._Z35group_norm_nhwc_fwd_one_pass_kernelI11Fp32IOFp32WLi512ELi14ELi224EEv26Group_norm_nhwc_fwd_params:
	.zero		512


//--------------------- .nv.constant0._Z35group_norm_nhwc_fwd_one_pass_kernelI11Fp32IOBf16WLi64ELi14ELi224EEv26Group_norm_nhwc_fwd_params --------------------------
	.section	.nv.constant0._Z35group_norm_nhwc_fwd_one_pass_kernelI11Fp32IOBf16WLi64ELi14ELi224EEv26Group_norm_nhwc_fwd_params,"a",@progbits
	.sectionflags	@""
	.align	4
.nv.constant0._Z35group_norm_nhwc_fwd_one_pass_kernelI11Fp32IOBf16WLi64ELi14ELi224EEv26Group_norm_nhwc_fwd_params:
	.zero		512


//--------------------- .nv.constant0._Z35group_norm_nhwc_fwd_one_pass_kernelI11Fp32IOBf16WLi128ELi14ELi224EEv26Group_norm_nhwc_fwd_params --------------------------
	.section	.nv.constant0._Z35group_norm_nhwc_fwd_one_pass_kernelI11Fp32IOBf16WLi128ELi14ELi224EEv26Group_norm_nhwc_fwd_params,"a",@progbits
	.sectionflags	@""
	.align	4
.nv.constant0._Z35group_norm_nhwc_fwd_one_pass_kernelI11Fp32IOBf16WLi128ELi14ELi224EEv26Group_norm_nhwc_fwd_params:
	.zero		512


//--------------------- .nv.constant0._Z35group_norm_nhwc_fwd_one_pass_kernelI11Fp32IOBf16WLi256ELi14ELi224EEv26Group_norm_nhwc_fwd_params --------------------------
	.section	.nv.constant0._Z35group_norm_nhwc_fwd_one_pass_kernelI11Fp32IOBf16WLi256ELi14ELi224EEv26Group_norm_nhwc_fwd_params,"a",@progbits
	.sectionflags	@""
	.align	4
.nv.constant0._Z35group_norm_nhwc_fwd_one_pass_kernelI11Fp32IOBf16WLi256ELi14ELi224EEv26Group_norm_nhwc_fwd_params:
	.zero		512


//--------------------- .nv.constant0._Z35group_norm_nhwc_fwd_one_pass_kernelI11Fp32IOBf16WLi512ELi14ELi224EEv26Group_norm_nhwc_fwd_params --------------------------
	.section	.nv.constant0._Z35group_norm_nhwc_fwd_one_pass_kernelI11Fp32IOBf16WLi512ELi14ELi224EEv26Group_norm_nhwc_fwd_params,"a",@progbits
	.sectionflags	@""
	.align	4
.nv.constant0._Z35group_norm_nhwc_fwd_one_pass_kernelI11Fp32IOBf16WLi512ELi14ELi224EEv26Group_norm_nhwc_fwd_params:
	.zero		512


//--------------------- .nv.constant0._Z35group_norm_nhwc_fwd_one_pass_kernelI11Fp32IOFp16WLi64ELi14ELi224EEv26Group_norm_nhwc_fwd_params --------------------------
	.section	.nv.constant0._Z35group_norm_nhwc_fwd_one_pass_kernelI11Fp32IOFp16WLi64ELi14ELi224EEv26Group_norm_nhwc_fwd_params,"a",@progbits
	.sectionflags	@""
	.align	4
.nv.constant0._Z35group_norm_nhwc_fwd_one_pass_kernelI11Fp32IOFp16WLi64ELi14ELi224EEv26Group_norm_nhwc_fwd_params:
	.zero		512


//--------------------- .nv.constant0._Z35group_norm_nhwc_fwd_one_pass_kernelI11Fp32IOFp16WLi128ELi14ELi224EEv26Group_norm_nhwc_fwd_params --------------------------
	.section	.nv.constant0._Z35group_norm_nhwc_fwd_one_pass_kernelI11Fp32IOFp16WLi128ELi14ELi224EEv26Group_norm_nhwc_fwd_params,"a",@progbits
	.sectionflags	@""
	.align	4
.nv.constant0._Z35group_norm_nhwc_fwd_one_pass_kernelI11Fp32IOFp16WLi128ELi14ELi224EEv26Group_norm_nhwc_fwd_params:
	.zero		512


//--------------------- .nv.constant0._Z35group_norm_nhwc_fwd_one_pass_kernelI11Fp32IOFp16WLi256ELi14ELi224EEv26Group_norm_nhwc_fwd_params --------------------------
	.section	.nv.constant0._Z35group_norm_nhwc_fwd_one_pass_kernelI11Fp32IOFp16WLi256ELi14ELi224EEv26Group_norm_nhwc_fwd_params,"a",@progbits
	.sectionflags	@""
	.align	4
.nv.constant0._Z35group_norm_nhwc_fwd_one_pass_kernelI11Fp32IOFp16WLi256ELi14ELi224EEv26Group_norm_nhwc_fwd_params:
	.zero		512


//--------------------- .nv.constant0._Z35group_norm_nhwc_fwd_one_pass_kernelI11Fp32IOFp16WLi512ELi14ELi224EEv26Group_norm_nhwc_fwd_params --------------------------
	.section	.nv.constant0._Z35group_norm_nhwc_fwd_one_pass_kernelI11Fp32IOFp16WLi512ELi14ELi224EEv26Group_norm_nhwc_fwd_params,"a",@progbits
	.sectionflags	@""
	.align	4
.nv.constant0._Z35group_norm_nhwc_fwd_one_pass_kernelI11Fp32IOFp16WLi512ELi14ELi224EEv26Group_norm_nhwc_fwd_params:
	.zero		512


//--------------------- .text._ZN3cub17CUB_300001_SM_8006detail11EmptyKernelIvEEvv --------------------------
	.section	.text._ZN3cub17CUB_300001_SM_8006detail11EmptyKernelIvEEvv,"ax",@progbits
	.sectioninfo	@"SHI_REGISTERS=4"
	.align	128
        .global         _ZN3cub17CUB_300001_SM_8006detail11EmptyKernelIvEEvv
        .type           _ZN3cub17CUB_300001_SM_8006detail11EmptyKernelIvEEvv,@function
        .size           _ZN3cub17CUB_300001_SM_8006detail11EmptyKernelIvEEvv,(.L_x_3313 - _ZN3cub17CUB_300001_SM_8006detail11EmptyKernelIvEEvv)
        .other          _ZN3cub17CUB_300001_SM_8006detail11EmptyKernelIvEEvv,@"STO_CUDA_ENTRY STV_DEFAULT"
_ZN3cub17CUB_300001_SM_8006detail11EmptyKernelIvEEvv:
.text._ZN3cub17CUB_300001_SM_8006detail11EmptyKernelIvEEvv:
[----:B------:R-:W-:Y:S02]  /*0000*/  MOV R1, c[0x0][0x28] ;  /* 0x00000a0000017a02 */ /* 0x000fe40000000f00 */
[----:B------:R-:W-:Y:S05]  /*0010*/  EXIT ;  /* 0x000000000000794d */ /* 0x000fea0003800000 */
.L_x_0:
[----:B------:R-:W-:-:S00]  /*0020*/  BRA `(.L_x_0) ;  /* 0xfffffff000007947 */ /* 0x000fc0000383ffff */
[----:B------:R-:W-:-:S00]  /*0030*/  NOP ;  /* 0x0000000000007918 */ /* 0x000fc00000000000 */
        /* <DEDUP_REMOVED lines=12> */
.L_x_3313:


//--------------------- .text._Z35group_norm_nhwc_bwd_one_pass_kernelI11Bf16IOFp32WLi64ELi14ELi224EEv26Group_norm_nhwc_bwd_params --------------------------
	.section	.text._Z35group_norm_nhwc_bwd_one_pass_kernelI11Bf16IOFp32WLi64ELi14ELi224EEv26Group_norm_nhwc_bwd_params,"ax",@progbits
	.sectioninfo	@"SHI_REGISTERS=56"
	.align	128
        .global         _Z35group_norm_nhwc_bwd_one_pass_kernelI11Bf16IOFp32WLi64ELi14ELi224EEv26Group_norm_nhwc_bwd_params
        .type           _Z35group_norm_nhwc_bwd_one_pass_kernelI11Bf16IOFp32WLi64ELi14ELi224EEv26Group_norm_nhwc_bwd_params,@function
        .size           _Z35group_norm_nhwc_bwd_one_pass_kernelI11Bf16IOFp32WLi64ELi14ELi224EEv26Group_norm_nhwc_bwd_params,(.L_x_3314 - _Z35group_norm_nhwc_bwd_one_pass_kernelI11Bf16IOFp32WLi64ELi14ELi224EEv26Group_norm_nhwc_bwd_params)
        .other          _Z35group_norm_nhwc_bwd_one_pass_kernelI11Bf16IOFp32WLi64ELi14ELi224EEv26Group_norm_nhwc_bwd_params,@"STO_CUDA_ENTRY STV_DEFAULT"
_Z35group_norm_nhwc_bwd_one_pass_kernelI11Bf16IOFp32WLi64ELi14ELi224EEv26Group_norm_nhwc_bwd_params:
.text._Z35group_norm_nhwc_bwd_one_pass_kernelI11Bf16IOFp32WLi64ELi14ELi224EEv26Group_norm_nhwc_bwd_params:
[----:B------:R-:W-:Y:S02]  /*0000*/  MOV R1, c[0x0][0x28] ;  /* 0x00000a0000017a02 */ /* 0x000fe40000000f00 */
[----:B------:R-:W0:Y:S01]  /*0010*/  S2UR UR7, SR_CTAID.Y ;  /* 0x00000000000779c3 */ /* 0x000e220000002600 */
[----:B------:R-:W1:Y:S01]  /*0020*/  S2R R0, SR_TID.X ;  /* 0x0000000000007919 */ /* 0x000e620000002100 */
[----:B------:R-:W-:Y:S02]  /*0030*/  ULDC UR6, c[0x0][0x1f0] ;  /* 0x00007c0000067ab9 */ /* 0x000fe40000000800 */
[----:B------:R-:W-:Y:S02]  /*0040*/  ULDC UR4, c[0x0][0x1c0] ;  /* 0x0000700000047ab9 */ /* 0x000fe40000000800 */
[----:B------:R-:W-:Y:S02]  /*0050*/  UIMAD UR6, UR6, UR4, URZ ;  /* 0x00000004060672a4 */ /* 0x000fe4000f8e023f */
[----:B------:R-:W-:Y:S02]  /*0060*/  ULDC.64 UR14, c[0x0][0x118] ;  /* 0x00004600000e7ab9 */ /* 0x000fe40000000a00 */
[----:B0-----:R-:W-:Y:S01]  /*0070*/  UISETP.GE.AND UP0, UPT, UR7, UR6, UPT ;  /* 0x000000060700728c */ /* 0x001fe2000bf06270 */
[----:B-1----:R-:W-:-:S05]  /*0080*/  IMAD.WIDE.U32 R2, R0, 0x24924925, RZ ;  /* 0x2492492500027825 */ /* 0x002fca00078e00ff */
[----:B------:R-:W-:Y:S02]  /*0090*/  PLOP3.LUT P0, PT, PT, PT, UP0, 0x80, 0x0 ;  /* 0x000000000000781c */ /* 0x000fe40003f0f008 */
[----:B------:R-:W-:-:S04]  /*00a0*/  IADD3 R2, -R3, R0, RZ ;  /* 0x0000000003027210 */ /* 0x000fc80007ffe1ff */
[----:B------:R-:W-:-:S07]  /*00b0*/  LEA.HI R2, R2, R3, RZ, 0x1f ;  /* 0x0000000302027211 */ /* 0x000fce00078ff8ff */
[----:B------:R-:W-:Y:S05]  /*00c0*/  @P0 BRA `(.L_x_1) ;  /* 0x000034c000000947 */ /* 0x000fea0003800000 */
[----:B------:R-:W0:Y:S01]  /*00d0*/  S2R R48, SR_CTAID.X ;  /* 0x0000000000307919 */ /* 0x000e220000002500 */
[----:B------:R-:W-:Y:S01]  /*00e0*/  UMOV UR8, 0x3 ;  /* 0x0000000300087882 */ /* 0x000fe20000000000 */
[----:B------:R-:W-:Y:S01]  /*00f0*/  SHF.R.U32.HI R5, RZ, 0x2, R2 ;  /* 0x00000002ff057819 */ /* 0x000fe20000011602 */
[----:B------:R-:W-:Y:S01]  /*0100*/  ULDC.64 UR12, c[0x0][0x1d8] ;  /* 0x00007600000c7ab9 */ /* 0x000fe20000000a00 */
[----:B------:R-:W-:Y:S01]  /*0110*/  HFMA2.MMA R46, -RZ, RZ, 0, 0 ;  /* 0x00000000ff2e7435 */ /* 0x000fe200000001ff */
[----:B------:R-:W-:Y:S02]  /*0120*/  UIMAD.WIDE.U32 UR4, UR8, UR12, URZ ;  /* 0x0000000c080472a5 */ /* 0x000fe4000f8e003f */
[----:B------:R-:W-:Y:S01]  /*0130*/  UIMAD UR8, UR8, UR13, URZ ;  /* 0x0000000d080872a4 */ /* 0x000fe2000f8e023f */
[----:B------:R-:W-:Y:S01]  /*0140*/  IMAD R47, R5, -0x7, R0 ;  /* 0xfffffff9052f7824 */ /* 0x000fe200078e0200 */
[----:B------:R-:W-:Y:S02]  /*0150*/  ULEA.HI UR11, UP0, UR13, UR12, URZ, 0x1 ;  /* 0x0000000c0d0b7291 */ /* 0x000fe4000f81083f */
[----:B------:R-:W-:-:S02]  /*0160*/  UIADD3 UR8, UR5, UR8, URZ ;  /* 0x0000000805087290 */ /* 0x000fc4000fffe03f */
[----:B------:R-:W-:Y:S01]  /*0170*/  UIADD3.X UR9, URZ, UR13, URZ, UP0, !UPT ;  /* 0x0000000d3f097290 */ /* 0x000fe200087fe43f */
[----:B------:R-:W-:Y:S01]  /*0180*/  SHF.L.U32 R47, R47, 0x1, RZ ;  /* 0x000000012f2f7819 */ /* 0x000fe200000006ff */
[----:B------:R-:W-:Y:S02]  /*0190*/  ULEA.HI UR10, UP0, UR8, UR4, URZ, 0x1 ;  /* 0x00000004080a7291 */ /* 0x000fe4000f81083f */
[----:B------:R-:W-:Y:S02]  /*01a0*/  USHF.R.S64 UR11, UR11, 0x1, UR9 ;  /* 0x000000010b0b7899 */ /* 0x000fe40008001009 */
[----:B------:R-:W-:Y:S02]  /*01b0*/  UIADD3.X UR8, URZ, UR8, URZ, UP0, !UPT ;  /* 0x000000083f087290 */ /* 0x000fe400087fe43f */
[----:B------:R-:W-:Y:S02]  /*01c0*/  USHF.R.S32.HI UR9, URZ, 0x1, UR9 ;  /* 0x000000013f097899 */ /* 0x000fe40008011409 */
[----:B------:R-:W-:Y:S01]  /*01d0*/  USHF.R.S64 UR10, UR10, 0x1, UR8 ;  /* 0x000000010a0a7899 */ /* 0x000fe20008001008 */
[----:B0-----:R-:W-:Y:S01]  /*01e0*/  IMAD R3, R48, c[0x0][0x1fc], R5 ;  /* 0x00007f0030037a24 */ /* 0x001fe200078e0205 */
[----:B------:R-:W-:Y:S01]  /*01f0*/  SHF.R.S32.HI R5, RZ, 0x1f, R0 ;  /* 0x0000001fff057819 */ /* 0x000fe20000011400 */
[----:B------:R-:W-:-:S02]  /*0200*/  USHF.R.S32.HI UR8, URZ, 0x1, UR8 ;  /* 0x000000013f087899 */ /* 0x000fc40008011408 */
[----:B------:R-:W-:Y:S01]  /*0210*/  USHF.L.U64.HI UR9, UR11, 0x2, UR9 ;  /* 0x000000020b097899 */ /* 0x000fe20008010209 */
[----:B------:R-:W-:Y:S01]  /*0220*/  ISETP.GE.U32.AND P1, PT, R3, c[0x0][0x1e0], PT ;  /* 0x0000780003007a0c */ /* 0x000fe20003f26070 */
[----:B------:R-:W-:Y:S01]  /*0230*/  USHF.L.U64.HI UR8, UR10, 0x2, UR8 ;  /* 0x000000020a087899 */ /* 0x000fe20008010208 */
[----:B------:R-:W-:Y:S01]  /*0240*/  SHF.R.S32.HI R53, RZ, 0x1f, R3 ;  /* 0x0000001fff357819 */ /* 0x000fe20000011403 */
[----:B------:R-:W-:Y:S01]  /*0250*/  ULDC.U8 UR16, c[0x0][0x1f4] ;  /* 0x00007d0000107ab9 */ /* 0x000fe20000000000 */
[----:B------:R-:W-:Y:S02]  /*0260*/  LEA.HI R5, R5, R0, RZ, 0x5 ;  /* 0x0000000005057211 */ /* 0x000fe400078f28ff */
[----:B------:R-:W-:Y:S02]  /*0270*/  ISETP.GE.AND.EX P1, PT, R53, c[0x0][0x1e4], PT, P1 ;  /* 0x0000790035007a0c */ /* 0x000fe40003f26310 */
[----:B------:R-:W-:Y:S02]  /*0280*/  SHF.R.S32.HI R52, RZ, 0x5, R5 ;  /* 0x00000005ff347819 */ /* 0x000fe40000011405 */
[----:B------:R-:W-:-:S02]  /*0290*/  ISETP.LT.U32.AND P1, PT, R0, 0xe0, !P1 ;  /* 0x000000e00000780c */ /* 0x000fc40004f21070 */
[----:B------:R-:W-:Y:S02]  /*02a0*/  IADD3 R50, R3, 0x20, RZ ;  /* 0x0000002003327810 */ /* 0x000fe40007ffe0ff */
.L_x_28:
[----:B------:R-:W-:Y:S01]  /*02b0*/  IABS R9, c[0x0][0x1f0] ;  /* 0x00007c0000097a13 */ /* 0x000fe20000000000 */
[----:B------:R-:W-:Y:S02]  /*02c0*/  UMOV UR12, 0x8 ;  /* 0x00000008000c7882 */ /* 0x000fe40000000000 */
[----:B------:R-:W-:Y:S01]  /*02d0*/  ULDC.64 UR4, c[0x0][0x198] ;  /* 0x0000660000047ab9 */ /* 0x000fe20000000a00 */
[----:B0-----:R-:W0:Y:S01]  /*02e0*/  I2F.RP R2, R9 ;  /* 0x0000000900027306 */ /* 0x001e220000209400 */
[----:B------:R-:W-:-:S07]  /*02f0*/  UIMAD.WIDE UR4, UR7, UR12, UR4 ;  /* 0x0000000c070472a5 */ /* 0x000fce000f8e0204 */
[----:B0-----:R-:W0:Y:S02]  /*0300*/  MUFU.RCP R2, R2 ;  /* 0x0000000200027308 */ /* 0x001e240000001000 */
[----:B0-----:R-:W-:Y:S02]  /*0310*/  IADD3 R4, R2, 0xffffffe, RZ ;  /* 0x0ffffffe02047810 */ /* 0x001fe40007ffe0ff */
[----:B------:R-:W-:-:S04]  /*0320*/  IABS R2, UR7 ;  /* 0x0000000700027c13 */ /* 0x000fc80008000000 */
[----:B------:R0:W1:Y:S02]  /*0330*/  F2I.FTZ.U32.TRUNC.NTZ R5, R4 ;  /* 0x0000000400057305 */ /* 0x000064000021f000 */
[----:B0-----:R-:W-:Y:S02]  /*0340*/  MOV R4, RZ ;  /* 0x000000ff00047202 */ /* 0x001fe40000000f00 */
[----:B-1----:R-:W-:-:S05]  /*0350*/  IADD3 R6, RZ, -R5, RZ ;  /* 0x80000005ff067210 */ /* 0x002fca0007ffe0ff */
[----:B------:R-:W-:Y:S01]  /*0360*/  IMAD R7, R6, R9, RZ ;  /* 0x0000000906077224 */ /* 0x000fe200078e02ff */
[----:B------:R-:W-:-:S03]  /*0370*/  MOV R6, UR4 ;  /* 0x0000000400067c02 */ /* 0x000fc60008000f00 */
[----:B------:R-:W-:Y:S01]  /*0380*/  IMAD.HI.U32 R5, R5, R7, R4 ;  /* 0x0000000705057227 */ /* 0x000fe200078e0004 */
[----:B------:R-:W-:-:S05]  /*0390*/  MOV R7, UR5 ;  /* 0x0000000500077c02 */ /* 0x000fca0008000f00 */
[----:B------:R-:W-:Y:S01]  /*03a0*/  IMAD.HI.U32 R5, R5, R2, RZ ;  /* 0x0000000205057227 */ /* 0x000fe200078e00ff */
[----:B------:R-:W2:Y:S04]  /*03b0*/  LDG.E.64 R6, [R6.64] ;  /* 0x0000000e06067981 */ /* 0x000ea8000c1e1b00 */
[----:B------:R-:W-:-:S05]  /*03c0*/  IADD3 R4, -R5, RZ, RZ ;  /* 0x000000ff05047210 */ /* 0x000fca0007ffe1ff */
[----:B------:R-:W-:-:S05]  /*03d0*/  IMAD R2, R9, R4, R2 ;  /* 0x0000000409027224 */ /* 0x000fca00078e0202 */
[----:B------:R-:W-:Y:S01]  /*03e0*/  ISETP.GT.U32.AND P0, PT, R9, R2, PT ;  /* 0x000000020900720c */ /* 0x000fe20003f04070 */
[----:B------:R-:W-:Y:S02]  /*03f0*/  ULDC UR4, c[0x0][0x1f0] ;  /* 0x00007c0000047ab9 */ /* 0x000fe40000000800 */
[----:B------:R-:W-:Y:S01]  /*0400*/  ULOP3.LUT UR4, UR7, UR4, URZ, 0x3c, !UPT ;  /* 0x0000000407047292 */ /* 0x000fe2000f8e3c3f */
[----:B------:R-:W-:-:S09]  /*0410*/  ISETP.LE.AND P4, PT, RZ, UR7, PT ;  /* 0x00000007ff007c0c */ /* 0x000fd2000bf83270 */
[----:B------:R-:W-:-:S04]  /*0420*/  @!P0 IADD3 R2, R2, -R9, RZ ;  /* 0x8000000902028210 */ /* 0x000fc80007ffe0ff */
[CC--:B------:R-:W-:Y:S02]  /*0430*/  ISETP.GE.U32.AND P2, PT, R2.reuse, R9.reuse, PT ;  /* 0x000000090200720c */ /* 0x0c0fe40003f46070 */
[----:B------:R-:W-:Y:S02]  /*0440*/  ISETP.LE.AND P5, PT, RZ, UR4, PT ;  /* 0x00000004ff007c0c */ /* 0x000fe4000bfa3270 */
[-C--:B------:R-:W-:Y:S02]  /*0450*/  ISETP.GT.U32.AND P3, PT, R9, R2.reuse, PT ;  /* 0x000000020900720c */ /* 0x080fe40003f64070 */
[----:B------:R-:W-:Y:S02]  /*0460*/  IADD3 R9, R2, -R9, RZ ;  /* 0x8000000902097210 */ /* 0x000fe40007ffe0ff */
[----:B------:R-:W-:Y:S02]  /*0470*/  @!P0 IADD3 R5, R5, 0x1, RZ ;  /* 0x0000000105058810 */ /* 0x000fe40007ffe0ff */
[----:B------:R-:W-:-:S03]  /*0480*/  SEL R2, R9, R2, !P3 ;  /* 0x0000000209027207 */ /* 0x000fc60005800000 */
[----:B------:R-:W-:Y:S02]  /*0490*/  @P2 IADD3 R5, R5, 0x1, RZ ;  /* 0x0000000105052810 */ /* 0x000fe40007ffe0ff */
[----:B------:R-:W-:Y:S02]  /*04a0*/  ISETP.NE.AND P0, PT, RZ, c[0x0][0x1f0], PT ;  /* 0x00007c00ff007a0c */ /* 0x000fe40003f05270 */
[----:B------:R-:W-:Y:S02]  /*04b0*/  LOP3.LUT R9, RZ, c[0x0][0x1f0], RZ, 0x33, !PT ;  /* 0x00007c00ff097a12 */ /* 0x000fe400078e33ff */
[----:B------:R-:W-:Y:S02]  /*04c0*/  @!P4 IADD3 R2, -R2, RZ, RZ ;  /* 0x000000ff0202c210 */ /* 0x000fe40007ffe1ff */
[----:B------:R-:W-:Y:S02]  /*04d0*/  @!P5 IADD3 R5, -R5, RZ, RZ ;  /* 0x000000ff0505d210 */ /* 0x000fe40007ffe1ff */
[----:B------:R-:W-:-:S02]  /*04e0*/  SEL R49, R9, R2, !P0 ;  /* 0x0000000209317207 */ /* 0x000fc40004000000 */
[----:B------:R-:W-:Y:S02]  /*04f0*/  SEL R5, R9, R5, !P0 ;  /* 0x0000000509057207 */ /* 0x000fe40004000000 */
[----:B------:R-:W-:Y:S02]  /*0500*/  ISETP.GE.U32.AND P0, PT, R50, c[0x0][0x1e0], PT ;  /* 0x0000780032007a0c */ /* 0x000fe40003f06070 */
[----:B------:R-:W-:Y:S01]  /*0510*/  SHF.R.S32.HI R51, RZ, 0x1f, R50 ;  /* 0x0000001fff337819 */ /* 0x000fe20000011432 */
[----:B------:R-:W-:Y:S01]  /*0520*/  IMAD R2, R49, 0xe, RZ ;  /* 0x0000000e31027824 */ /* 0x000fe200078e02ff */
[----:B------:R-:W-:Y:S02]  /*0530*/  SHF.R.S32.HI R4, RZ, 0x1f, R5 ;  /* 0x0000001fff047819 */ /* 0x000fe40000011405 */
[----:B------:R-:W-:Y:S02]  /*0540*/  ISETP.GE.AND.EX P0, PT, R51, c[0x0][0x1e4], PT, P0 ;  /* 0x0000790033007a0c */ /* 0x000fe40003f06300 */
[----:B------:R-:W-:-:S02]  /*0550*/  SHF.R.S32.HI R9, RZ, 0x1f, R47 ;  /* 0x0000001fff097819 */ /* 0x000fc4000001142f */
[----:B------:R-:W-:Y:S02]  /*0560*/  IADD3 R40, P2, R47, R2, RZ ;  /* 0x000000022f287210 */ /* 0x000fe40007f5e0ff */
[----:B------:R-:W-:Y:S01]  /*0570*/  ISETP.GT.U32.OR P0, PT, R0, 0xdf, P0 ;  /* 0x000000df0000780c */ /* 0x000fe20000704470 */
[----:B------:R-:W-:Y:S01]  /*0580*/  IMAD R4, R4, c[0x0][0x1e8], RZ ;  /* 0x00007a0004047a24 */ /* 0x000fe200078e02ff */
[----:B------:R-:W-:-:S03]  /*0590*/  LEA.HI.X.SX32 R41, R2, R9, 0x1, P2 ;  /* 0x0000000902297211 */ /* 0x000fc600010f0eff */
[C---:B------:R-:W-:Y:S02]  /*05a0*/  IMAD R9, R5.reuse, c[0x0][0x1ec], R4 ;  /* 0x00007b0005097a24 */ /* 0x040fe400078e0204 */
[----:B------:R-:W-:-:S04]  /*05b0*/  IMAD.WIDE.U32 R40, R5, c[0x0][0x1e8], R40 ;  /* 0x00007a0005287a25 */ /* 0x000fc800078e0028 */
[----:B------:R-:W-:Y:S01]  /*05c0*/  @P1 IMAD R4, R53, c[0x0][0x1d8], RZ ;  /* 0x0000760035041a24 */ /* 0x000fe200078e02ff */
[----:B------:R-:W-:Y:S01]  /*05d0*/  IADD3 R5, R41, R9, RZ ;  /* 0x0000000929057210 */ /* 0x000fe20007ffe0ff */
[----:B------:R-:W-:Y:S02]  /*05e0*/  @!P0 IMAD R11, R51, c[0x0][0x1d8], RZ ;  /* 0x00007600330b8a24 */ /* 0x000fe400078e02ff */
[C---:B------:R-:W-:Y:S01]  /*05f0*/  @P1 IMAD R13, R3.reuse, c[0x0][0x1dc], R4 ;  /* 0x00007700030d1a24 */ /* 0x040fe200078e0204 */
[-C--:B------:R-:W-:Y:S01]  /*0600*/  @P1 MOV R4, R40.reuse ;  /* 0x0000002800041202 */ /* 0x080fe20000000f00 */
[----:B------:R-:W-:Y:S01]  /*0610*/  @!P0 IMAD R15, R50, c[0x0][0x1dc], R11 ;  /* 0x00007700320f8a24 */ /* 0x000fe200078e020b */
[----:B------:R-:W-:Y:S02]  /*0620*/  @!P0 MOV R10, R40 ;  /* 0x00000028000a8202 */ /* 0x000fe40000000f00 */
[----:B------:R-:W-:Y:S01]  /*0630*/  @!P0 MOV R11, R5 ;  /* 0x00000005000b8202 */ /* 0x000fe20000000f00 */
[----:B------:R-:W-:-:S04]  /*0640*/  @P1 IMAD.WIDE.U32 R8, R3, c[0x0][0x1d8], R4 ;  /* 0x0000760003081a25 */ /* 0x000fc800078e0004 */
[----:B------:R-:W-:Y:S01]  /*0650*/  @!P0 IMAD.WIDE.U32 R10, R50, c[0x0][0x1d8], R10 ;  /* 0x00007600320a8a25 */ /* 0x000fe200078e000a */
[----:B------:R-:W-:Y:S02]  /*0660*/  @P1 IADD3 R13, R9, R13, RZ ;  /* 0x0000000d090d1210 */ /* 0x000fe40007ffe0ff */
[C---:B------:R-:W-:Y:S02]  /*0670*/  @P1 SHF.L.U32 R12, R8.reuse, 0x1, RZ ;  /* 0x00000001080c1819 */ /* 0x040fe400000006ff */
[----:B------:R-:W-:Y:S02]  /*0680*/  @P1 SHF.L.U64.HI R13, R8, 0x1, R13 ;  /* 0x00000001080d1819 */ /* 0x000fe4000001020d */
[----:B------:R-:W-:Y:S02]  /*0690*/  @P1 IADD3 R8, P2, R12, c[0x0][0x180], RZ ;  /* 0x000060000c081a10 */ /* 0x000fe40007f5e0ff */
[----:B------:R-:W-:Y:S02]  /*06a0*/  @!P0 IADD3 R15, R11, R15, RZ ;  /* 0x0000000f0b0f8210 */ /* 0x000fe40007ffe0ff */
[----:B------:R-:W-:-:S02]  /*06b0*/  @P1 IADD3.X R9, R13, c[0x0][0x184], RZ, P2, !PT ;  /* 0x000061000d091a10 */ /* 0x000fc400017fe4ff */
[C---:B------:R-:W-:Y:S02]  /*06c0*/  @!P0 SHF.L.U32 R14, R10.reuse, 0x1, RZ ;  /* 0x000000010a0e8819 */ /* 0x040fe400000006ff */
[----:B------:R-:W-:Y:S02]  /*06d0*/  @!P0 SHF.L.U64.HI R15, R10, 0x1, R15 ;  /* 0x000000010a0f8819 */ /* 0x000fe4000001020f */
[----:B------:R-:W-:Y:S01]  /*06e0*/  @P1 IADD3 R10, P2, R12, c[0x0][0x178], RZ ;  /* 0x00005e000c0a1a10 */ /* 0x000fe20007f5e0ff */
[----:B------:R-:W-:-:S03]  /*06f0*/  CS2R R44, SRZ ;  /* 0x00000000002c7805 */ /* 0x000fc6000001ff00 */
[----:B------:R-:W-:-:S05]  /*0700*/  @P1 IADD3.X R11, R13, c[0x0][0x17c], RZ, P2, !PT ;  /* 0x00005f000d0b1a10 */ /* 0x000fca00017fe4ff */
[----:B------:R0:W5:Y:S01]  /*0710*/  @P1 LDG.E R45, [R10.64] ;  /* 0x0000000e0a2d1981 */ /* 0x000162000c1e1900 */
[----:B------:R-:W-:Y:S01]  /*0720*/  CS2R R42, SRZ ;  /* 0x00000000002a7805 */ /* 0x000fe2000001ff00 */
[C---:B------:R-:W-:Y:S02]  /*0730*/  @!P0 IADD3 R12, P3, R14.reuse, c[0x0][0x180], RZ ;  /* 0x000060000e0c8a10 */ /* 0x040fe40007f7e0ff */
[----:B------:R-:W-:-:S03]  /*0740*/  @!P0 IADD3 R14, P4, R14, c[0x0][0x178], RZ ;  /* 0x00005e000e0e8a10 */ /* 0x000fc60007f9e0ff */
[----:B------:R1:W5:Y:S01]  /*0750*/  @P1 LDG.E R42, [R8.64] ;  /* 0x0000000e082a1981 */ /* 0x000362000c1e1900 */
[C---:B------:R-:W-:Y:S02]  /*0760*/  @!P0 IADD3.X R13, R15.reuse, c[0x0][0x184], RZ, P3, !PT ;  /* 0x000061000f0d8a10 */ /* 0x040fe40001ffe4ff */
[----:B------:R-:W-:-:S03]  /*0770*/  @!P0 IADD3.X R15, R15, c[0x0][0x17c], RZ, P4, !PT ;  /* 0x00005f000f0f8a10 */ /* 0x000fc600027fe4ff */
[----:B------:R0:W5:Y:S04]  /*0780*/  @!P0 LDG.E R43, [R12.64] ;  /* 0x0000000e0c2b8981 */ /* 0x000168000c1e1900 */
[----:B------:R0:W5:Y:S01]  /*0790*/  @!P0 LDG.E R44, [R14.64] ;  /* 0x0000000e0e2c8981 */ /* 0x000162000c1e1900 */
[----:B------:R-:W-:Y:S01]  /*07a0*/  UMOV UR12, 0x3f800000 ;  /* 0x3f800000000c7882 */ /* 0x000fe20000000000 */
[----:B------:R-:W-:Y:S01]  /*07b0*/  BSSY B0, `(.L_x_2) ;  /* 0x0000018000007945 */ /* 0x000fe20003800000 */
[----:B--2---:R-:W1:Y:S02]  /*07c0*/  R2UR UR17, R6 ;  /* 0x00000000061173c2 */ /* 0x004e6400000e0000 */
[----:B-1----:R-:W-:-:S05]  /*07d0*/  MOV R8, UR17 ;  /* 0x0000001100087c02 */ /* 0x002fca0008000f00 */
[----:B------:R-:W-:-:S05]  /*07e0*/  FFMA.FTZ R7, -R8, UR17, R7 ;  /* 0x0000001108077c23 */ /* 0x000fca0008010107 */
[----:B------:R-:W-:-:S13]  /*07f0*/  FSETP.GTU.FTZ.AND P0, PT, R7, RZ, PT ;  /* 0x000000ff0700720b */ /* 0x000fda0003f1c000 */
[----:B------:R-:W-:Y:S01]  /*0800*/  VOTEU.ANY UP0, P0 ;  /* 0x00000000003f7886 */ /* 0x000fe20000000100 */
[----:B------:R-:W-:-:S13]  /*0810*/  PLOP3.LUT P0, PT, PT, PT, UP0, 0x80, 0x0 ;  /* 0x000000000000781c */ /* 0x000fda0003f0f008 */
[----:B------:R-:W-:-:S06]  /*0820*/  @P0 FADD.FTZ R16, R7, c[0x0][0x1a0] ;  /* 0x0000680007100621 */ /* 0x000fcc0000010000 */
[----:B------:R-:W1:Y:S02]  /*0830*/  @P0 MUFU.RSQ R16, R16 ;  /* 0x0000001000100308 */ /* 0x000e640000001400 */
[----:B-1----:R-:W1:Y:S01]  /*0840*/  @P0 R2UR UR4, R16 ;  /* 0x00000000100403c2 */ /* 0x002e6200000e0000 */
[----:B------:R-:W-:Y:S01]  /*0850*/  ISETP.GT.U32.AND P0, PT, R0, 0xdf, PT ;  /* 0x000000df0000780c */ /* 0x000fe20003f04070 */
[----:B------:R-:W-:Y:S01]  /*0860*/  CS2R R6, SRZ ;  /* 0x0000000000067805 */ /* 0x000fe2000001ff00 */
[----:B------:R-:W-:Y:S01]  /*0870*/  CS2R R8, SRZ ;  /* 0x0000000000087805 */ /* 0x000fe2000001ff00 */
[----:B-1----:R-:W-:-:S10]  /*0880*/  @UP0 UMOV UR12, UR4 ;  /* 0x00000004000c0c82 */ /* 0x002fd40008000000 */
[----:B------:R-:W-:Y:S05]  /*0890*/  @P0 BRA `(.L_x_3) ;  /* 0x0000009000000947 */ /* 0x000fea0003800000 */
[----:B0-----:R-:W-:Y:S01]  /*08a0*/  ISETP.NE.AND P0, PT, RZ, UR16, PT ;  /* 0x00000010ff007c0c */ /* 0x001fe2000bf05270 */
[----:B------:R-:W-:Y:S01]  /*08b0*/  HFMA2.MMA R6, -RZ, RZ, 0, 2.384185791015625e-07 ;  /* 0x00000004ff067435 */ /* 0x000fe200000001ff */
[----:B------:R-:W-:-:S04]  /*08c0*/  IADD3 R11, R47, R2, RZ ;  /* 0x000000022f0b7210 */ /* 0x000fc80007ffe0ff */
[----:B------:R-:W-:-:S05]  /*08d0*/  SHF.R.S32.HI R2, RZ, 0x1f, R11 ;  /* 0x0000001fff027819 */ /* 0x000fca000001140b */
[C---:B------:R-:W-:Y:S02]  /*08e0*/  IMAD.WIDE R6, R11.reuse, R6, c[0x0][0x188] ;  /* 0x000062000b067625 */ /* 0x040fe400078e0206 */
[----:B------:R-:W-:-:S04]  /*08f0*/  @P0 LEA R10, P2, R11, c[0x0][0x190], 0x2 ;  /* 0x000064000b0a0a11 */ /* 0x000fc800078410ff */
[----:B------:R-:W-:Y:S01]  /*0900*/  @P0 LEA.HI.X R11, R11, c[0x0][0x194], R2, 0x2, P2 ;  /* 0x000065000b0b0a11 */ /* 0x000fe200010f1402 */
[----:B------:R-:W5:Y:S04]  /*0910*/  LDG.E.64 R6, [R6.64] ;  /* 0x0000000e06067981 */ /* 0x000f68000c1e1b00 */
[----:B------:R0:W5:Y:S04]  /*0920*/  @P0 LDG.E.64 R8, [R10.64] ;  /* 0x0000000e0a080981 */ /* 0x000168000c1e1b00 */
.L_x_3:
[----:B0-----:R-:W-:Y:S05]  /*0930*/  BSYNC B0 ;  /* 0x0000000000007941 */ /* 0x001fea0003800000 */
.L_x_2:
[----:B------:R-:W-:Y:S02]  /*0940*/  ISETP.NE.AND P2, PT, RZ, UR16, PT ;  /* 0x00000010ff007c0c */ /* 0x000fe4000bf45270 */
[--C-:B-----5:R-:W-:Y:S02]  /*0950*/  PRMT R2, RZ, 0x5410, R42.reuse ;  /* 0x00005410ff027816 */ /* 0x120fe4000000002a */
[----:B------:R-:W-:Y:S02]  /*0960*/  PRMT R12, RZ, 0x7610, R42 ;  /* 0x00007610ff0c7816 */ /* 0x000fe4000000002a */
[----:B------:R-:W-:Y:S01]  /*0970*/  PRMT R14, RZ, 0x5410, R43 ;  /* 0x00005410ff0e7816 */ /* 0x000fe2000000002b */
[----:B------:R-:W-:Y:S01]  /*0980*/  FADD.FTZ R15, R2, -UR17 ;  /* 0x80000011020f7e21 */ /* 0x000fe20008010000 */
[--C-:B------:R-:W-:Y:S01]  /*0990*/  PRMT R13, RZ, 0x5410, R45.reuse ;  /* 0x00005410ff0d7816 */ /* 0x100fe2000000002d */
[----:B------:R-:W-:Y:S01]  /*09a0*/  FADD.FTZ R12, R12, -UR17 ;  /* 0x800000110c0c7e21 */ /* 0x000fe20008010000 */
[----:B------:R-:W-:Y:S01]  /*09b0*/  PRMT R10, RZ, 0x7610, R45 ;  /* 0x00007610ff0a7816 */ /* 0x000fe2000000002d */
[----:B------:R-:W-:Y:S01]  /*09c0*/  FADD.FTZ R24, R14, -UR17 ;  /* 0x800000110e187e21 */ /* 0x000fe20008010000 */
[----:B------:R-:W-:Y:S01]  /*09d0*/  PRMT R22, RZ, 0x7610, R43 ;  /* 0x00007610ff167816 */ /* 0x000fe2000000002b */
[----:B------:R-:W-:Y:S01]  /*09e0*/  FMUL.FTZ R15, R15, UR12 ;  /* 0x0000000c0f0f7c20 */ /* 0x000fe20008410000 */
[--C-:B------:R-:W-:Y:S01]  /*09f0*/  PRMT R11, RZ, 0x5410, R44.reuse ;  /* 0x00005410ff0b7816 */ /* 0x100fe2000000002c */
[----:B------:R-:W-:Y:S01]  /*0a00*/  FMUL.FTZ R12, R12, UR12 ;  /* 0x0000000c0c0c7c20 */ /* 0x000fe20008410000 */
[----:B------:R-:W-:Y:S01]  /*0a10*/  PRMT R2, RZ, 0x7610, R44 ;  /* 0x00007610ff027816 */ /* 0x000fe2000000002c */
[----:B------:R-:W-:Y:S05]  /*0a20*/  @!P2 BRA `(.L_x_4) ;  /* 0x000001200000a947 */ /* 0x000fea0003800000 */
[----:B------:R-:W-:Y:S02]  /*0a30*/  FFMA.FTZ R14, R15, R6, R8 ;  /* 0x000000060f0e7223 */ /* 0x000fe40000010008 */
[----:B------:R-:W-:-:S02]  /*0a40*/  FFMA.FTZ R16, R12, R7, R9 ;  /* 0x000000070c107223 */ /* 0x000fc40000010009 */
[----:B------:R-:W-:Y:S02]  /*0a50*/  FMUL.FTZ R17, R14, -1.4426950216293334961 ;  /* 0xbfb8aa3b0e117820 */ /* 0x000fe40000410000 */
[----:B------:R-:W-:-:S04]  /*0a60*/  FMUL.FTZ R19, R16, -1.4426950216293334961 ;  /* 0xbfb8aa3b10137820 */ /* 0x000fc80000410000 */
[----:B------:R-:W0:Y:S08]  /*0a70*/  MUFU.EX2 R17, R17 ;  /* 0x0000001100117308 */ /* 0x000e300000000800 */
[----:B------:R-:W1:Y:S01]  /*0a80*/  MUFU.EX2 R19, R19 ;  /* 0x0000001300137308 */ /* 0x000e620000000800 */
[----:B0-----:R-:W-:-:S07]  /*0a90*/  FADD.FTZ R18, R17, 1 ;  /* 0x3f80000011127421 */ /* 0x001fce0000010000 */
[----:B------:R-:W0:Y:S01]  /*0aa0*/  MUFU.RCP R18, R18 ;  /* 0x0000001200127308 */ /* 0x000e220000001000 */
[----:B-1----:R-:W-:-:S07]  /*0ab0*/  FADD.FTZ R20, R19, 1 ;  /* 0x3f80000013147421 */ /* 0x002fce0000010000 */
[----:B------:R-:W1:Y:S01]  /*0ac0*/  MUFU.RCP R21, R20 ;  /* 0x0000001400157308 */ /* 0x000e620000001000 */
[----:B0-----:R-:W-:Y:S02]  /*0ad0*/  FADD.FTZ R23, -R18, 1 ;  /* 0x3f80000012177421 */ /* 0x001fe40000010100 */
[----:B------:R-:W-:Y:S02]  /*0ae0*/  FMUL.FTZ R13, R13, R18 ;  /* 0x000000120d0d7220 */ /* 0x000fe40000410000 */
[----:B------:R-:W-:Y:S02]  /*0af0*/  FFMA.FTZ R14, R14, R23, 1 ;  /* 0x3f8000000e0e7423 */ /* 0x000fe40000010017 */
[----:B-1----:R-:W-:Y:S02]  /*0b00*/  FADD.FTZ R25, -R21, 1 ;  /* 0x3f80000015197421 */ /* 0x002fe40000010100 */
[----:B------:R-:W-:Y:S02]  /*0b10*/  FMUL.FTZ R10, R10, R21 ;  /* 0x000000150a0a7220 */ /* 0x000fe40000410000 */
[----:B------:R-:W-:-:S02]  /*0b20*/  FFMA.FTZ R25, R16, R25, 1 ;  /* 0x3f80000010197423 */ /* 0x000fc40000010019 */
[----:B------:R-:W-:Y:S02]  /*0b30*/  FMUL.FTZ R13, R13, R14 ;  /* 0x0000000e0d0d7220 */ /* 0x000fe40000410000 */
[----:B------:R-:W-:Y:S02]  /*0b40*/  FMUL.FTZ R10, R10, R25 ;  /* 0x000000190a0a7220 */ /* 0x000fe40000410000 */
.L_x_4:
[----:B------:R-:W-:Y:S02]  /*0b50*/  FMUL.FTZ R14, R13, R6 ;  /* 0x000000060d0e7220 */ /* 0x000fe40000410000 */
[----:B------:R-:W-:Y:S02]  /*0b60*/  FADD.FTZ R22, R22, -UR17 ;  /* 0x8000001116167e21 */ /* 0x000fe40008010000 */
[----:B------:R-:W-:Y:S02]  /*0b70*/  FFMA.FTZ R16, R15, R14, RZ ;  /* 0x0000000e0f107223 */ /* 0x000fe400000100ff */
[----:B------:R-:W-:Y:S02]  /*0b80*/  FADD.FTZ R18, RZ, R14 ;  /* 0x0000000eff127221 */ /* 0x000fe40000010000 */
[----:B------:R-:W-:-:S02]  /*0b90*/  FMUL.FTZ R17, R24, UR12 ;  /* 0x0000000c18117c20 */ /* 0x000fc40008410000 */
[----:B------:R-:W-:Y:S02]  /*0ba0*/  FMUL.FTZ R19, R10, R7 ;  /* 0x000000070a137220 */ /* 0x000fe40000410000 */
[----:B------:R-:W-:Y:S01]  /*0bb0*/  FMUL.FTZ R14, R22, UR12 ;  /* 0x0000000c160e7c20 */ /* 0x000fe20008410000 */
[----:B------:R-:W-:Y:S05]  /*0bc0*/  @!P2 BRA `(.L_x_5) ;  /* 0x000001200000a947 */ /* 0x000fea0003800000 */
[----:B------:R-:W-:Y:S02]  /*0bd0*/  FFMA.FTZ R20, R17, R6, R8 ;  /* 0x0000000611147223 */ /* 0x000fe40000010008 */
[----:B------:R-:W-:Y:S02]  /*0be0*/  FFMA.FTZ R21, R14, R7, R9 ;  /* 0x000000070e157223 */ /* 0x000fe40000010009 */
        /* <DEDUP_REMOVED lines=16> */
.L_x_5:
[----:B------:R-:W-:Y:S01]  /*0cf0*/  FFMA.FTZ R20, R12, R19, R16 ;  /* 0x000000130c147223 */ /* 0x000fe20000010010 */
[----:B------:R-:W0:Y:S01]  /*0d00*/  S2R R22, SR_LANEID ;  /* 0x0000000000167919 */ /* 0x000e220000000000 */
[----:B------:R-:W-:Y:S01]  /*0d10*/  FMUL.FTZ R16, R11, R6 ;  /* 0x000000060b107220 */ /* 0x000fe20000410000 */
[----:B------:R-:W-:Y:S01]  /*0d20*/  ISETP.NE.AND P3, PT, R0, RZ, PT ;  /* 0x000000ff0000720c */ /* 0x000fe20003f65270 */
[----:B------:R-:W-:Y:S01]  /*0d30*/  FADD.FTZ R21, R19, R18 ;  /* 0x0000001213157221 */ /* 0x000fe20000010000 */
[----:B------:R-:W-:Y:S01]  /*0d40*/  ULDC UR5, c[0x0][0xc] ;  /* 0x0000030000057ab9 */ /* 0x000fe20000000800 */
[----:B------:R-:W-:Y:S01]  /*0d50*/  FMUL.FTZ R18, R2, R7 ;  /* 0x0000000702127220 */ /* 0x000fe20000410000 */
[----:B------:R-:W-:Y:S01]  /*0d60*/  BSSY B0, `(.L_x_6) ;  /* 0x000003e000007945 */ /* 0x000fe20003800000 */
[----:B------:R-:W-:-:S02]  /*0d70*/  FFMA.FTZ R19, R17, R16, R20 ;  /* 0x0000001011137223 */ /* 0x000fc40000010014 */
[----:B------:R-:W-:Y:S02]  /*0d80*/  FADD.FTZ R21, R21, R16 ;  /* 0x0000001015157221 */ /* 0x000fe40000010000 */
[----:B------:R-:W-:Y:S02]  /*0d90*/  FFMA.FTZ R19, R14, R18, R19 ;  /* 0x000000120e137223 */ /* 0x000fe40000010013 */
[----:B------:R-:W-:Y:S02]  /*0da0*/  FADD.FTZ R18, R18, R21 ;  /* 0x0000001512127221 */ /* 0x000fe40000010000 */
[----:B------:R-:W-:Y:S01]  /*0db0*/  FFMA.FTZ R20, R15, R13, RZ ;  /* 0x0000000d0f147223 */ /* 0x000fe200000100ff */
[----:B------:R-:W1:Y:S01]  /*0dc0*/  SHFL.DOWN PT, R16, R19, 0x1, 0x1f ;  /* 0x08201f0013107f89 */ /* 0x000e6200000e0000 */
[----:B------:R-:W-:-:S03]  /*0dd0*/  FADD.FTZ R15, RZ, R10 ;  /* 0x0000000aff0f7221 */ /* 0x000fc60000010000 */
[----:B------:R-:W2:Y:S01]  /*0de0*/  SHFL.DOWN PT, R21, R18, 0x1, 0x1f ;  /* 0x08201f0012157f89 */ /* 0x000ea200000e0000 */
[----:B------:R-:W-:Y:S01]  /*0df0*/  FADD.FTZ R15, R15, R2 ;  /* 0x000000020f0f7221 */ /* 0x000fe20000010000 */
[C---:B0-----:R-:W-:Y:S02]  /*0e00*/  ISETP.GT.AND P0, PT, R22.reuse, 0x1e, PT ;  /* 0x0000001e1600780c */ /* 0x041fe40003f04270 */
[----:B------:R-:W-:-:S11]  /*0e10*/  ISETP.NE.AND P4, PT, R22, RZ, PT ;  /* 0x000000ff1600720c */ /* 0x000fd60003f85270 */
[----:B-1----:R-:W-:Y:S02]  /*0e20*/  @!P0 FADD.FTZ R19, R19, R16 ;  /* 0x0000001013138221 */ /* 0x002fe40000010000 */
[----:B--2---:R-:W-:-:S03]  /*0e30*/  @!P0 FADD.FTZ R18, R18, R21 ;  /* 0x0000001512128221 */ /* 0x004fc60000010000 */
[----:B------:R-:W0:Y:S01]  /*0e40*/  SHFL.DOWN PT, R16, R19, 0x2, 0x1f ;  /* 0x08401f0013107f89 */ /* 0x000e2200000e0000 */
[----:B------:R-:W-:-:S03]  /*0e50*/  ISETP.GT.AND P0, PT, R22, 0x1d, PT ;  /* 0x0000001d1600780c */ /* 0x000fc60003f04270 */
[----:B------:R-:W1:Y:S10]  /*0e60*/  SHFL.DOWN PT, R21, R18, 0x2, 0x1f ;  /* 0x08401f0012157f89 */ /* 0x000e7400000e0000 */
[----:B0-----:R-:W-:-:S02]  /*0e70*/  @!P0 FADD.FTZ R19, R19, R16 ;  /* 0x0000001013138221 */ /* 0x001fc40000010000 */
[----:B-1----:R-:W-:-:S03]  /*0e80*/  @!P0 FADD.FTZ R18, R18, R21 ;  /* 0x0000001512128221 */ /* 0x002fc60000010000 */
        /* <DEDUP_REMOVED lines=14> */
[----:B------:R-:W-:Y:S02]  /*0f70*/  FADD.FTZ R16, RZ, R13 ;  /* 0x0000000dff107221 */ /* 0x000fe40000010000 */
[----:B-1----:R-:W-:Y:S01]  /*0f80*/  @!P0 FADD.FTZ R18, R18, R21 ;  /* 0x0000001512128221 */ /* 0x002fe20000010000 */
[----:B------:R-:W-:Y:S01]  /*0f90*/  ISETP.GT.U32.AND P0, PT, R0, 0x6, PT ;  /* 0x000000060000780c */ /* 0x000fe20003f04070 */
[----:B------:R-:W-:Y:S01]  /*0fa0*/  FFMA.FTZ R21, R12, R10, RZ ;  /* 0x0000000a0c157223 */ /* 0x000fe200000100ff */
[----:B------:R-:W-:Y:S01]  /*0fb0*/  MOV R10, R19 ;  /* 0x00000013000a7202 */ /* 0x000fe20000000f00 */
[----:B------:R-:W-:Y:S02]  /*0fc0*/  FFMA.FTZ R12, R17, R11, R20 ;  /* 0x0000000b110c7223 */ /* 0x000fe40000010014 */
[----:B------:R-:W-:Y:S01]  /*0fd0*/  FFMA.FTZ R13, R14, R2, R21 ;  /* 0x000000020e0d7223 */ /* 0x000fe20000010015 */
[----:B------:R-:W-:Y:S01]  /*0fe0*/  SHF.L.U32 R2, R0, 0x4, RZ ;  /* 0x0000000400027819 */ /* 0x000fe200000006ff */
[----:B------:R-:W-:Y:S01]  /*0ff0*/  FADD.FTZ R14, R16, R11 ;  /* 0x0000000b100e7221 */ /* 0x000fe20000010000 */
[----:B------:R-:W-:-:S04]  /*1000*/  MOV R11, R18 ;  /* 0x00000012000b7202 */ /* 0x000fc80000000f00 */
[----:B------:R0:W-:Y:S04]  /*1010*/  STS.128 [R0.X16+0x50], R12 ;  /* 0x0000500c00007388 */ /* 0x0001e8000000cc00 */
[----:B------:R0:W-:Y:S04]  /*1020*/  @!P4 STS.64 [R52.X8+0x8], R10 ;  /* 0x0000080a3400c388 */ /* 0x0001e80000008a00 */
[----:B------:R-:W-:Y:S06]  /*1030*/  BAR.SYNC.DEFER_BLOCKING 0x0 ;  /* 0x0000000000007b1d */ /* 0x000fec0000010000 */
[----:B------:R-:W-:Y:S05]  /*1040*/  @P3 BRA `(.L_x_7) ;  /* 0x000000f000003947 */ /* 0x000fea0003800000 */
[----:B------:R-:W1:Y:S04]  /*1050*/  LDS.128 R16, [0x10] ;  /* 0x00001000ff107984 */ /* 0x000e680000000c00 */
[----:B------:R-:W2:Y:S04]  /*1060*/  LDS.128 R20, [0x20] ;  /* 0x00002000ff147984 */ /* 0x000ea80000000c00 */
[----:B------:R-:W3:Y:S01]  /*1070*/  LDS.128 R24, [0x30] ;  /* 0x00003000ff187984 */ /* 0x000ee20000000c00 */
[----:B-1----:R-:W-:-:S02]  /*1080*/  FADD.FTZ R29, R10, R16 ;  /* 0x000000100a1d7221 */ /* 0x002fc40000010000 */
[----:B0-----:R-:W-:Y:S02]  /*1090*/  FADD.FTZ R10, R11, R17 ;  /* 0x000000110b0a7221 */ /* 0x001fe40000010000 */
[----:B------:R-:W-:Y:S02]  /*10a0*/  FADD.FTZ R29, R29, R18 ;  /* 0x000000121d1d7221 */ /* 0x000fe40000010000 */
[----:B------:R-:W-:Y:S02]  /*10b0*/  FADD.FTZ R10, R10, R19 ;  /* 0x000000130a0a7221 */ /* 0x000fe40000010000 */
[----:B--2---:R-:W-:Y:S02]  /*10c0*/  FADD.FTZ R29, R29, R20 ;  /* 0x000000141d1d7221 */ /* 0x004fe40000010000 */
[----:B------:R-:W-:Y:S02]  /*10d0*/  FADD.FTZ R10, R10, R21 ;  /* 0x000000150a0a7221 */ /* 0x000fe40000010000 */
[----:B------:R-:W-:-:S02]  /*10e0*/  FADD.FTZ R29, R29, R22 ;  /* 0x000000161d1d7221 */ /* 0x000fc40000010000 */
[----:B------:R-:W-:Y:S02]  /*10f0*/  FADD.FTZ R10, R10, R23 ;  /* 0x000000170a0a7221 */ /* 0x000fe40000010000 */
[----:B---3--:R-:W-:Y:S02]  /*1100*/  FADD.FTZ R29, R29, R24 ;  /* 0x000000181d1d7221 */ /* 0x008fe40000010000 */
[----:B------:R-:W-:Y:S02]  /*1110*/  FADD.FTZ R16, R10, R25 ;  /* 0x000000190a107221 */ /* 0x000fe40000010000 */
[----:B------:R-:W-:Y:S02]  /*1120*/  FADD.FTZ R10, R29, R26 ;  /* 0x0000001a1d0a7221 */ /* 0x000fe40000010000 */
[----:B------:R-:W-:Y:S02]  /*1130*/  FADD.FTZ R11, R16, R27 ;  /* 0x0000001b100b7221 */ /* 0x000fe40000010000 */
.L_x_7:
[----:B------:R-:W-:Y:S05]  /*1140*/  BSYNC B0 ;  /* 0x0000000000007941 */ /* 0x000fea0003800000 */
.L_x_6:
[----:B------:R-:W-:Y:S06]  /*1150*/  BAR.SYNC.DEFER_BLOCKING 0x0 ;  /* 0x0000000000007b1d */ /* 0x000fec0000010000 */
[----:B------:R-:W-:Y:S01]  /*1160*/  BSSY B0, `(.L_x_8) ;  /* 0x000009d000007945 */ /* 0x000fe20003800000 */
[----:B------:R-:W-:Y:S05]  /*1170*/  @P0 BRA `(.L_x_9) ;  /* 0x000009b000000947 */ /* 0x000fea0003800000 */
[----:B------:R-:W1:Y:S04]  /*1180*/  LDS.128 R16, [R2+0xc0] ;  /* 0x0000c00002107984 */ /* 0x000e680000000c00 */
[----:B------:R-:W2:Y:S04]  /*1190*/  LDS.128 R20, [R2+0x130] ;  /* 0x0001300002147984 */ /* 0x000ea80000000c00 */
[----:B------:R-:W3:Y:S04]  /*11a0*/  LDS.128 R24, [R2+0x1a0] ;  /* 0x0001a00002187984 */ /* 0x000ee80000000c00 */
[----:B------:R-:W4:Y:S04]  /*11b0*/  LDS.128 R28, [R2+0x210] ;  /* 0x00021000021c7984 */ /* 0x000f280000000c00 */
[----:B------:R-:W5:Y:S04]  /*11c0*/  LDS.128 R32, [R2+0x280] ;  /* 0x0002800002207984 */ /* 0x000f680000000c00 */
[----:B------:R-:W0:Y:S01]  /*11d0*/  LDS.128 R36, [R2+0x2f0] ;  /* 0x0002f00002247984 */ /* 0x000e220000000c00 */
[----:B-1----:R-:W-:-:S02]  /*11e0*/  FADD.FTZ R16, R12, R16 ;  /* 0x000000100c107221 */ /* 0x002fc40000010000 */
[----:B0-----:R-:W-:Y:S02]  /*11f0*/  FADD.FTZ R12, R13, R17 ;  /* 0x000000110d0c7221 */ /* 0x001fe40000010000 */
[----:B------:R-:W-:Y:S02]  /*1200*/  FADD.FTZ R13, R14, R18 ;  /* 0x000000120e0d7221 */ /* 0x000fe40000010000 */
[----:B------:R-:W-:Y:S02]  /*1210*/  FADD.FTZ R14, R15, R19 ;  /* 0x000000130f0e7221 */ /* 0x000fe40000010000 */
[----:B--2---:R-:W-:Y:S02]  /*1220*/  FADD.FTZ R15, R16, R20 ;  /* 0x00000014100f7221 */ /* 0x004fe40000010000 */
[----:B------:R-:W-:Y:S01]  /*1230*/  FADD.FTZ R12, R12, R21 ;  /* 0x000000150c0c7221 */ /* 0x000fe20000010000 */
[----:B------:R-:W0:Y:S01]  /*1240*/  LDS.128 R16, [R2+0x360] ;  /* 0x0003600002107984 */ /* 0x000e220000000c00 */
[----:B------:R-:W-:-:S02]  /*1250*/  FADD.FTZ R13, R13, R22 ;  /* 0x000000160d0d7221 */ /* 0x000fc40000010000 */
[----:B------:R-:W-:Y:S02]  /*1260*/  FADD.FTZ R14, R14, R23 ;  /* 0x000000170e0e7221 */ /* 0x000fe40000010000 */
[----:B---3--:R-:W-:Y:S02]  /*1270*/  FADD.FTZ R15, R15, R24 ;  /* 0x000000180f0f7221 */ /* 0x008fe40000010000 */
[----:B------:R-:W-:Y:S02]  /*1280*/  FADD.FTZ R12, R12, R25 ;  /* 0x000000190c0c7221 */ /* 0x000fe40000010000 */
[----:B------:R-:W-:Y:S02]  /*1290*/  FADD.FTZ R13, R13, R26 ;  /* 0x0000001a0d0d7221 */ /* 0x000fe40000010000 */
[----:B------:R-:W-:Y:S02]  /*12a0*/  FADD.FTZ R20, R14, R27 ;  /* 0x0000001b0e147221 */ /* 0x000fe40000010000 */
[----:B----4-:R-:W-:-:S02]  /*12b0*/  FADD.FTZ R21, R15, R28 ;  /* 0x0000001c0f157221 */ /* 0x010fc40000010000 */
[----:B------:R-:W-:Y:S02]  /*12c0*/  FADD.FTZ R28, R12, R29 ;  /* 0x0000001d0c1c7221 */ /* 0x000fe40000010000 */
[----:B------:R-:W-:Y:S02]  /*12d0*/  FADD.FTZ R25, R13, R30 ;  /* 0x0000001e0d197221 */ /* 0x000fe40000010000 */
[----:B------:R-:W1:Y:S01]  /*12e0*/  LDS.128 R12, [R2+0x3d0] ;  /* 0x0003d000020c7984 */ /* 0x000e620000000c00 */
[----:B------:R-:W-:Y:S02]  /*12f0*/  FADD.FTZ R24, R20, R31 ;  /* 0x0000001f14187221 */ /* 0x000fe40000010000 */
[----:B-----5:R-:W-:Y:S02]  /*1300*/  FADD.FTZ R27, R21, R32 ;  /* 0x00000020151b7221 */ /* 0x020fe40000010000 */
[----:B------:R-:W2:Y:S01]  /*1310*/  LDS.128 R20, [R2+0x440] ;  /* 0x0004400002147984 */ /* 0x000ea20000000c00 */
[----:B------:R-:W-:-:S02]  /*1320*/  FADD.FTZ R28, R28, R33 ;  /* 0x000000211c1c7221 */ /* 0x000fc40000010000 */
[----:B------:R-:W-:Y:S02]  /*1330*/  FADD.FTZ R29, R25, R34 ;  /* 0x00000022191d7221 */ /* 0x000fe40000010000 */
[----:B------:R-:W-:Y:S02]  /*1340*/  FADD.FTZ R32, R24, R35 ;  /* 0x0000002318207221 */ /* 0x000fe40000010000 */
[----:B------:R-:W-:Y:S02]  /*1350*/  FADD.FTZ R33, R27, R36 ;  /* 0x000000241b217221 */ /* 0x000fe40000010000 */
[----:B------:R-:W3:Y:S01]  /*1360*/  LDS.128 R24, [R2+0x4b0] ;  /* 0x0004b00002187984 */ /* 0x000ee20000000c00 */
[----:B------:R-:W-:Y:S02]  /*1370*/  FADD.FTZ R34, R28, R37 ;  /* 0x000000251c227221 */ /* 0x000fe40000010000 */
[----:B------:R-:W-:Y:S02]  /*1380*/  FADD.FTZ R35, R29, R38 ;  /* 0x000000261d237221 */ /* 0x000fe40000010000 */
[----:B------:R-:W4:Y:S01]  /*1390*/  LDS.128 R28, [R2+0x520] ;  /* 0x00052000021c7984 */ /* 0x000f220000000c00 */
[----:B------:R-:W-:-:S02]  /*13a0*/  FADD.FTZ R32, R32, R39 ;  /* 0x0000002720207221 */ /* 0x000fc40000010000 */
[----:B0-----:R-:W-:Y:S02]  /*13b0*/  FADD.FTZ R33, R33, R16 ;  /* 0x0000001021217221 */ /* 0x001fe40000010000 */
[----:B------:R-:W-:Y:S02]  /*13c0*/  FADD.FTZ R34, R34, R17 ;  /* 0x0000001122227221 */ /* 0x000fe40000010000 */
[----:B------:R-:W-:Y:S02]  /*13d0*/  FADD.FTZ R35, R35, R18 ;  /* 0x0000001223237221 */ /* 0x000fe40000010000 */
[----:B------:R-:W-:Y:S02]  /*13e0*/  FADD.FTZ R32, R32, R19 ;  /* 0x0000001320207221 */ /* 0x000fe40000010000 */
[----:B------:R-:W0:Y:S01]  /*13f0*/  LDS.128 R16, [R2+0x590] ;  /* 0x0005900002107984 */ /* 0x000e220000000c00 */
[----:B-1----:R-:W-:Y:S02]  /*1400*/  FADD.FTZ R33, R33, R12 ;  /* 0x0000000c21217221 */ /* 0x002fe40000010000 */
[----:B------:R-:W-:-:S02]  /*1410*/  FADD.FTZ R34, R34, R13 ;  /* 0x0000000d22227221 */ /* 0x000fc40000010000 */
[----:B------:R-:W-:Y:S02]  /*1420*/  FADD.FTZ R35, R35, R14 ;  /* 0x0000000e23237221 */ /* 0x000fe40000010000 */
[----:B------:R-:W-:Y:S02]  /*1430*/  FADD.FTZ R32, R32, R15 ;  /* 0x0000000f20207221 */ /* 0x000fe40000010000 */
[----:B------:R-:W1:Y:S01]  /*1440*/  LDS.128 R12, [R2+0x600] ;  /* 0x00060000020c7984 */ /* 0x000e620000000c00 */
[----:B--2---:R-:W-:Y:S02]  /*1450*/  FADD.FTZ R37, R33, R20 ;  /* 0x0000001421257221 */ /* 0x004fe40000010000 */
[----:B------:R-:W-:Y:S02]  /*1460*/  FADD.FTZ R34, R34, R21 ;  /* 0x0000001522227221 */ /* 0x000fe40000010000 */
[----:B------:R-:W-:Y:S02]  /*1470*/  FADD.FTZ R33, R35, R22 ;  /* 0x0000001623217221 */ /* 0x000fe40000010000 */
[----:B------:R-:W-:-:S02]  /*1480*/  FADD.FTZ R36, R32, R23 ;  /* 0x0000001720247221 */ /* 0x000fc40000010000 */
[----:B------:R-:W2:Y:S01]  /*1490*/  LDS.128 R20, [R2+0x670] ;  /* 0x0006700002147984 */ /* 0x000ea20000000c00 */
[----:B---3--:R-:W-:Y:S02]  /*14a0*/  FADD.FTZ R37, R37, R24 ;  /* 0x0000001825257221 */ /* 0x008fe40000010000 */
[----:B------:R-:W-:Y:S02]  /*14b0*/  FADD.FTZ R32, R34, R25 ;  /* 0x0000001922207221 */ /* 0x000fe40000010000 */
[----:B------:R-:W-:Y:S02]  /*14c0*/  FADD.FTZ R33, R33, R26 ;  /* 0x0000001a21217221 */ /* 0x000fe40000010000 */
[----:B------:R-:W-:Y:S02]  /*14d0*/  FADD.FTZ R36, R36, R27 ;  /* 0x0000001b24247221 */ /* 0x000fe40000010000 */
[----:B------:R-:W3:Y:S01]  /*14e0*/  LDS.128 R24, [R2+0x6e0] ;  /* 0x0006e00002187984 */ /* 0x000ee20000000c00 */
[----:B----4-:R-:W-:-:S02]  /*14f0*/  FADD.FTZ R37, R37, R28 ;  /* 0x0000001c25257221 */ /* 0x010fc40000010000 */
[----:B------:R-:W-:Y:S02]  /*1500*/  FADD.FTZ R28, R32, R29 ;  /* 0x0000001d201c7221 */ /* 0x000fe40000010000 */
[----:B------:R-:W-:Y:S02]  /*1510*/  FADD.FTZ R29, R33, R30 ;  /* 0x0000001e211d7221 */ /* 0x000fe40000010000 */
[----:B------:R-:W4:Y:S01]  /*1520*/  LDS.128 R32, [R2+0x750] ;  /* 0x0007500002207984 */ /* 0x000f220000000c00 */
[----:B------:R-:W-:Y:S02]  /*1530*/  FADD.FTZ R36, R36, R31 ;  /* 0x0000001f24247221 */ /* 0x000fe40000010000 */
[----:B0-----:R-:W-:Y:S02]  /*1540*/  FADD.FTZ R37, R37, R16 ;  /* 0x0000001025257221 */ /* 0x001fe40000010000 */
[----:B------:R-:W-:Y:S02]  /*1550*/  FADD.FTZ R28, R28, R17 ;  /* 0x000000111c1c7221 */ /* 0x000fe40000010000 */
[----:B------:R-:W-:-:S02]  /*1560*/  FADD.FTZ R29, R29, R18 ;  /* 0x000000121d1d7221 */ /* 0x000fc40000010000 */
[----:B------:R-:W-:Y:S02]  /*1570*/  FADD.FTZ R36, R36, R19 ;  /* 0x0000001324247221 */ /* 0x000fe40000010000 */
[----:B------:R-:W0:Y:S01]  /*1580*/  LDS.128 R16, [R2+0x7c0] ;  /* 0x0007c00002107984 */ /* 0x000e220000000c00 */
[----:B-1----:R-:W-:Y:S02]  /*1590*/  FADD.FTZ R37, R37, R12 ;  /* 0x0000000c25257221 */ /* 0x002fe40000010000 */
[----:B------:R-:W-:Y:S02]  /*15a0*/  FADD.FTZ R28, R28, R13 ;  /* 0x0000000d1c1c7221 */ /* 0x000fe40000010000 */
[----:B------:R-:W-:Y:S02]  /*15b0*/  FADD.FTZ R29, R29, R14 ;  /* 0x0000000e1d1d7221 */ /* 0x000fe40000010000 */
[----:B------:R-:W-:Y:S02]  /*15c0*/  FADD.FTZ R36, R36, R15 ;  /* 0x0000000f24247221 */ /* 0x000fe40000010000 */
[----:B------:R-:W1:Y:S01]  /*15d0*/  LDS.128 R12, [R2+0x830] ;  /* 0x00083000020c7984 */ /* 0x000e620000000c00 */
[----:B--2---:R-:W-:-:S02]  /*15e0*/  FADD.FTZ R37, R37, R20 ;  /* 0x0000001425257221 */ /* 0x004fc40000010000 */
[----:B------:R-:W-:Y:S02]  /*15f0*/  FADD.FTZ R28, R28, R21 ;  /* 0x000000151c1c7221 */ /* 0x000fe40000010000 */
[----:B------:R-:W-:Y:S02]  /*1600*/  FADD.FTZ R29, R29, R22 ;  /* 0x000000161d1d7221 */ /* 0x000fe40000010000 */
[----:B------:R-:W-:Y:S02]  /*1610*/  FADD.FTZ R36, R36, R23 ;  /* 0x0000001724247221 */ /* 0x000fe40000010000 */
[----:B------:R-:W2:Y:S01]  /*1620*/  LDS.128 R20, [R2+0x8a0] ;  /* 0x0008a00002147984 */ /* 0x000ea20000000c00 */
[----:B---3--:R-:W-:Y:S02]  /*1630*/  FADD.FTZ R37, R37, R24 ;  /* 0x0000001825257221 */ /* 0x008fe40000010000 */
[----:B------:R-:W-:Y:S02]  /*1640*/  FADD.FTZ R24, R28, R25 ;  /* 0x000000191c187221 */ /* 0x000fe40000010000 */
[----:B------:R-:W-:-:S02]  /*1650*/  FADD.FTZ R25, R29, R26 ;  /* 0x0000001a1d197221 */ /* 0x000fc40000010000 */
[----:B------:R-:W3:Y:S01]  /*1660*/  LDS.128 R28, [R2+0x910] ;  /* 0x00091000021c7984 */ /* 0x000ee20000000c00 */
[----:B----4-:R-:W-:Y:S02]  /*1670*/  FADD.FTZ R37, R37, R32 ;  /* 0x0000002025257221 */ /* 0x010fe40000010000 */
[----:B------:R-:W-:Y:S02]  /*1680*/  FADD.FTZ R32, R24, R33 ;  /* 0x0000002118207221 */ /* 0x000fe40000010000 */
        /* <DEDUP_REMOVED lines=33> */
[----:B------:R-:W-:Y:S01]  /*18a0*/  LDS.128 R16, [R2+0xd00] ;  /* 0x000d000002107984 */ /* 0x000fe20000000c00 */
[----:B-1----:R-:W-:Y:S02]  /*18b0*/  FADD.FTZ R37, R37, R12 ;  /* 0x0000000c25257221 */ /* 0x002fe40000010000 */
[----:B------:R-:W-:Y:S02]  /*18c0*/  FADD.FTZ R24, R24, R13 ;  /* 0x0000000d18187221 */ /* 0x000fe40000010000 */
[----:B------:R-:W-:Y:S02]  /*18d0*/  FADD.FTZ R25, R25, R14 ;  /* 0x0000000e19197221 */ /* 0x000fe40000010000 */
[----:B------:R-:W-:Y:S02]  /*18e0*/  FADD.FTZ R36, R36, R15 ;  /* 0x0000000f24247221 */ /* 0x000fe40000010000 */
[----:B------:R-:W0:Y:S01]  /*18f0*/  LDS.128 R12, [R2+0xc20] ;  /* 0x000c2000020c7984 */ /* 0x000e220000000c00 */
[----:B--2---:R-:W-:-:S02]  /*1900*/  FADD.FTZ R37, R37, R20 ;  /* 0x0000001425257221 */ /* 0x004fc40000010000 */
[----:B------:R-:W-:Y:S02]  /*1910*/  FADD.FTZ R24, R24, R21 ;  /* 0x0000001518187221 */ /* 0x000fe40000010000 */
[----:B------:R-:W-:Y:S02]  /*1920*/  FADD.FTZ R25, R25, R22 ;  /* 0x0000001619197221 */ /* 0x000fe40000010000 */
[----:B------:R-:W-:Y:S02]  /*1930*/  FADD.FTZ R36, R36, R23 ;  /* 0x0000001724247221 */ /* 0x000fe40000010000 */
[----:B------:R-:W1:Y:S01]  /*1940*/  LDS.128 R20, [R2+0xc90] ;  /* 0x000c900002147984 */ /* 0x000e620000000c00 */
[----:B---3--:R-:W-:Y:S02]  /*1950*/  FADD.FTZ R39, R37, R28 ;  /* 0x0000001c25277221 */ /* 0x008fe40000010000 */
[----:B------:R-:W-:Y:S02]  /*1960*/  FADD.FTZ R24, R24, R29 ;  /* 0x0000001d18187221 */ /* 0x000fe40000010000 */
[----:B------:R-:W-:-:S02]  /*1970*/  FADD.FTZ R37, R25, R30 ;  /* 0x0000001e19257221 */ /* 0x000fc40000010000 */
[----:B------:R-:W-:Y:S02]  /*1980*/  FADD.FTZ R36, R36, R31 ;  /* 0x0000001f24247221 */ /* 0x000fe40000010000 */
[----:B----4-:R-:W-:Y:S01]  /*1990*/  FADD.FTZ R39, R39, R32 ;  /* 0x0000002027277221 */ /* 0x010fe20000010000 */
[----:B------:R-:W-:Y:S01]  /*19a0*/  LDS.128 R28, [R2+0xde0] ;  /* 0x000de000021c7984 */ /* 0x000fe20000000c00 */
[----:B------:R-:W-:Y:S02]  /*19b0*/  FADD.FTZ R32, R24, R33 ;  /* 0x0000002118207221 */ /* 0x000fe40000010000 */
[----:B------:R-:W-:Y:S01]  /*19c0*/  FADD.FTZ R37, R37, R34 ;  /* 0x0000002225257221 */ /* 0x000fe20000010000 */
[----:B------:R-:W2:Y:S01]  /*19d0*/  LDS.128 R24, [R2+0xd70] ;  /* 0x000d700002187984 */ /* 0x000ea20000000c00 */
[----:B------:R-:W-:Y:S02]  /*19e0*/  FADD.FTZ R36, R36, R35 ;  /* 0x0000002324247221 */ /* 0x000fe40000010000 */
[----:B0-----:R-:W-:-:S02]  /*19f0*/  FADD.FTZ R39, R39, R12 ;  /* 0x0000000c27277221 */ /* 0x001fc40000010000 */
[----:B------:R-:W-:Y:S02]  /*1a00*/  FADD.FTZ R32, R32, R13 ;  /* 0x0000000d20207221 */ /* 0x000fe40000010000 */
[----:B------:R-:W-:Y:S02]  /*1a10*/  FADD.FTZ R37, R37, R14 ;  /* 0x0000000e25257221 */ /* 0x000fe40000010000 */
[----:B------:R-:W-:Y:S02]  /*1a20*/  FADD.FTZ R36, R36, R15 ;  /* 0x0000000f24247221 */ /* 0x000fe40000010000 */
[----:B-1----:R-:W-:Y:S02]  /*1a30*/  FADD.FTZ R39, R39, R20 ;  /* 0x0000001427277221 */ /* 0x002fe40000010000 */
[----:B------:R-:W-:Y:S02]  /*1a40*/  FADD.FTZ R32, R32, R21 ;  /* 0x0000001520207221 */ /* 0x000fe40000010000 */
[----:B------:R-:W-:-:S02]  /*1a50*/  FADD.FTZ R37, R37, R22 ;  /* 0x0000001625257221 */ /* 0x000fc40000010000 */
[----:B------:R-:W-:Y:S02]  /*1a60*/  FADD.FTZ R36, R36, R23 ;  /* 0x0000001724247221 */ /* 0x000fe40000010000 */
[----:B------:R-:W-:Y:S02]  /*1a70*/  FADD.FTZ R39, R39, R16 ;  /* 0x0000001027277221 */ /* 0x000fe40000010000 */
[----:B------:R-:W-:Y:S02]  /*1a80*/  FADD.FTZ R32, R32, R17 ;  /* 0x0000001120207221 */ /* 0x000fe40000010000 */
[----:B------:R-:W-:Y:S02]  /*1a90*/  FADD.FTZ R37, R37, R18 ;  /* 0x0000001225257221 */ /* 0x000fe40000010000 */
[----:B------:R-:W-:Y:S02]  /*1aa0*/  FADD.FTZ R36, R36, R19 ;  /* 0x0000001324247221 */ /* 0x000fe40000010000 */
[----:B--2---:R-:W-:-:S02]  /*1ab0*/  FADD.FTZ R39, R39, R24 ;  /* 0x0000001827277221 */ /* 0x004fc40000010000 */
[----:B------:R-:W-:Y:S02]  /*1ac0*/  FADD.FTZ R32, R32, R25 ;  /* 0x0000001920207221 */ /* 0x000fe40000010000 */
[----:B------:R-:W-:Y:S02]  /*1ad0*/  FADD.FTZ R37, R37, R26 ;  /* 0x0000001a25257221 */ /* 0x000fe40000010000 */
[----:B------:R-:W-:Y:S02]  /*1ae0*/  FADD.FTZ R36, R36, R27 ;  /* 0x0000001b24247221 */ /* 0x000fe40000010000 */
[----:B------:R-:W-:Y:S02]  /*1af0*/  FADD.FTZ R12, R39, R28 ;  /* 0x0000001c270c7221 */ /* 0x000fe40000010000 */
[----:B------:R-:W-:Y:S02]  /*1b00*/  FADD.FTZ R13, R32, R29 ;  /* 0x0000001d200d7221 */ /* 0x000fe40000010000 */
[----:B------:R-:W-:-:S02]  /*1b10*/  FADD.FTZ R14, R37, R30 ;  /* 0x0000001e250e7221 */ /* 0x000fc40000010000 */
[----:B------:R-:W-:Y:S02]  /*1b20*/  FADD.FTZ R15, R36, R31 ;  /* 0x0000001f240f7221 */ /* 0x000fe40000010000 */
.L_x_9:
[----:B------:R-:W-:Y:S05]  /*1b30*/  BSYNC B0 ;  /* 0x0000000000007941 */ /* 0x000fea0003800000 */
.L_x_8:
[----:B------:R-:W-:Y:S01]  /*1b40*/  BSSY B0, `(.L_x_10) ;  /* 0x0000013000007945 */ /* 0x000fe20003800000 */
[----:B------:R-:W-:Y:S01]  /*1b50*/  HFMA2.MMA R25, -RZ, RZ, 0, 2.384185791015625e-07 ;  /* 0x00000004ff197435 */ /* 0x000fe200000001ff */
[----:B------:R-:W-:Y:S05]  /*1b60*/  @P0 BRA `(.L_x_11) ;  /* 0x0000010000000947 */ /* 0x000fea0003800000 */
[----:B------:R-:W-:Y:S01]  /*1b70*/  IMAD R16, R49, 0x7, R0 ;  /* 0x0000000731107824 */ /* 0x000fe200078e0200 */
[----:B------:R-:W-:Y:S02]  /*1b80*/  MOV R19, UR11 ;  /* 0x0000000b00137c02 */ /* 0x000fe40008000f00 */
[----:B------:R-:W-:Y:S01]  /*1b90*/  MOV R21, c[0x0][0x1d8] ;  /* 0x0000760000157a02 */ /* 0x000fe20000000f00 */
[----:B------:R-:W-:Y:S01]  /*1ba0*/  IMAD.WIDE R16, R16, R25, c[0x0][0x1b8] ;  /* 0x00006e0010107625 */ /* 0x000fe200078e0219 */
[----:B------:R-:W-:Y:S02]  /*1bb0*/  MOV R23, UR10 ;  /* 0x0000000a00177c02 */ /* 0x000fe40008000f00 */
[----:B------:R-:W-:Y:S02]  /*1bc0*/  MOV R2, c[0x0][0x1dc] ;  /* 0x0000770000027a02 */ /* 0x000fe40000000f00 */
[-C--:B------:R-:W-:Y:S01]  /*1bd0*/  LEA R18, P0, R19, R16.reuse, 0x2 ;  /* 0x0000001013127211 */ /* 0x080fe200078010ff */
[----:B------:R1:W-:Y:S01]  /*1be0*/  RED.E.ADD.F32.FTZ.RN.STRONG.GPU [R16.64], R12 ;  /* 0x0000000c1000798e */ /* 0x0003e2000c10e78e */
[----:B------:R-:W-:-:S02]  /*1bf0*/  LEA R20, P4, R21, R16, 0x2 ;  /* 0x0000001015147211 */ /* 0x000fc400078810ff */
[----:B------:R-:W-:Y:S02]  /*1c00*/  LEA R22, P5, R23, R16, 0x2 ;  /* 0x0000001017167211 */ /* 0x000fe400078a10ff */
[----:B------:R-:W-:Y:S02]  /*1c10*/  IADD3.X R19, R17, UR9, RZ, P0, !PT ;  /* 0x0000000911137c10 */ /* 0x000fe400087fe4ff */
[----:B------:R-:W-:Y:S02]  /*1c20*/  LEA.HI.X R21, R21, R17, R2, 0x2, P4 ;  /* 0x0000001115157211 */ /* 0x000fe400020f1402 */
[----:B------:R-:W-:Y:S01]  /*1c30*/  IADD3.X R23, R17, UR8, RZ, P5, !PT ;  /* 0x0000000811177c10 */ /* 0x000fe2000affe4ff */
[----:B------:R1:W-:Y:S04]  /*1c40*/  RED.E.ADD.F32.FTZ.RN.STRONG.GPU [R18.64], R13 ;  /* 0x0000000d1200798e */ /* 0x0003e8000c10e78e */
[----:B------:R1:W-:Y:S04]  /*1c50*/  RED.E.ADD.F32.FTZ.RN.STRONG.GPU [R20.64], R14 ;  /* 0x0000000e1400798e */ /* 0x0003e8000c10e78e */
[----:B------:R1:W-:Y:S02]  /*1c60*/  RED.E.ADD.F32.FTZ.RN.STRONG.GPU [R22.64], R15 ;  /* 0x0000000f1600798e */ /* 0x0003e4000c10e78e */
.L_x_11:
[----:B------:R-:W-:Y:S05]  /*1c70*/  BSYNC B0 ;  /* 0x0000000000007941 */ /* 0x000fea0003800000 */
.L_x_10:
[----:B------:R-:W-:-:S06]  /*1c80*/  UISETP.GE.U32.AND UP0, UPT, UR5, 0x2, UPT ;  /* 0x000000020500788c */ /* 0x000fcc000bf06070 */
[----:B------:R-:W-:-:S13]  /*1c90*/  PLOP3.LUT P0, PT, PT, PT, UP0, 0x80, 0x0 ;  /* 0x000000000000781c */ /* 0x000fda0003f0f008 */
[----:B------:R-:W-:Y:S05]  /*1ca0*/  @!P0 BRA `(.L_x_12) ;  /* 0x0000124000008947 */ /* 0x000fea0003800000 */
[----:B01----:R-:W0:Y:S01]  /*1cb0*/  S2R R15, SR_CTAID.Y ;  /* 0x00000000000f7919 */ /* 0x003e220000002600 */
[----:B------:R-:W-:-:S05]  /*1cc0*/  LOP3.LUT R2, R46, 0x1, RZ, 0xc0, !PT ;  /* 0x000000012e027812 */ /* 0x000fca00078ec0ff */
[----:B------:R-:W-:-:S04]  /*1cd0*/  IMAD R2, R2, c[0x0][0x10], RZ ;  /* 0x0000040002027a24 */ /* 0x000fc800078e02ff */
[----:B------:R-:W-:-:S05]  /*1ce0*/  IMAD R12, R2, c[0x0][0xc], RZ ;  /* 0x00000300020c7a24 */ /* 0x000fca00078e02ff */
[----:B------:R-:W-:-:S05]  /*1cf0*/  SHF.L.U32 R12, R12, 0x1, RZ ;  /* 0x000000010c0c7819 */ /* 0x000fca00000006ff */
[----:B------:R-:W-:Y:S01]  /*1d00*/  IMAD.WIDE R12, R12, R25, c[0x0][0x1b0] ;  /* 0x00006c000c0c7625 */ /* 0x000fe200078e0219 */
[----:B0-----:R-:W-:-:S05]  /*1d10*/  IADD3 R16, R2, R15, RZ ;  /* 0x0000000f02107210 */ /* 0x001fca0007ffe0ff */
[----:B------:R-:W-:Y:S01]  /*1d20*/  IMAD.WIDE.U32 R16, R16, R25, c[0x0][0x1a8] ;  /* 0x00006a0010107625 */ /* 0x000fe200078e0019 */
[----:B------:R-:W-:Y:S05]  /*1d30*/  @P3 BRA `(.L_x_13) ;  /* 0x0000017000003947 */ /* 0x000fea0003800000 */
[----:B------:R-:W-:Y:S01]  /*1d40*/  IMAD R19, R48, c[0x0][0x10], R15 ;  /* 0x0000040030137a24 */ /* 0x000fe200078e020f */
[----:B------:R-:W0:Y:S03]  /*1d50*/  S2R R14, SR_LANEID ;  /* 0x00000000000e7919 */ /* 0x000e260000000000 */
[----:B------:R-:W-:-:S05]  /*1d60*/  IMAD.WIDE.U32 R18, R19, 0x8, R12 ;  /* 0x0000000813127825 */ /* 0x000fca00078e000c */
[----:B------:R1:W-:Y:S01]  /*1d70*/  STG.E.64 [R18.64], R10 ;  /* 0x0000000a12007986 */ /* 0x0003e2000c101b0e */
[----:B------:R-:W-:Y:S06]  /*1d80*/  MEMBAR.ALL.GPU ;  /* 0x0000000000007992 */ /* 0x000fec000000a000 */
[----:B------:R-:W-:Y:S01]  /*1d90*/  VOTEU.ANY UR4, UPT, PT ;  /* 0x0000000000047886 */ /* 0x000fe200038e0100 */
[----:B------:R-:W-:Y:S01]  /*1da0*/  LOP3.LUT P0, RZ, R46, 0x2, RZ, 0xc0, !PT ;  /* 0x000000022eff7812 */ /* 0x000fe2000780c0ff */
[----:B------:R-:W-:Y:S01]  /*1db0*/  UFLO.U32 UR13, UR4 ;  /* 0x00000004000d72bd */ /* 0x000fe200080e0000 */
[----:B------:R-:W-:Y:S01]  /*1dc0*/  MOV R2, 0x1 ;  /* 0x0000000100027802 */ /* 0x000fe20000000f00 */
[----:B------:R-:W-:Y:S01]  /*1dd0*/  UPOPC UR4, UR4 ;  /* 0x00000004000472bf */ /* 0x000fe20008000000 */
[----:B------:R-:W-:Y:S01]  /*1de0*/  SEL R21, RZ, c[0x0][0xc], P0 ;  /* 0x00000300ff157a07 */ /* 0x000fe20000000000 */
[----:B------:R-:W-:-:S00]  /*1df0*/  ERRBAR ;  /* 0x00000000000079ab */ /* 0x000fc00000000000 */
[----:B------:R-:W-:Y:S02]  /*1e00*/  SEL R2, R2, 0xffffffff, !P0 ;  /* 0xffffffff02027807 */ /* 0x000fe40004000000 */
[----:B0-----:R-:W-:-:S02]  /*1e10*/  ISETP.EQ.U32.AND P4, PT, R14, UR13, PT ;  /* 0x0000000d0e007c0c */ /* 0x001fc4000bf82070 */
[----:B------:R-:W-:Y:S01]  /*1e20*/  ISETP.NE.AND P0, PT, R21, -0x1, PT ;  /* 0xffffffff1500780c */ /* 0x000fe20003f05270 */
[----:B-1----:R-:W-:-:S10]  /*1e30*/  IMAD R19, R2, UR4, RZ ;  /* 0x0000000402137c24 */ /* 0x002fd4000f8e02ff */
[----:B------:R0:W-:Y:S02]  /*1e40*/  @P4 RED.E.ADD.S32.STRONG.GPU [R16.64], R19 ;  /* 0x000000131000498e */ /* 0x0001e4000c10e38e */
[----:B------:R-:W-:Y:S05]  /*1e50*/  @!P0 BRA `(.L_x_13) ;  /* 0x0000005000008947 */ /* 0x000fea0003800000 */
.L_x_14:
[----:B------:R-:W2:Y:S01]  /*1e60*/  LDG.E.STRONG.GPU R2, [R16.64] ;  /* 0x0000000e10027981 */ /* 0x000ea2000c1ef900 */
[----:B------:R-:W-:Y:S01]  /*1e70*/  YIELD ;  /* 0x0000000000007946 */ /* 0x000fe20003800000 */
[----:B--2---:R-:W-:Y:S01]  /*1e80*/  ISETP.NE.AND P0, PT, R2, R21, PT ;  /* 0x000000150200720c */ /* 0x004fe20003f05270 */
[----:B------:R-:W-:-:S12]  /*1e90*/  CCTL.IVALL ;  /* 0x00000000ff00798f */ /* 0x000fd80002000000 */
[----:B------:R-:W-:Y:S05]  /*1ea0*/  @P0 BRA `(.L_x_14) ;  /* 0xffffffb000000947 */ /* 0x000fea000383ffff */
.L_x_13:
[----:B------:R-:W-:Y:S01]  /*1eb0*/  ISETP.NE.AND P0, PT, RZ, c[0x0][0xc], PT ;  /* 0x00000300ff007a0c */ /* 0x000fe20003f05270 */
[----:B------:R-:W-:Y:S01]  /*1ec0*/  WARPSYNC 0xffffffff ;  /* 0xffffffff00007948 */ /* 0x000fe20003800000 */
[----:B------:R-:W-:Y:S11]  /*1ed0*/  BAR.SYNC.DEFER_BLOCKING 0x0 ;  /* 0x0000000000007b1d */ /* 0x000ff60000010000 */
[----:B------:R-:W-:Y:S05]  /*1ee0*/  @!P0 BRA `(.L_x_12) ;  /* 0x0000100000008947 */ /* 0x000fea0003800000 */
[----:B------:R-:W-:Y:S01]  /*1ef0*/  UIADD3 UR4, UR5, -0x1, URZ ;  /* 0xffffffff05047890 */ /* 0x000fe2000fffe03f */
[----:B------:R-:W-:-:S03]  /*1f00*/  HFMA2.MMA R2, -RZ, RZ, 0, 0 ;  /* 0x00000000ff027435 */ /* 0x000fc600000001ff */
[----:B------:R-:W-:-:S06]  /*1f10*/  UISETP.GE.U32.AND UP0, UPT, UR4, 0x3, UPT ;  /* 0x000000030400788c */ /* 0x000fcc000bf06070 */
[----:B------:R-:W-:-:S13]  /*1f20*/  PLOP3.LUT P0, PT, PT, PT, UP0, 0x80, 0x0 ;  /* 0x000000000000781c */ /* 0x000fda0003f0f008 */
[----:B------:R-:W-:Y:S05]  /*1f30*/  @!P0 BRA `(.L_x_15) ;  /* 0x00000de000008947 */ /* 0x000fea0003800000 */
[----:B------:R-:W-:Y:S01]  /*1f40*/  ULOP3.LUT UR4, UR5, 0x3, URZ, 0xc0, !UPT ;  /* 0x0000000305047892 */ /* 0x000fe2000f8ec03f */
[----:B------:R-:W-:Y:S02]  /*1f50*/  MOV R2, RZ ;  /* 0x000000ff00027202 */ /* 0x000fe40000000f00 */
[----:B------:R-:W-:Y:S02]  /*1f60*/  ULDC UR5, c[0x0][0xc] ;  /* 0x0000030000057ab9 */ /* 0x000fe40000000800 */
[----:B------:R-:W-:-:S06]  /*1f70*/  UIADD3 UR4, -UR4, UR5, URZ ;  /* 0x0000000504047290 */ /* 0x000fcc000fffe13f */
[----:B------:R-:W-:-:S13]  /*1f80*/  ISETP.LT.AND P0, PT, RZ, UR4, PT ;  /* 0x00000004ff007c0c */ /* 0x000fda000bf01270 */
[----:B------:R-:W-:Y:S05]  /*1f90*/  @!P0 BRA `(.L_x_16) ;  /* 0x00000b9000008947 */ /* 0x000fea0003800000 */
[----:B------:R-:W-:Y:S01]  /*1fa0*/  UISETP.GT.AND UP0, UPT, UR4, 0xc, UPT ;  /* 0x0000000c0400788c */ /* 0x000fe2000bf04270 */
[----:B------:R-:W-:-:S05]  /*1fb0*/  PLOP3.LUT P0, PT, PT, PT, PT, 0x80, 0x0 ;  /* 0x000000000000781c */ /* 0x000fca0003f0f070 */
[----:B------:R-:W-:-:S13]  /*1fc0*/  PLOP3.LUT P4, PT, PT, PT, UP0, 0x80, 0x0 ;  /* 0x000000000000781c */ /* 0x000fda0003f8f008 */
[----:B------:R-:W-:Y:S05]  /*1fd0*/  @!P4 BRA `(.L_x_17) ;  /* 0x000007500000c947 */ /* 0x000fea0003800000 */
[----:B------:R-:W-:Y:S02]  /*1fe0*/  PLOP3.LUT P0, PT, PT, PT, PT, 0x8, 0x0 ;  /* 0x000000000000781c */ /* 0x000fe40003f0e170 */
.L_x_18:
[----:B------:R-:W-:-:S13]  /*1ff0*/  ISETP.EQ.OR P6, PT, R2, R48, P3 ;  /* 0x000000300200720c */ /* 0x000fda0001fc2670 */
[----:B0-----:R-:W-:-:S04]  /*2000*/  @!P6 IMAD R17, R2, c[0x0][0x10], R15 ;  /* 0x000004000211ea24 */ /* 0x001fc800078e020f */
[----:B------:R-:W-:-:S06]  /*2010*/  @!P6 IMAD.WIDE.U32 R16, R17, 0x8, R12 ;  /* 0x000000081110e825 */ /* 0x000fcc00078e000c */
[----:B------:R-:W2:Y:S01]  /*2020*/  @!P6 LDG.E.64 R16, [R16.64] ;  /* 0x0000000e1010e981 */ /* 0x000ea2000c1e1b00 */
[C---:B------:R-:W-:Y:S02]  /*2030*/  IADD3 R19, R2.reuse, 0x1, RZ ;  /* 0x0000000102137810 */ /* 0x040fe40007ffe0ff */
[C---:B------:R-:W-:Y:S02]  /*2040*/  IADD3 R21, R2.reuse, 0x2, RZ ;  /* 0x0000000202157810 */ /* 0x040fe40007ffe0ff */
[-C--:B------:R-:W-:Y:S02]  /*2050*/  ISETP.EQ.OR P4, PT, R19, R48.reuse, P3 ;  /* 0x000000301300720c */ /* 0x080fe40001f82670 */
[----:B------:R-:W-:Y:S02]  /*2060*/  ISETP.EQ.OR P5, PT, R21, R48, P3 ;  /* 0x000000301500720c */ /* 0x000fe40001fa2670 */
[----:B------:R-:W-:-:S09]  /*2070*/  IADD3 R14, R2, 0x3, RZ ;  /* 0x00000003020e7810 */ /* 0x000fd20007ffe0ff */
[--C-:B------:R-:W-:Y:S02]  /*2080*/  @!P4 IMAD R19, R19, c[0x0][0x10], R15.reuse ;  /* 0x000004001313ca24 */ /* 0x100fe400078e020f */
[----:B------:R-:W-:Y:S02]  /*2090*/  @!P5 IMAD R21, R21, c[0x0][0x10], R15 ;  /* 0x000004001515da24 */ /* 0x000fe400078e020f */
[----:B--2---:R-:W-:Y:S02]  /*20a0*/  @!P6 FADD.FTZ R10, R10, R16 ;  /* 0x000000100a0ae221 */ /* 0x004fe40000010000 */
[----:B------:R-:W-:Y:S01]  /*20b0*/  @!P6 FADD.FTZ R11, R11, R17 ;  /* 0x000000110b0be221 */ /* 0x000fe20000010000 */
[----:B------:R-:W-:Y:S01]  /*20c0*/  ISETP.EQ.OR P6, PT, R14, R48, P3 ;  /* 0x000000300e00720c */ /* 0x000fe20001fc2670 */
[----:B------:R-:W-:-:S04]  /*20d0*/  @!P4 IMAD.WIDE.U32 R16, R19, 0x8, R12 ;  /* 0x000000081310c825 */ /* 0x000fc800078e000c */
[----:B------:R-:W-:Y:S02]  /*20e0*/  @!P5 IMAD.WIDE.U32 R18, R21, 0x8, R12 ;  /* 0x000000081512d825 */ /* 0x000fe400078e000c */
[----:B------:R-:W2:Y:S04]  /*20f0*/  @!P4 LDG.E.64 R16, [R16.64] ;  /* 0x0000000e1010c981 */ /* 0x000ea8000c1e1b00 */
[----:B------:R-:W3:Y:S02]  /*2100*/  @!P5 LDG.E.64 R18, [R18.64] ;  /* 0x0000000e1212d981 */ /* 0x000ee4000c1e1b00 */
[----:B------:R-:W-:-:S04]  /*2110*/  @!P6 IMAD R21, R14, c[0x0][0x10], R15 ;  /* 0x000004000e15ea24 */ /* 0x000fc800078e020f */
[----:B------:R-:W-:-:S06]  /*2120*/  @!P6 IMAD.WIDE.U32 R20, R21, 0x8, R12 ;  /* 0x000000081514e825 */ /* 0x000fcc00078e000c */
[----:B------:R-:W4:Y:S01]  /*2130*/  @!P6 LDG.E.64 R20, [R20.64] ;  /* 0x0000000e1414e981 */ /* 0x000f22000c1e1b00 */
[C---:B------:R-:W-:Y:S02]  /*2140*/  IADD3 R14, R2.reuse, 0x4, RZ ;  /* 0x00000004020e7810 */ /* 0x040fe40007ffe0ff */
[C---:B------:R-:W-:Y:S02]  /*2150*/  IADD3 R22, R2.reuse, 0x5, RZ ;  /* 0x0000000502167810 */ /* 0x040fe40007ffe0ff */
[----:B------:R-:W-:Y:S01]  /*2160*/  IADD3 R23, R2, 0x6, RZ ;  /* 0x0000000602177810 */ /* 0x000fe20007ffe0ff */
[----:B--2---:R-:W-:Y:S02]  /*2170*/  @!P4 FADD.FTZ R10, R10, R16 ;  /* 0x000000100a0ac221 */ /* 0x004fe40000010000 */
[----:B------:R-:W-:Y:S01]  /*2180*/  @!P4 FADD.FTZ R11, R11, R17 ;  /* 0x000000110b0bc221 */ /* 0x000fe20000010000 */
[----:B------:R-:W-:Y:S01]  /*2190*/  ISETP.EQ.OR P4, PT, R14, R48, P3 ;  /* 0x000000300e00720c */ /* 0x000fe20001f82670 */
[----:B---3--:R-:W-:-:S02]  /*21a0*/  @!P5 FADD.FTZ R10, R10, R18 ;  /* 0x000000120a0ad221 */ /* 0x008fc40000010000 */
[----:B------:R-:W-:Y:S01]  /*21b0*/  @!P5 FADD.FTZ R11, R11, R19 ;  /* 0x000000130b0bd221 */ /* 0x000fe20000010000 */
[----:B------:R-:W-:-:S09]  /*21c0*/  ISETP.EQ.OR P5, PT, R22, R48, P3 ;  /* 0x000000301600720c */ /* 0x000fd20001fa2670 */
[----:B------:R-:W-:Y:S02]  /*21d0*/  @!P4 IMAD R17, R14, c[0x0][0x10], R15 ;  /* 0x000004000e11ca24 */ /* 0x000fe400078e020f */
[----:B----4-:R-:W-:Y:S02]  /*21e0*/  @!P6 FADD.FTZ R10, R10, R20 ;  /* 0x000000140a0ae221 */ /* 0x010fe40000010000 */
[----:B------:R-:W-:Y:S01]  /*21f0*/  @!P6 FADD.FTZ R11, R11, R21 ;  /* 0x000000150b0be221 */ /* 0x000fe20000010000 */
[----:B------:R-:W-:Y:S01]  /*2200*/  ISETP.EQ.OR P6, PT, R23, R48, P3 ;  /* 0x000000301700720c */ /* 0x000fe20001fc2670 */
[----:B------:R-:W-:-:S04]  /*2210*/  @!P4 IMAD.WIDE.U32 R16, R17, 0x8, R12 ;  /* 0x000000081110c825 */ /* 0x000fc800078e000c */
[----:B------:R-:W-:Y:S02]  /*2220*/  @!P5 IMAD R19, R22, c[0x0][0x10], R15 ;  /* 0x000004001613da24 */ /* 0x000fe400078e020f */
[----:B------:R-:W2:Y:S02]  /*2230*/  @!P4 LDG.E.64 R16, [R16.64] ;  /* 0x0000000e1010c981 */ /* 0x000ea4000c1e1b00 */
[----:B------:R-:W-:-:S04]  /*2240*/  @!P5 IMAD.WIDE.U32 R18, R19, 0x8, R12 ;  /* 0x000000081312d825 */ /* 0x000fc800078e000c */
[----:B------:R-:W-:Y:S02]  /*2250*/  @!P6 IMAD R21, R23, c[0x0][0x10], R15 ;  /* 0x000004001715ea24 */ /* 0x000fe400078e020f */
[----:B------:R-:W3:Y:S02]  /*2260*/  @!P5 LDG.E.64 R18, [R18.64] ;  /* 0x0000000e1212d981 */ /* 0x000ee4000c1e1b00 */
        /* <DEDUP_REMOVED lines=45> */
[----:B------:R-:W-:Y:S01]  /*2540*/  IADD3 R22, R2, 0xe, RZ ;  /* 0x0000000e02167810 */ /* 0x000fe20007ffe0ff */
[----:B--2---:R-:W-:Y:S02]  /*2550*/  @!P4 FADD.FTZ R10, R10, R16 ;  /* 0x000000100a0ac221 */ /* 0x004fe40000010000 */
[----:B------:R-:W-:Y:S01]  /*2560*/  @!P4 FADD.FTZ R11, R11, R17 ;  /* 0x000000110b0bc221 */ /* 0x000fe20000010000 */
[----:B------:R-:W-:Y:S02]  /*2570*/  ISETP.EQ.OR P4, PT, R14, R48, P3 ;  /* 0x000000300e00720c */ /* 0x000fe40001f82670 */
[----:B------:R-:W-:Y:S01]  /*2580*/  IADD3 R16, R2, 0xf, RZ ;  /* 0x0000000f02107810 */ /* 0x000fe20007ffe0ff */
[----:B---3--:R-:W-:-:S02]  /*2590*/  @!P5 FADD.FTZ R10, R10, R18 ;  /* 0x000000120a0ad221 */ /* 0x008fc40000010000 */
[----:B------:R-:W-:Y:S01]  /*25a0*/  @!P5 FADD.FTZ R11, R11, R19 ;  /* 0x000000130b0bd221 */ /* 0x000fe20000010000 */
[----:B------:R-:W-:-:S07]  /*25b0*/  ISETP.EQ.OR P5, PT, R22, R48, P3 ;  /* 0x000000301600720c */ /* 0x000fce0001fa2670 */
[----:B------:R-:W-:Y:S02]  /*25c0*/  @!P4 IMAD R19, R14, c[0x0][0x10], R15 ;  /* 0x000004000e13ca24 */ /* 0x000fe400078e020f */
[----:B----4-:R-:W-:Y:S02]  /*25d0*/  @!P6 FADD.FTZ R10, R10, R20 ;  /* 0x000000140a0ae221 */ /* 0x010fe40000010000 */
[----:B------:R-:W-:Y:S01]  /*25e0*/  @!P6 FADD.FTZ R11, R11, R21 ;  /* 0x000000150b0be221 */ /* 0x000fe20000010000 */
[----:B------:R-:W-:Y:S01]  /*25f0*/  ISETP.EQ.OR P6, PT, R16, R48, P3 ;  /* 0x000000301000720c */ /* 0x000fe20001fc2670 */
[----:B------:R-:W-:-:S04]  /*2600*/  @!P4 IMAD.WIDE.U32 R18, R19, 0x8, R12 ;  /* 0x000000081312c825 */ /* 0x000fc800078e000c */
[--C-:B------:R-:W-:Y:S02]  /*2610*/  @!P5 IMAD R17, R22, c[0x0][0x10], R15.reuse ;  /* 0x000004001611da24 */ /* 0x100fe400078e020f */
[----:B------:R-:W2:Y:S06]  /*2620*/  @!P4 LDG.E.64 R18, [R18.64] ;  /* 0x0000000e1212c981 */ /* 0x000eac000c1e1b00 */
[----:B------:R-:W-:Y:S02]  /*2630*/  @!P6 IMAD R21, R16, c[0x0][0x10], R15 ;  /* 0x000004001015ea24 */ /* 0x000fe400078e020f */
[----:B------:R-:W-:-:S04]  /*2640*/  @!P5 IMAD.WIDE.U32 R16, R17, 0x8, R12 ;  /* 0x000000081110d825 */ /* 0x000fc800078e000c */
[----:B------:R-:W-:Y:S02]  /*2650*/  @!P6 IMAD.WIDE.U32 R20, R21, 0x8, R12 ;  /* 0x000000081514e825 */ /* 0x000fe400078e000c */
[----:B------:R-:W3:Y:S04]  /*2660*/  @!P5 LDG.E.64 R16, [R16.64] ;  /* 0x0000000e1010d981 */ /* 0x000ee8000c1e1b00 */
[----:B------:R-:W4:Y:S01]  /*2670*/  @!P6 LDG.E.64 R20, [R20.64] ;  /* 0x0000000e1414e981 */ /* 0x000f22000c1e1b00 */
[----:B------:R-:W-:-:S04]  /*2680*/  UIADD3 UR4, UR4, -0x10, URZ ;  /* 0xfffffff004047890 */ /* 0x000fc8000fffe03f */
[----:B------:R-:W-:Y:S01]  /*2690*/  UISETP.GT.AND UP0, UPT, UR4, 0xc, UPT ;  /* 0x0000000c0400788c */ /* 0x000fe2000bf04270 */
[----:B------:R-:W-:Y:S01]  /*26a0*/  IADD3 R2, R2, 0x10, RZ ;  /* 0x0000001002027810 */ /* 0x000fe20007ffe0ff */
[----:B--2---:R-:W-:Y:S02]  /*26b0*/  @!P4 FADD.FTZ R10, R10, R18 ;  /* 0x000000120a0ac221 */ /* 0x004fe40000010000 */
[----:B------:R-:W-:Y:S02]  /*26c0*/  @!P4 FADD.FTZ R11, R11, R19 ;  /* 0x000000130b0bc221 */ /* 0x000fe40000010000 */
[----:B------:R-:W-:Y:S01]  /*26d0*/  PLOP3.LUT P4, PT, PT, PT, UP0, 0x80, 0x0 ;  /* 0x000000000000781c */ /* 0x000fe20003f8f008 */
[----:B---3--:R-:W-:Y:S02]  /*26e0*/  @!P5 FADD.FTZ R10, R10, R16 ;  /* 0x000000100a0ad221 */ /* 0x008fe40000010000 */
[----:B------:R-:W-:Y:S02]  /*26f0*/  @!P5 FADD.FTZ R11, R11, R17 ;  /* 0x000000110b0bd221 */ /* 0x000fe40000010000 */
[----:B----4-:R-:W-:-:S02]  /*2700*/  @!P6 FADD.FTZ R10, R10, R20 ;  /* 0x000000140a0ae221 */ /* 0x010fc40000010000 */
[----:B------:R-:W-:-:S06]  /*2710*/  @!P6 FADD.FTZ R11, R11, R21 ;  /* 0x000000150b0be221 */ /* 0x000fcc0000010000 */
[----:B------:R-:W-:Y:S05]  /*2720*/  @P4 BRA `(.L_x_18) ;  /* 0xfffff8c000004947 */ /* 0x000fea000383ffff */
.L_x_17:
[----:B------:R-:W-:-:S06]  /*2730*/  UISETP.GT.AND UP0, UPT, UR4, 0x4, UPT ;  /* 0x000000040400788c */ /* 0x000fcc000bf04270 */
[----:B------:R-:W-:-:S13]  /*2740*/  PLOP3.LUT P4, PT, PT, PT, UP0, 0x80, 0x0 ;  /* 0x000000000000781c */ /* 0x000fda0003f8f008 */
[----:B------:R-:W-:Y:S05]  /*2750*/  @!P4 BRA `(.L_x_19) ;  /* 0x000003b00000c947 */ /* 0x000fea0003800000 */
[C---:B------:R-:W-:Y:S02]  /*2760*/  IADD3 R21, R2.reuse, 0x1, RZ ;  /* 0x0000000102157810 */ /* 0x040fe40007ffe0ff */
[CC--:B------:R-:W-:Y:S02]  /*2770*/  ISETP.EQ.OR P0, PT, R2.reuse, R48.reuse, P3 ;  /* 0x000000300200720c */ /* 0x0c0fe40001f02670 */
[-C--:B------:R-:W-:Y:S02]  /*2780*/  ISETP.EQ.OR P5, PT, R21, R48.reuse, P3 ;  /* 0x000000301500720c */ /* 0x080fe40001fa2670 */
[C---:B0-----:R-:W-:Y:S02]  /*2790*/  IADD3 R19, R2.reuse, 0x2, RZ ;  /* 0x0000000202137810 */ /* 0x041fe40007ffe0ff */
[----:B------:R-:W-:Y:S02]  /*27a0*/  IADD3 R17, R2, 0x3, RZ ;  /* 0x0000000302117810 */ /* 0x000fe40007ffe0ff */
[----:B------:R-:W-:-:S02]  /*27b0*/  ISETP.EQ.OR P6, PT, R19, R48, P3 ;  /* 0x000000301300720c */ /* 0x000fc40001fc2670 */
[----:B------:R-:W-:-:S03]  /*27c0*/  ISETP.EQ.OR P4, PT, R17, R48, P3 ;  /* 0x000000301100720c */ /* 0x000fc60001f82670 */
[--C-:B------:R-:W-:Y:S02]  /*27d0*/  @!P0 IMAD R23, R2, c[0x0][0x10], R15.reuse ;  /* 0x0000040002178a24 */ /* 0x100fe400078e020f */
[----:B------:R-:W-:Y:S02]  /*27e0*/  @!P5 IMAD R21, R21, c[0x0][0x10], R15 ;  /* 0x000004001515da24 */ /* 0x000fe400078e020f */
[----:B------:R-:W-:-:S04]  /*27f0*/  @!P0 IMAD.WIDE.U32 R22, R23, 0x8, R12 ;  /* 0x0000000817168825 */ /* 0x000fc800078e000c */
[----:B------:R-:W-:Y:S02]  /*2800*/  @!P5 IMAD.WIDE.U32 R20, R21, 0x8, R12 ;  /* 0x000000081514d825 */ /* 0x000fe400078e000c */
[----:B------:R-:W2:Y:S02]  /*2810*/  @!P0 LDG.E.64 R22, [R22.64] ;  /* 0x0000000e16168981 */ /* 0x000ea4000c1e1b00 */
[--C-:B------:R-:W-:Y:S02]  /*2820*/  @!P6 IMAD R19, R19, c[0x0][0x10], R15.reuse ;  /* 0x000004001313ea24 */ /* 0x100fe400078e020f */
[----:B------:R-:W-:Y:S01]  /*2830*/  @!P4 IMAD R17, R17, c[0x0][0x10], R15 ;  /* 0x000004001111ca24 */ /* 0x000fe200078e020f */
[----:B------:R-:W3:Y:S01]  /*2840*/  @!P5 LDG.E.64 R20, [R20.64] ;  /* 0x0000000e1414d981 */ /* 0x000ee2000c1e1b00 */
[----:B------:R-:W-:-:S04]  /*2850*/  @!P6 IMAD.WIDE.U32 R18, R19, 0x8, R12 ;  /* 0x000000081312e825 */ /* 0x000fc800078e000c */
[----:B------:R-:W-:Y:S02]  /*2860*/  @!P4 IMAD.WIDE.U32 R16, R17, 0x8, R12 ;  /* 0x000000081110c825 */ /* 0x000fe400078e000c */
[----:B------:R-:W4:Y:S04]  /*2870*/  @!P6 LDG.E.64 R18, [R18.64] ;  /* 0x0000000e1212e981 */ /* 0x000f28000c1e1b00 */
[----:B------:R-:W5:Y:S01]  /*2880*/  @!P4 LDG.E.64 R16, [R16.64] ;  /* 0x0000000e1010c981 */ /* 0x000f62000c1e1b00 */
[----:B------:R-:W-:-:S04]  /*2890*/  IADD3 R2, R2, 0x4, RZ ;  /* 0x0000000402027810 */ /* 0x000fc80007ffe0ff */
[----:B------:R-:W-:Y:S01]  /*28a0*/  IADD3 R14, R2, 0x1, RZ ;  /* 0x00000001020e7810 */ /* 0x000fe20007ffe0ff */
[----:B--2---:R-:W-:Y:S02]  /*28b0*/  @!P0 FADD.FTZ R10, R10, R22 ;  /* 0x000000160a0a8221 */ /* 0x004fe40000010000 */
[----:B------:R-:W-:Y:S01]  /*28c0*/  @!P0 FADD.FTZ R11, R11, R23 ;  /* 0x000000170b0b8221 */ /* 0x000fe20000010000 */
[-C--:B------:R-:W-:Y:S01]  /*28d0*/  ISETP.EQ.OR P0, PT, R2, R48.reuse, P3 ;  /* 0x000000300200720c */ /* 0x080fe20001f02670 */
[----:B---3--:R-:W-:Y:S01]  /*28e0*/  @!P5 FADD.FTZ R10, R10, R20 ;  /* 0x000000140a0ad221 */ /* 0x008fe20000010000 */
[C---:B------:R-:W-:Y:S01]  /*28f0*/  IADD3 R23, R2.reuse, 0x3, RZ ;  /* 0x0000000302177810 */ /* 0x040fe20007ffe0ff */
[----:B------:R-:W-:Y:S01]  /*2900*/  @!P5 FADD.FTZ R11, R11, R21 ;  /* 0x000000150b0bd221 */ /* 0x000fe20000010000 */
[----:B------:R-:W-:Y:S02]  /*2910*/  IADD3 R21, R2, 0x2, RZ ;  /* 0x0000000202157810 */ /* 0x000fe40007ffe0ff */
[----:B------:R-:W-:Y:S01]  /*2920*/  ISETP.EQ.OR P5, PT, R14, R48, P3 ;  /* 0x000000300e00720c */ /* 0x000fe20001fa2670 */
[----:B----4-:R-:W-:-:S02]  /*2930*/  @!P6 FADD.FTZ R10, R10, R18 ;  /* 0x000000120a0ae221 */ /* 0x010fc40000010000 */
[----:B------:R-:W-:Y:S01]  /*2940*/  @!P6 FADD.FTZ R11, R11, R19 ;  /* 0x000000130b0be221 */ /* 0x000fe20000010000 */
[-C--:B------:R-:W-:Y:S01]  /*2950*/  ISETP.EQ.OR P6, PT, R21, R48.reuse, P3 ;  /* 0x000000301500720c */ /* 0x080fe20001fc2670 */
[----:B-----5:R-:W-:Y:S02]  /*2960*/  @!P4 FADD.FTZ R10, R10, R16 ;  /* 0x000000100a0ac221 */ /* 0x020fe40000010000 */
[----:B------:R-:W-:Y:S01]  /*2970*/  @!P4 FADD.FTZ R11, R11, R17 ;  /* 0x000000110b0bc221 */ /* 0x000fe20000010000 */
[----:B------:R-:W-:Y:S01]  /*2980*/  ISETP.EQ.OR P4, PT, R23, R48, P3 ;  /* 0x000000301700720c */ /* 0x000fe20001f82670 */
[----:B------:R-:W-:-:S04]  /*2990*/  @!P0 IMAD R17, R2, c[0x0][0x10], R15 ;  /* 0x0000040002118a24 */ /* 0x000fc800078e020f */
[----:B------:R-:W-:Y:S02]  /*29a0*/  @!P5 IMAD R19, R14, c[0x0][0x10], R15 ;  /* 0x000004000e13da24 */ /* 0x000fe400078e020f */
[----:B------:R-:W-:-:S04]  /*29b0*/  @!P0 IMAD.WIDE.U32 R16, R17, 0x8, R12 ;  /* 0x0000000811108825 */ /* 0x000fc800078e000c */
[----:B------:R-:W-:Y:S02]  /*29c0*/  @!P6 IMAD R21, R21, c[0x0][0x10], R15 ;  /* 0x000004001515ea24 */ /* 0x000fe400078e020f */
[--C-:B------:R-:W-:Y:S01]  /*29d0*/  @!P5 IMAD.WIDE.U32 R18, R19, 0x8, R12.reuse ;  /* 0x000000081312d825 */ /* 0x100fe200078e000c */
[----:B------:R-:W2:Y:S03]  /*29e0*/  @!P0 LDG.E.64 R16, [R16.64] ;  /* 0x0000000e10108981 */ /* 0x000ea6000c1e1b00 */
[----:B------:R-:W-:Y:S02]  /*29f0*/  @!P6 IMAD.WIDE.U32 R20, R21, 0x8, R12 ;  /* 0x000000081514e825 */ /* 0x000fe400078e000c */
[----:B------:R-:W3:Y:S02]  /*2a00*/  @!P5 LDG.E.64 R18, [R18.64] ;  /* 0x0000000e1212d981 */ /* 0x000ee4000c1e1b00 */
[----:B------:R-:W-:-:S02]  /*2a10*/  @!P4 IMAD R23, R23, c[0x0][0x10], R15 ;  /* 0x000004001717ca24 */ /* 0x000fc400078e020f */
[----:B------:R-:W4:Y:S02]  /*2a20*/  @!P6 LDG.E.64 R20, [R20.64] ;  /* 0x0000000e1414e981 */ /* 0x000f24000c1e1b00 */
[----:B------:R-:W-:-:S06]  /*2a30*/  @!P4 IMAD.WIDE.U32 R22, R23, 0x8, R12 ;  /* 0x000000081716c825 */ /* 0x000fcc00078e000c */
[----:B------:R-:W5:Y:S01]  /*2a40*/  @!P4 LDG.E.64 R22, [R22.64] ;  /* 0x0000000e1616c981 */ /* 0x000f62000c1e1b00 */
[----:B------:R-:W-:Y:S01]  /*2a50*/  UIADD3 UR4, UR4, -0x4, URZ ;  /* 0xfffffffc04047890 */ /* 0x000fe2000fffe03f */
[----:B------:R-:W-:-:S03]  /*2a60*/  IADD3 R2, R2, 0x4, RZ ;  /* 0x0000000402027810 */ /* 0x000fc60007ffe0ff */
[----:B------:R-:W-:Y:S01]  /*2a70*/  UIADD3 UR4, UR4, -0x4, URZ ;  /* 0xfffffffc04047890 */ /* 0x000fe2000fffe03f */
[----:B--2---:R-:W-:Y:S02]  /*2a80*/  @!P0 FADD.FTZ R10, R10, R16 ;  /* 0x000000100a0a8221 */ /* 0x004fe40000010000 */
[----:B------:R-:W-:Y:S01]  /*2a90*/  @!P0 FADD.FTZ R11, R11, R17 ;  /* 0x000000110b0b8221 */ /* 0x000fe20000010000 */
[----:B------:R-:W-:Y:S01]  /*2aa0*/  PLOP3.LUT P0, PT, PT, PT, PT, 0x8, 0x0 ;  /* 0x000000000000781c */ /* 0x000fe20003f0e170 */
[----:B---3--:R-:W-:Y:S02]  /*2ab0*/  @!P5 FADD.FTZ R10, R10, R18 ;  /* 0x000000120a0ad221 */ /* 0x008fe40000010000 */
[----:B------:R-:W-:Y:S02]  /*2ac0*/  @!P5 FADD.FTZ R11, R11, R19 ;  /* 0x000000130b0bd221 */ /* 0x000fe40000010000 */
[----:B----4-:R-:W-:Y:S02]  /*2ad0*/  @!P6 FADD.FTZ R10, R10, R20 ;  /* 0x000000140a0ae221 */ /* 0x010fe40000010000 */
[----:B------:R-:W-:-:S02]  /*2ae0*/  @!P6 FADD.FTZ R11, R11, R21 ;  /* 0x000000150b0be221 */ /* 0x000fc40000010000 */
[----:B-----5:R-:W-:Y:S02]  /*2af0*/  @!P4 FADD.FTZ R10, R10, R22 ;  /* 0x000000160a0ac221 */ /* 0x020fe40000010000 */
[----:B------:R-:W-:Y:S02]  /*2b00*/  @!P4 FADD.FTZ R11, R11, R23 ;  /* 0x000000170b0bc221 */ /* 0x000fe40000010000 */
.L_x_19:
[----:B------:R-:W-:-:S13]  /*2b10*/  ISETP.NE.OR P0, PT, RZ, UR4, P0 ;  /* 0x00000004ff007c0c */ /* 0x000fda0008705670 */
[----:B------:R-:W-:Y:S05]  /*2b20*/  @!P0 BRA `(.L_x_15) ;  /* 0x000001f000008947 */ /* 0x000fea0003800000 */
.L_x_16:
[CC--:B------:R-:W-:Y:S02]  /*2b30*/  ISETP.EQ.OR P5, PT, R2.reuse, R48.reuse, P3 ;  /* 0x000000300200720c */ /* 0x0c0fe40001fa2670 */
[C---:B------:R-:W-:Y:S02]  /*2b40*/  IADD3 R21, R2.reuse, 0x1, RZ ;  /* 0x0000000102157810 */ /* 0x040fe40007ffe0ff */
[C---:B0-----:R-:W-:Y:S02]  /*2b50*/  IADD3 R19, R2.reuse, 0x2, RZ ;  /* 0x0000000202137810 */ /* 0x041fe40007ffe0ff */
[-C--:B------:R-:W-:Y:S02]  /*2b60*/  ISETP.EQ.OR P6, PT, R21, R48.reuse, P3 ;  /* 0x000000301500720c */ /* 0x080fe40001fc2670 */
[----:B------:R-:W-:Y:S02]  /*2b70*/  IADD3 R23, R2, 0x3, RZ ;  /* 0x0000000302177810 */ /* 0x000fe40007ffe0ff */
[----:B------:R-:W-:-:S02]  /*2b80*/  ISETP.EQ.OR P4, PT, R19, R48, P3 ;  /* 0x000000301300720c */ /* 0x000fc40001f82670 */
[----:B------:R-:W-:Y:S01]  /*2b90*/  ISETP.EQ.OR P0, PT, R23, R48, P3 ;  /* 0x000000301700720c */ /* 0x000fe20001f02670 */
[----:B------:R-:W-:-:S04]  /*2ba0*/  @!P5 IMAD R17, R2, c[0x0][0x10], R15 ;  /* 0x000004000211da24 */ /* 0x000fc800078e020f */
[----:B------:R-:W-:-:S04]  /*2bb0*/  @!P5 IMAD.WIDE.U32 R16, R17, 0x8, R12 ;  /* 0x000000081110d825 */ /* 0x000fc800078e000c */
[--C-:B------:R-:W-:Y:S02]  /*2bc0*/  @!P6 IMAD R21, R21, c[0x0][0x10], R15.reuse ;  /* 0x000004001515ea24 */ /* 0x100fe400078e020f */
[----:B------:R-:W2:Y:S01]  /*2bd0*/  @!P5 LDG.E.64 R16, [R16.64] ;  /* 0x0000000e1010d981 */ /* 0x000ea2000c1e1b00 */
[----:B------:R-:W-:Y:S02]  /*2be0*/  @!P4 IMAD R19, R19, c[0x0][0x10], R15 ;  /* 0x000004001313ca24 */ /* 0x000fe400078e020f */
[----:B------:R-:W-:-:S04]  /*2bf0*/  @!P6 IMAD.WIDE.U32 R20, R21, 0x8, R12 ;  /* 0x000000081514e825 */ /* 0x000fc800078e000c */
[----:B------:R-:W-:Y:S02]  /*2c00*/  @!P0 IMAD R23, R23, c[0x0][0x10], R15 ;  /* 0x0000040017178a24 */ /* 0x000fe400078e020f */
[--C-:B------:R-:W-:Y:S01]  /*2c10*/  @!P4 IMAD.WIDE.U32 R18, R19, 0x8, R12.reuse ;  /* 0x000000081312c825 */ /* 0x100fe200078e000c */
[----:B------:R-:W3:Y:S03]  /*2c20*/  @!P6 LDG.E.64 R20, [R20.64] ;  /* 0x0000000e1414e981 */ /* 0x000ee6000c1e1b00 */
[----:B------:R-:W-:Y:S02]  /*2c30*/  @!P0 IMAD.WIDE.U32 R22, R23, 0x8, R12 ;  /* 0x0000000817168825 */ /* 0x000fe400078e000c */
[----:B------:R-:W4:Y:S04]  /*2c40*/  @!P4 LDG.E.64 R18, [R18.64] ;  /* 0x0000000e1212c981 */ /* 0x000f28000c1e1b00 */
[----:B------:R-:W5:Y:S01]  /*2c50*/  @!P0 LDG.E.64 R22, [R22.64] ;  /* 0x0000000e16168981 */ /* 0x000f62000c1e1b00 */
[----:B------:R-:W-:Y:S01]  /*2c60*/  UIADD3 UR4, UR4, -0x4, URZ ;  /* 0xfffffffc04047890 */ /* 0x000fe2000fffe03f */
[----:B------:R-:W-:Y:S01]  /*2c70*/  IADD3 R2, R2, 0x4, RZ ;  /* 0x0000000402027810 */ /* 0x000fe20007ffe0ff */
[----:B--2---:R-:W-:-:S02]  /*2c80*/  @!P5 FADD.FTZ R10, R10, R16 ;  /* 0x000000100a0ad221 */ /* 0x004fc40000010000 */
[----:B------:R-:W-:Y:S02]  /*2c90*/  @!P5 FADD.FTZ R11, R11, R17 ;  /* 0x000000110b0bd221 */ /* 0x000fe40000010000 */
[----:B------:R-:W-:Y:S01]  /*2ca0*/  ISETP.NE.AND P5, PT, RZ, UR4, PT ;  /* 0x00000004ff007c0c */ /* 0x000fe2000bfa5270 */
[----:B---3--:R-:W-:Y:S02]  /*2cb0*/  @!P6 FADD.FTZ R10, R10, R20 ;  /* 0x000000140a0ae221 */ /* 0x008fe40000010000 */
[----:B------:R-:W-:Y:S02]  /*2cc0*/  @!P6 FADD.FTZ R11, R11, R21 ;  /* 0x000000150b0be221 */ /* 0x000fe40000010000 */
[----:B----4-:R-:W-:Y:S02]  /*2cd0*/  @!P4 FADD.FTZ R10, R10, R18 ;  /* 0x000000120a0ac221 */ /* 0x010fe40000010000 */
[----:B------:R-:W-:Y:S02]  /*2ce0*/  @!P4 FADD.FTZ R11, R11, R19 ;  /* 0x000000130b0bc221 */ /* 0x000fe40000010000 */
[----:B-----5:R-:W-:-:S02]  /*2cf0*/  @!P0 FADD.FTZ R10, R10, R22 ;  /* 0x000000160a0a8221 */ /* 0x020fc40000010000 */
[----:B------:R-:W-:Y:S02]  /*2d00*/  @!P0 FADD.FTZ R11, R11, R23 ;  /* 0x000000170b0b8221 */ /* 0x000fe40000010000 */
[----:B------:R-:W-:Y:S05]  /*2d10*/  @P5 BRA `(.L_x_16) ;  /* 0xfffffe1000005947 */ /* 0x000fea000383ffff */
.L_x_15:
[----:B------:R-:W-:-:S04]  /*2d20*/  MOV R14, c[0x0][0xc] ;  /* 0x00000300000e7a02 */ /* 0x000fc80000000f00 */
[----:B------:R-:W-:-:S13]  /*2d30*/  LOP3.LUT P0, R14, R14, 0x3, RZ, 0xc0, !PT ;  /* 0x000000030e0e7812 */ /* 0x000fda000780c0ff */
[----:B------:R-:W-:Y:S05]  /*2d40*/  @!P0 BRA `(.L_x_12) ;  /* 0x000001a000008947 */ /* 0x000fea0003800000 */
[----:B------:R-:W-:Y:S01]  /*2d50*/  ISETP.EQ.OR P0, PT, R2, R48, P3 ;  /* 0x000000300200720c */ /* 0x000fe20001f02670 */
[----:B------:R-:W-:Y:S01]  /*2d60*/  BSSY B0, `(.L_x_20) ;  /* 0x0000008000007945 */ /* 0x000fe20003800000 */
[----:B------:R-:W-:-:S11]  /*2d70*/  ISETP.NE.AND P4, PT, R14, 0x1, PT ;  /* 0x000000010e00780c */ /* 0x000fd60003f85270 */
[----:B------:R-:W-:Y:S05]  /*2d80*/  @P0 BRA `(.L_x_21) ;  /* 0x0000005000000947 */ /* 0x000fea0003800000 */
[----:B0-----:R-:W-:-:S04]  /*2d90*/  IMAD R17, R2, c[0x0][0x10], R15 ;  /* 0x0000040002117a24 */ /* 0x001fc800078e020f */
[----:B------:R-:W-:-:S06]  /*2da0*/  IMAD.WIDE.U32 R16, R17, 0x8, R12 ;  /* 0x0000000811107825 */ /* 0x000fcc00078e000c */
[----:B------:R-:W2:Y:S02]  /*2db0*/  LDG.E.64 R16, [R16.64] ;  /* 0x0000000e10107981 */ /* 0x000ea4000c1e1b00 */
[----:B--2---:R-:W-:Y:S02]  /*2dc0*/  FADD.FTZ R10, R10, R16 ;  /* 0x000000100a0a7221 */ /* 0x004fe40000010000 */
[----:B------:R-:W-:Y:S02]  /*2dd0*/  FADD.FTZ R11, R11, R17 ;  /* 0x000000110b0b7221 */ /* 0x000fe40000010000 */
.L_x_21:
[----:B------:R-:W-:Y:S05]  /*2de0*/  BSYNC B0 ;  /* 0x0000000000007941 */ /* 0x000fea0003800000 */
.L_x_20:
[----:B------:R-:W-:Y:S05]  /*2df0*/  @!P4 BRA `(.L_x_12) ;  /* 0x000000f00000c947 */ /* 0x000fea0003800000 */
[C---:B0-----:R-:W-:Y:S02]  /*2e00*/  IADD3 R19, R2.reuse, 0x2, RZ ;  /* 0x0000000202137810 */ /* 0x041fe40007ffe0ff */
[----:B------:R-:W-:Y:S02]  /*2e10*/  IADD3 R2, R2, 0x1, RZ ;  /* 0x0000000102027810 */ /* 0x000fe40007ffe0ff */
[-C--:B------:R-:W-:Y:S02]  /*2e20*/  ISETP.EQ.OR P0, PT, R19, R48.reuse, P3 ;  /* 0x000000301300720c */ /* 0x080fe40001f02670 */
[----:B------:R-:W-:-:S02]  /*2e30*/  ISETP.EQ.OR P4, PT, R2, R48, P3 ;  /* 0x000000300200720c */ /* 0x000fc40001f82670 */
[----:B------:R-:W-:-:S11]  /*2e40*/  ISETP.EQ.OR P0, PT, R14, 0x2, P0 ;  /* 0x000000020e00780c */ /* 0x000fd60000702670 */
[--C-:B------:R-:W-:Y:S02]  /*2e50*/  @!P4 IMAD R17, R2, c[0x0][0x10], R15.reuse ;  /* 0x000004000211ca24 */ /* 0x100fe400078e020f */
[----:B------:R-:W-:Y:S02]  /*2e60*/  @!P0 IMAD R19, R19, c[0x0][0x10], R15 ;  /* 0x0000040013138a24 */ /* 0x000fe400078e020f */
[----:B------:R-:W-:-:S04]  /*2e70*/  @!P4 IMAD.WIDE.U32 R14, R17, 0x8, R12 ;  /* 0x00000008110ec825 */ /* 0x000fc800078e000c */
[----:B------:R-:W-:Y:S02]  /*2e80*/  @!P0 IMAD.WIDE.U32 R12, R19, 0x8, R12 ;  /* 0x00000008130c8825 */ /* 0x000fe400078e000c */
[----:B------:R-:W2:Y:S04]  /*2e90*/  @!P4 LDG.E.64 R14, [R14.64] ;  /* 0x0000000e0e0ec981 */ /* 0x000ea8000c1e1b00 */
[----:B------:R-:W3:Y:S01]  /*2ea0*/  @!P0 LDG.E.64 R12, [R12.64] ;  /* 0x0000000e0c0c8981 */ /* 0x000ee2000c1e1b00 */
[----:B--2---:R-:W-:Y:S02]  /*2eb0*/  @!P4 FADD.FTZ R10, R10, R14 ;  /* 0x0000000e0a0ac221 */ /* 0x004fe40000010000 */
[----:B------:R-:W-:Y:S02]  /*2ec0*/  @!P4 FADD.FTZ R11, R11, R15 ;  /* 0x0000000f0b0bc221 */ /* 0x000fe40000010000 */
[----:B---3--:R-:W-:-:S02]  /*2ed0*/  @!P0 FADD.FTZ R10, R10, R12 ;  /* 0x0000000c0a0a8221 */ /* 0x008fc40000010000 */
[----:B------:R-:W-:-:S05]  /*2ee0*/  @!P0 FADD.FTZ R11, R11, R13 ;  /* 0x0000000d0b0b8221 */ /* 0x000fca0000010000 */
.L_x_12:
[----:B------:R2:W-:Y:S04]  /*2ef0*/  @!P3 STS.64 [0x48], R10 ;  /* 0x0000480aff00b388 */ /* 0x0005e80000000a00 */
[----:B------:R-:W-:Y:S01]  /*2f00*/  BAR.SYNC.DEFER_BLOCKING 0x0 ;  /* 0x0000000000007b1d */ /* 0x000fe20000010000 */
[----:B------:R-:W-:-:S04]  /*2f10*/  ISETP.GE.U32.AND P0, PT, R50, c[0x0][0x1e0], PT ;  /* 0x0000780032007a0c */ /* 0x000fc80003f06070 */
[----:B------:R-:W-:Y:S02]  /*2f20*/  ISETP.GE.AND.EX P0, PT, R51, c[0x0][0x1e4], PT, P0 ;  /* 0x0000790033007a0c */ /* 0x000fe40003f06300 */
[--C-:B0-2---:R-:W-:Y:S02]  /*2f30*/  PRMT R10, RZ, 0x5410, R42.reuse ;  /* 0x00005410ff0a7816 */ /* 0x105fe4000000002a */
[----:B------:R-:W-:Y:S02]  /*2f40*/  PRMT R42, RZ, 0x7610, R42 ;  /* 0x00007610ff2a7816 */ /* 0x000fe4000000002a */
[----:B------:R-:W-:Y:S01]  /*2f50*/  ISETP.GT.U32.OR P0, PT, R0, 0xdf, P0 ;  /* 0x000000df0000780c */ /* 0x000fe20000704470 */
[----:B-1----:R-:W-:Y:S01]  /*2f60*/  FADD.FTZ R14, R10, -UR17 ;  /* 0x800000110a0e7e21 */ /* 0x002fe20008010000 */
[----:B------:R-:W-:Y:S01]  /*2f70*/  PRMT R11, RZ, 0x5410, R45 ;  /* 0x00005410ff0b7816 */ /* 0x000fe2000000002d */
[----:B------:R-:W-:Y:S01]  /*2f80*/  FADD.FTZ R42, R42, -UR17 ;  /* 0x800000112a2a7e21 */ /* 0x000fe20008010000 */
[----:B------:R-:W-:Y:S01]  /*2f90*/  PRMT R10, RZ, 0x5410, R43 ;  /* 0x00005410ff0a7816 */ /* 0x000fe2000000002b */
[----:B------:R-:W-:-:S02]  /*2fa0*/  FMUL.FTZ R25, R14, UR12 ;  /* 0x0000000c0e197c20 */ /* 0x000fc40008410000 */
[----:B------:R-:W-:Y:S01]  /*2fb0*/  FMUL.FTZ R42, R42, UR12 ;  /* 0x0000000c2a2a7c20 */ /* 0x000fe20008410000 */
[----:B------:R-:W0:Y:S02]  /*2fc0*/  LDS.64 R12, [0x48] ;  /* 0x00004800ff0c7984 */ /* 0x000e240000000a00 */
[----:B0-----:R-:W-:Y:S01]  /*2fd0*/  FMUL.FTZ R2, R12, c[0x0][0x20c] ;  /* 0x000083000c027a20 */ /* 0x001fe20000410000 */
[----:B------:R-:W-:Y:S01]  /*2fe0*/  PRMT R12, RZ, 0x7610, R45 ;  /* 0x00007610ff0c7816 */ /* 0x000fe2000000002d */
[----:B------:R-:W-:Y:S01]  /*2ff0*/  FMUL.FTZ R13, R13, c[0x0][0x20c] ;  /* 0x000083000d0d7a20 */ /* 0x000fe20000410000 */
[----:B------:R-:W-:Y:S05]  /*3000*/  @!P2 BRA `(.L_x_22) ;  /* 0x000001200000a947 */ /* 0x000fea0003800000 */
[----:B------:R-:W-:Y:S02]  /*3010*/  FFMA.FTZ R14, R25, R6, R8 ;  /* 0x00000006190e7223 */ /* 0x000fe40000010008 */
[----:B------:R-:W-:Y:S02]  /*3020*/  FFMA.FTZ R15, R42, R7, R9 ;  /* 0x000000072a0f7223 */ /* 0x000fe40000010009 */
[----:B------:R-:W-:-:S02]  /*3030*/  FMUL.FTZ R16, R14, -1.4426950216293334961 ;  /* 0xbfb8aa3b0e107820 */ /* 0x000fc40000410000 */
        /* <DEDUP_REMOVED lines=15> */
.L_x_22:
[----:B------:R-:W-:Y:S01]  /*3130*/  BSSY B0, `(.L_x_23) ;  /* 0x0000012000007945 */ /* 0x000fe20003800000 */
[----:B------:R-:W-:Y:S05]  /*3140*/  @!P1 BRA `(.L_x_24) ;  /* 0x0000010000009947 */ /* 0x000fea0003800000 */
[C-C-:B------:R-:W-:Y:S02]  /*3150*/  FFMA.FTZ R14, R2.reuse, R25, R13.reuse ;  /* 0x00000019020e7223 */ /* 0x140fe4000001000d */
[----:B------:R-:W-:Y:S02]  /*3160*/  FFMA.FTZ R15, R2, R42, R13 ;  /* 0x0000002a020f7223 */ /* 0x000fe4000001000d */
[----:B------:R-:W-:Y:S01]  /*3170*/  FFMA.FTZ R11, R11, R6, -R14 ;  /* 0x000000060b0b7223 */ /* 0x000fe2000001080e */
[----:B------:R-:W-:Y:S01]  /*3180*/  MOV R14, R40 ;  /* 0x00000028000e7202 */ /* 0x000fe20000000f00 */
[----:B------:R-:W-:Y:S01]  /*3190*/  FFMA.FTZ R16, R12, R7, -R15 ;  /* 0x000000070c107223 */ /* 0x000fe2000001080f */
[----:B------:R-:W-:Y:S01]  /*31a0*/  MOV R15, R5 ;  /* 0x00000005000f7202 */ /* 0x000fe20000000f00 */
[----:B------:R-:W-:-:S02]  /*31b0*/  IMAD R18, R53, c[0x0][0x1d8], RZ ;  /* 0x0000760035127a24 */ /* 0x000fc400078e02ff */
[----:B------:R-:W-:Y:S02]  /*31c0*/  FMUL.FTZ R12, R11, UR12 ;  /* 0x0000000c0b0c7c20 */ /* 0x000fe40008410000 */
[----:B------:R-:W-:-:S04]  /*31d0*/  IMAD.WIDE.U32 R14, R3, c[0x0][0x1d8], R14 ;  /* 0x00007600030e7a25 */ /* 0x000fc800078e000e */
[----:B------:R-:W-:Y:S02]  /*31e0*/  IMAD R17, R3, c[0x0][0x1dc], R18 ;  /* 0x0000770003117a24 */ /* 0x000fe400078e0212 */
[----:B------:R-:W-:Y:S01]  /*31f0*/  FMUL.FTZ R11, R16, UR12 ;  /* 0x0000000c100b7c20 */ /* 0x000fe20008410000 */
[C---:B------:R-:W-:Y:S02]  /*3200*/  LEA R16, P3, R14.reuse, c[0x0][0x160], 0x1 ;  /* 0x000058000e107a11 */ /* 0x040fe400078608ff */
[----:B------:R-:W-:Y:S02]  /*3210*/  IADD3 R17, R15, R17, RZ ;  /* 0x000000110f117210 */ /* 0x000fe40007ffe0ff */
[----:B------:R-:W-:Y:S02]  /*3220*/  F2FP.BF16.PACK_AB R11, R11, R12 ;  /* 0x0000000c0b0b723e */ /* 0x000fe400000010ff */
[----:B------:R-:W-:-:S05]  /*3230*/  LEA.HI.X R17, R14, c[0x0][0x164], R17, 0x1, P3 ;  /* 0x000059000e117a11 */ /* 0x000fca00018f0c11 */
[----:B------:R0:W-:Y:S02]  /*3240*/  STG.E [R16.64], R11 ;  /* 0x0000000b10007986 */ /* 0x0001e4000c10190e */
.L_x_24:
[----:B------:R-:W-:Y:S05]  /*3250*/  BSYNC B0 ;  /* 0x0000000000007941 */ /* 0x000fea0003800000 */
.L_x_23:
[----:B------:R-:W-:Y:S01]  /*3260*/  PRMT R43, RZ, 0x7610, R43 ;  /* 0x00007610ff2b7816 */ /* 0x000fe2000000002b */
[----:B------:R-:W-:Y:S01]  /*3270*/  FADD.FTZ R10, R10, -UR17 ;  /* 0x800000110a0a7e21 */ /* 0x000fe20008010000 */
[--C-:B0-----:R-:W-:Y:S02]  /*3280*/  PRMT R11, RZ, 0x5410, R44.reuse ;  /* 0x00005410ff0b7816 */ /* 0x101fe4000000002c */
[----:B------:R-:W-:Y:S01]  /*3290*/  PRMT R44, RZ, 0x7610, R44 ;  /* 0x00007610ff2c7816 */ /* 0x000fe2000000002c */
[----:B------:R-:W-:Y:S02]  /*32a0*/  FADD.FTZ R43, R43, -UR17 ;  /* 0x800000112b2b7e21 */ /* 0x000fe40008010000 */
[----:B------:R-:W-:Y:S02]  /*32b0*/  FMUL.FTZ R19, R10, UR12 ;  /* 0x0000000c0a137c20 */ /* 0x000fe40008410000 */
[----:B------:R-:W-:Y:S01]  /*32c0*/  FMUL.FTZ R18, R43, UR12 ;  /* 0x0000000c2b127c20 */ /* 0x000fe20008410000 */
        /* <DEDUP_REMOVED lines=19> */
.L_x_25:
[----:B------:R-:W-:Y:S01]  /*3400*/  BSSY B0, `(.L_x_26) ;  /* 0x0000011000007945 */ /* 0x000fe20003800000 */
[----:B------:R-:W-:Y:S05]  /*3410*/  @P0 BRA `(.L_x_27) ;  /* 0x000000f000000947 */ /* 0x000fea0003800000 */
[C-C-:B------:R-:W-:Y:S01]  /*3420*/  FFMA.FTZ R8, R2.reuse, R19, R13.reuse ;  /* 0x0000001302087223 */ /* 0x140fe2000001000d */
[----:B------:R-:W-:Y:S01]  /*3430*/  MOV R4, R40 ;  /* 0x0000002800047202 */ /* 0x000fe20000000f00 */
[----:B------:R-:W-:Y:S02]  /*3440*/  FFMA.FTZ R2, R2, R18, R13 ;  /* 0x0000001202027223 */ /* 0x000fe4000001000d */
[----:B------:R-:W-:Y:S02]  /*3450*/  IMAD R51, R51, c[0x0][0x1d8], RZ ;  /* 0x0000760033337a24 */ /* 0x000fe400078e02ff */
[----:B------:R-:W-:Y:S02]  /*3460*/  FFMA.FTZ R8, R11, R6, -R8 ;  /* 0x000000060b087223 */ /* 0x000fe40000010808 */
[----:B------:R-:W-:-:S02]  /*3470*/  FFMA.FTZ R2, R44, R7, -R2 ;  /* 0x000000072c027223 */ /* 0x000fc40000010802 */
[----:B------:R-:W-:-:S04]  /*3480*/  IMAD.WIDE.U32 R6, R50, c[0x0][0x1d8], R4 ;  /* 0x0000760032067a25 */ /* 0x000fc800078e0004 */
[----:B------:R-:W-:Y:S01]  /*3490*/  IMAD R51, R50, c[0x0][0x1dc], R51 ;  /* 0x0000770032337a24 */ /* 0x000fe200078e0233 */
[----:B------:R-:W-:Y:S01]  /*34a0*/  LEA R4, P0, R6, c[0x0][0x160], 0x1 ;  /* 0x0000580006047a11 */ /* 0x000fe200078008ff */
[----:B------:R-:W-:Y:S02]  /*34b0*/  FMUL.FTZ R8, R8, UR12 ;  /* 0x0000000c08087c20 */ /* 0x000fe40008410000 */
[----:B------:R-:W-:Y:S01]  /*34c0*/  FMUL.FTZ R9, R2, UR12 ;  /* 0x0000000c02097c20 */ /* 0x000fe20008410000 */
[----:B------:R-:W-:-:S04]  /*34d0*/  IADD3 R51, R7, R51, RZ ;  /* 0x0000003307337210 */ /* 0x000fc80007ffe0ff */
[----:B------:R-:W-:Y:S02]  /*34e0*/  LEA.HI.X R5, R6, c[0x0][0x164], R51, 0x1, P0 ;  /* 0x0000590006057a11 */ /* 0x000fe400000f0c33 */
[----:B------:R-:W-:-:S05]  /*34f0*/  F2FP.BF16.PACK_AB R7, R9, R8 ;  /* 0x000000080907723e */ /* 0x000fca00000010ff */
[----:B------:R0:W-:Y:S02]  /*3500*/  STG.E [R4.64], R7 ;  /* 0x0000000704007986 */ /* 0x0001e4000c10190e */
.L_x_27:
[----:B------:R-:W-:Y:S05]  /*3510*/  BSYNC B0 ;  /* 0x0000000000007941 */ /* 0x000fea0003800000 */
.L_x_26:
[----:B------:R-:W-:Y:S01]  /*3520*/  ULDC UR4, c[0x0][0x10] ;  /* 0x0000040000047ab9 */ /* 0x000fe20000000800 */
[----:B------:R-:W-:Y:S01]  /*3530*/  IADD3 R46, R46, 0x1, RZ ;  /* 0x000000012e2e7810 */ /* 0x000fe20007ffe0ff */
[----:B------:R-:W-:-:S04]  /*3540*/  UIADD3 UR7, UR7, UR4, URZ ;  /* 0x0000000407077290 */ /* 0x000fc8000fffe03f */
[----:B------:R-:W-:-:S06]  /*3550*/  UISETP.GE.AND UP0, UPT, UR7, UR6, UPT ;  /* 0x000000060700728c */ /* 0x000fcc000bf06270 */
[----:B------:R-:W-:-:S13]  /*3560*/  PLOP3.LUT P0, PT, PT, PT, UP0, 0x80, 0x0 ;  /* 0x000000000000781c */ /* 0x000fda0003f0f008 */
[----:B------:R-:W-:Y:S01]  /*3570*/  @P0 CALL.REL.NOINC `(.L_x_1) ;  /* 0x0000001000000944 */ /* 0x000fe20003c00000 */
[----:B------:R-:W-:Y:S05]  /*3580*/  BRA `(.L_x_28) ;  /* 0xffffcd2000007947 */ /* 0x000fea000383ffff */
.L_x_1:
[----:B------:R-:W-:Y:S01]  /*3590*/  ISETP.NE.AND P1, PT, R0, RZ, PT ;  /* 0x000000ff0000720c */ /* 0x000fe20003f25270 */
[----:B------:R-:W-:Y:S01]  /*35a0*/  HFMA2.MMA R25, -RZ, RZ, 0, 2.384185791015625e-07 ;  /* 0x00000004ff197435 */ /* 0x000fe200000001ff */
[----:B------:R-:W-:Y:S01]  /*35b0*/  MOV R6, c[0x0][0xc] ;  /* 0x0000030000067a02 */ /* 0x000fe20000000f00 */
[----:B------:R-:W-:Y:S01]  /*35c0*/  BSSY B0, `(.L_x_29) ;  /* 0x000000f000007945 */ /* 0x000fe20003800000 */
[----:B0-----:R-:W-:Y:S02]  /*35d0*/  MOV R4, c[0x0][0x10] ;  /* 0x0000040000047a02 */ /* 0x001fe40000000f00 */
[----:B------:R-:W-:Y:S02]  /*35e0*/  ISETP.NE.AND P0, PT, R6, 0x1, PT ;  /* 0x000000010600780c */ /* 0x000fe40003f05270 */
[----:B------:R-:W-:-:S04]  /*35f0*/  SHF.L.U32 R2, R4, 0x1, RZ ;  /* 0x0000000104027819 */ /* 0x000fc800000006ff */
[----:B------:R-:W-:-:S05]  /*3600*/  SEL R2, R2, RZ, P0 ;  /* 0x000000ff02027207 */ /* 0x000fca0000000000 */
[----:B------:R-:W-:Y:S01]  /*3610*/  IMAD.WIDE.U32 R2, R2, R25, c[0x0][0x1a8] ;  /* 0x00006a0002027625 */ /* 0x000fe200078e0019 */
[----:B------:R-:W-:Y:S05]  /*3620*/  @P1 BRA `(.L_x_30) ;  /* 0x0000008000001947 */ /* 0x000fea0003800000 */
[----:B------:R-:W-:Y:S06]  /*3630*/  MEMBAR.ALL.GPU ;  /* 0x0000000000007992 */ /* 0x000fec000000a000 */
[----:B------:R-:W0:Y:S01]  /*3640*/  S2R R7, SR_LANEID ;  /* 0x0000000000077919 */ /* 0x000e220000000000 */
[----:B------:R-:W-:Y:S01]  /*3650*/  VOTEU.ANY UR4, UPT, PT ;  /* 0x0000000000047886 */ /* 0x000fe200038e0100 */
[----:B------:R-:W-:-:S00]  /*3660*/  ERRBAR ;  /* 0x00000000000079ab */ /* 0x000fc00000000000 */
[----:B------:R-:W-:Y:S01]  /*3670*/  UFLO.U32 UR5, UR4 ;  /* 0x00000004000572bd */ /* 0x000fe200080e0000 */
[----:B------:R-:W1:Y:S05]  /*3680*/  POPC R5, UR4 ;  /* 0x0000000400057d09 */ /* 0x000e6a0008000000 */
[----:B0-----:R-:W-:-:S13]  /*3690*/  ISETP.EQ.U32.AND P0, PT, R7, UR5, PT ;  /* 0x0000000507007c0c */ /* 0x001fda000bf02070 */
[----:B-1----:R0:W-:Y:S02]  /*36a0*/  @P0 RED.E.ADD.S32.STRONG.GPU [R2.64], R5 ;  /* 0x000000050200098e */ /* 0x0021e4000c10e38e */
.L_x_30:
[----:B------:R-:W-:Y:S05]  /*36b0*/  BSYNC B0 ;  /* 0x0000000000007941 */ /* 0x000fea0003800000 */
.L_x_29:
[----:B------:R-:W1:Y:S01]  /*36c0*/  S2UR UR4, SR_CTAID.X ;  /* 0x00000000000479c3 */ /* 0x000e620000002500 */
[----:B0-----:R-:W-:Y:S02]  /*36d0*/  IADD3 R5, R6, -0x1, RZ ;  /* 0xffffffff06057810 */ /* 0x001fe40007ffe0ff */
[----:B------:R-:W-:-:S05]  /*36e0*/  IADD3 R4, R4, -0x1, RZ ;  /* 0xffffffff04047810 */ /* 0x000fca0007ffe0ff */
[----:B------:R-:W0:Y:S01]  /*36f0*/  S2UR UR5, SR_CTAID.Y ;  /* 0x00000000000579c3 */ /* 0x000e220000002600 */
[----:B-1----:R-:W-:-:S04]  /*3700*/  ISETP.NE.AND P0, PT, R5, UR4, PT ;  /* 0x0000000405007c0c */ /* 0x002fc8000bf05270 */
[----:B0-----:R-:W-:-:S13]  /*3710*/  ISETP.NE.OR P0, PT, R4, UR5, P0 ;  /* 0x0000000504007c0c */ /* 0x001fda0008705670 */
[----:B------:R-:W-:Y:S05]  /*3720*/  @P0 EXIT ;  /* 0x000000000000094d */ /* 0x000fea0003800000 */
[----:B------:R-:W-:Y:S05]  /*3730*/  @P1 BRA `(.L_x_31) ;  /* 0x0000008000001947 */ /* 0x000fea0003800000 */
[----:B------:R-:W-:-:S05]  /*3740*/  IMAD R4, R6, c[0x0][0x10], RZ ;  /* 0x0000040006047a24 */ /* 0x000fca00078e02ff */
[----:B------:R-:W-:-:S13]  /*3750*/  ISETP.NE.AND P0, PT, R4, -0x1, PT ;  /* 0xffffffff0400780c */ /* 0x000fda0003f05270 */
[----:B------:R-:W-:Y:S05]  /*3760*/  @!P0 BRA `(.L_x_31) ;  /* 0x0000005000008947 */ /* 0x000fea0003800000 */
.L_x_32:
[----:B------:R-:W2:Y:S01]  /*3770*/  LDG.E.STRONG.GPU R5, [R2.64] ;  /* 0x0000000e02057981 */ /* 0x000ea2000c1ef900 */
[----:B------:R-:W-:Y:S01]  /*3780*/  YIELD ;  /* 0x0000000000007946 */ /* 0x000fe20003800000 */
[----:B--2---:R-:W-:Y:S01]  /*3790*/  ISETP.NE.AND P0, PT, R5, R4, PT ;  /* 0x000000040500720c */ /* 0x004fe20003f05270 */
[----:B------:R-:W-:-:S12]  /*37a0*/  CCTL.IVALL ;  /* 0x00000000ff00798f */ /* 0x000fd80002000000 */
[----:B------:R-:W-:Y:S05]  /*37b0*/  @P0 BRA `(.L_x_32) ;  /* 0xffffffb000000947 */ /* 0x000fea000383ffff */
.L_x_31:
[----:B------:R-:W-:Y:S02]  /*37c0*/  WARPSYNC 0xffffffff ;  /* 0xffffffff00007948 */ /* 0x000fe40003800000 */
[----:B------:R-:W-:Y:S01]  /*37d0*/  MOV R19, c[0x0][0x1dc] ;  /* 0x0000770000137a02 */ /* 0x000fe20000000f00 */
[----:B------:R-:W-:Y:S03]  /*37e0*/  BAR.SYNC.DEFER_BLOCKING 0x0 ;  /* 0x0000000000007b1d */ /* 0x000fe60000010000 */
[----:B------:R-:W-:-:S04]  /*37f0*/  LEA.HI R2, P0, R19, c[0x0][0x1d8], RZ, 0x1 ;  /* 0x0000760013027a11 */ /* 0x000fc800078108ff */
[----:B------:R-:W-:-:S04]  /*3800*/  IADD3.X R3, RZ, c[0x0][0x1dc], RZ, P0, !PT ;  /* 0x00007700ff037a10 */ /* 0x000fc800007fe4ff */
[--C-:B------:R-:W-:Y:S02]  /*3810*/  SHF.R.S64 R27, R2, 0x1, R3.reuse ;  /* 0x00000001021b7819 */ /* 0x100fe40000001003 */
[----:B------:R-:W-:Y:S02]  /*3820*/  SHF.R.S32.HI R2, RZ, 0x1f, R0 ;  /* 0x0000001fff027819 */ /* 0x000fe40000011400 */
[----:B------:R-:W-:Y:S02]  /*3830*/  SHF.R.S32.HI R18, RZ, 0x1, R3 ;  /* 0x00000001ff127819 */ /* 0x000fe40000011403 */
[----:B------:R-:W-:-:S04]  /*3840*/  ISETP.GT.U32.AND P0, PT, R27, R0, PT ;  /* 0x000000001b00720c */ /* 0x000fc80003f04070 */
[----:B------:R-:W-:-:S13]  /*3850*/  ISETP.GT.AND.EX P0, PT, R18, R2, PT, P0 ;  /* 0x000000021200720c */ /* 0x000fda0003f04300 */
[----:B------:R-:W-:Y:S05]  /*3860*/  @!P0 EXIT ;  /* 0x000000000000894d */ /* 0x000fea0003800000 */
[----:B------:R-:W-:Y:S01]  /*3870*/  UMOV UR4, 0x3 ;  /* 0x0000000300047882 */ /* 0x000fe20000000000 */
[----:B------:R-:W-:Y:S01]  /*3880*/  LEA R4, R19, R19, 0x1 ;  /* 0x0000001313047211 */ /* 0x000fe200078e08ff */
[----:B------:R-:W-:Y:S01]  /*3890*/  ULDC UR5, c[0x0][0x1d8] ;  /* 0x0000760000057ab9 */ /* 0x000fe20000000800 */
[----:B------:R-:W-:Y:S01]  /*38a0*/  MOV R7, R2 ;  /* 0x0000000200077202 */ /* 0x000fe20000000f00 */
[----:B------:R-:W-:Y:S01]  /*38b0*/  UIMAD.WIDE.U32 UR4, UR4, UR5, URZ ;  /* 0x00000005040472a5 */ /* 0x000fe2000f8e003f */
[----:B------:R-:W-:Y:S02]  /*38c0*/  MOV R20, c[0x0][0x1d8] ;  /* 0x0000760000147a02 */ /* 0x000fe40000000f00 */
[----:B------:R-:W-:Y:S02]  /*38d0*/  SHF.L.U64.HI R29, R27, 0x2, R18 ;  /* 0x000000021b1d7819 */ /* 0x000fe40000010212 */
[----:B------:R-:W-:Y:S02]  /*38e0*/  SHF.L.U64.HI R19, R20, 0x2, R19 ;  /* 0x0000000214137819 */ /* 0x000fe40000010213 */
[----:B------:R-:W-:-:S04]  /*38f0*/  IADD3 R4, R4, UR5, RZ ;  /* 0x0000000504047c10 */ /* 0x000fc8000fffe0ff */
[----:B------:R-:W-:-:S04]  /*3900*/  LEA.HI R23, P0, R4, UR4, RZ, 0x1 ;  /* 0x0000000404177c11 */ /* 0x000fc8000f8108ff */
[----:B------:R-:W-:-:S04]  /*3910*/  IADD3.X R4, RZ, R4, RZ, P0, !PT ;  /* 0x00000004ff047210 */ /* 0x000fc800007fe4ff */
[--C-:B------:R-:W-:Y:S02]  /*3920*/  SHF.R.S64 R23, R23, 0x1, R4.reuse ;  /* 0x0000000117177819 */ /* 0x100fe40000001004 */
[----:B------:R-:W-:-:S04]  /*3930*/  SHF.R.S32.HI R2, RZ, 0x1, R4 ;  /* 0x00000001ff027819 */ /* 0x000fc80000011404 */
[----:B------:R-:W-:Y:S02]  /*3940*/  SHF.L.U64.HI R21, R23, 0x2, R2 ;  /* 0x0000000217157819 */ /* 0x000fe40000010202 */
.L_x_33:
[----:B------:R-:W-:-:S04]  /*3950*/  LEA R6, P0, R0, c[0x0][0x1b8], 0x2 ;  /* 0x00006e0000067a11 */ /* 0x000fc800078010ff */
[----:B------:R-:W-:Y:S02]  /*3960*/  LEA.HI.X R7, R0, c[0x0][0x1bc], R7, 0x2, P0 ;  /* 0x00006f0000077a11 */ /* 0x000fe400000f1407 */
[-C--:B------:R-:W-:Y:S02]  /*3970*/  LEA R8, P0, R27, R6.reuse, 0x2 ;  /* 0x000000061b087211 */ /* 0x080fe400078010ff */
[-C--:B------:R-:W-:Y:S01]  /*3980*/  LEA R12, P1, R20, R6.reuse, 0x2 ;  /* 0x00000006140c7211 */ /* 0x080fe200078210ff */
[----:B0-----:R0:W2:Y:S01]  /*3990*/  LDG.E R14, [R6.64] ;  /* 0x0000000e060e7981 */ /* 0x0010a2000c1e1900 */
[----:B------:R-:W-:Y:S02]  /*39a0*/  LEA R10, P2, R23, R6, 0x2 ;  /* 0x00000006170a7211 */ /* 0x000fe400078410ff */
[----:B------:R-:W-:Y:S02]  /*39b0*/  IADD3.X R9, R7, R29, RZ, P0, !PT ;  /* 0x0000001d07097210 */ /* 0x000fe400007fe4ff */
[----:B------:R-:W-:-:S02]  /*39c0*/  IADD3.X R13, R19, R7, RZ, P1, !PT ;  /* 0x00000007130d7210 */ /* 0x000fc40000ffe4ff */
[----:B------:R-:W-:Y:S01]  /*39d0*/  IADD3.X R11, R7, R21, RZ, P2, !PT ;  /* 0x00000015070b7210 */ /* 0x000fe200017fe4ff */
[----:B------:R-:W2:Y:S04]  /*39e0*/  LDG.E R15, [R8.64] ;  /* 0x0000000e080f7981 */ /* 0x000ea8000c1e1900 */
[----:B------:R-:W3:Y:S04]  /*39f0*/  LDG.E R16, [R12.64] ;  /* 0x0000000e0c107981 */ /* 0x000ee8000c1e1900 */
[----:B------:R-:W3:Y:S01]  /*3a00*/  LDG.E R17, [R10.64] ;  /* 0x0000000e0a117981 */ /* 0x000ee2000c1e1900 */
[----:B------:R-:W-:-:S02]  /*3a10*/  SHF.L.U32 R4, R0, 0x1, RZ ;  /* 0x0000000100047819 */ /* 0x000fc400000006ff */
[----:B------:R-:W-:-:S03]  /*3a20*/  IADD3 R0, R0, 0xe0, RZ ;  /* 0x000000e000007810 */ /* 0x000fc60007ffe0ff */
[----:B------:R-:W-:-:S04]  /*3a30*/  IMAD.WIDE R2, R4, R25, c[0x0][0x168] ;  /* 0x00005a0004027625 */ /* 0x000fc800078e0219 */
[----:B------:R-:W-:Y:S01]  /*3a40*/  IMAD.WIDE R4, R4, R25, c[0x0][0x170] ;  /* 0x00005c0004047625 */ /* 0x000fe200078e0219 */
[----:B------:R-:W-:Y:S02]  /*3a50*/  ISETP.GT.U32.AND P0, PT, R27, R0, PT ;  /* 0x000000001b00720c */ /* 0x000fe40003f04070 */
[----:B0-----:R-:W-:-:S04]  /*3a60*/  SHF.R.S32.HI R7, RZ, 0x1f, R0 ;  /* 0x0000001fff077819 */ /* 0x001fc80000011400 */
[----:B------:R-:W-:Y:S01]  /*3a70*/  ISETP.GT.AND.EX P0, PT, R18, R7, PT, P0 ;  /* 0x000000071200720c */ /* 0x000fe20003f04300 */
[----:B--2---:R0:W-:Y:S04]  /*3a80*/  STG.E.64 [R2.64], R14 ;  /* 0x0000000e02007986 */ /* 0x0041e8000c101b0e */
[----:B---3--:R0:W-:Y:S08]  /*3a90*/  STG.E.64 [R4.64], R16 ;  /* 0x0000001004007986 */ /* 0x0081f0000c101b0e */
[----:B------:R-:W-:Y:S05]  /*3aa0*/  @P0 BRA `(.L_x_33) ;  /* 0xfffffea000000947 */ /* 0x000fea000383ffff */
[----:B------:R-:W-:Y:S05]  /*3ab0*/  EXIT ;  /* 0x000000000000794d */ /* 0x000fea0003800000 */
.L_x_34:
        /* <DEDUP_REMOVED lines=12> */
.L_x_3314:


//--------------------- .text._Z35group_norm_nhwc_bwd_one_pass_kernelI11Bf16IOFp32WLi128ELi14ELi224EEv26Group_norm_nhwc_bwd_params --------------------------
	.section	.text._Z35group_norm_nhwc_bwd_one_pass_kernelI11Bf16IOFp32WLi128ELi14ELi224EEv26Group_norm_nhwc_bwd_params,"ax",@progbits
	.sectioninfo	@"SHI_REGISTERS=56"
	.align	128
        .global         _Z35group_norm_nhwc_bwd_one_pass_kernelI11Bf16IOFp32WLi128ELi14ELi224EEv26Group_norm_nhwc_bwd_params
        .type           _Z35group_norm_nhwc_bwd_one_pass_kernelI11Bf16IOFp32WLi128ELi14ELi224EEv26Group_norm_nhwc_bwd_params,@function
        .size           _Z35group_norm_nhwc_bwd_one_pass_kernelI11Bf16IOFp32WLi128ELi14ELi224EEv26Group_norm_nhwc_bwd_params,(.L_x_3315 - _Z35group_norm_nhwc_bwd_one_pass_kernelI11Bf16IOFp32WLi128ELi14ELi224EEv26Group_norm_nhwc_bwd_params)
        .other          _Z35group_norm_nhwc_bwd_one_pass_kernelI11Bf16IOFp32WLi128ELi14ELi224EEv26Group_norm_nhwc_bwd_params,@"STO_CUDA_ENTRY STV_DEFAULT"
_Z35group_norm_nhwc_bwd_one_pass_kernelI11Bf16IOFp32WLi128ELi14ELi224EEv26Group_norm_nhwc_bwd_params:
.text._Z35group_norm_nhwc_bwd_one_pass_kernelI11Bf16IOFp32WLi128ELi14ELi224EEv26Group_norm_nhwc_bwd_params:
[----:B------:R-:W-:Y:S02]  /*0000*/  MOV R1, c[0x0][0x28] ;  /* 0x00000a0000017a02 */ /* 0x000fe40000000f00 */
[----:B------:R-:W0:Y:S01]  /*0010*/  S2R R7, SR_CTAID.Y ;  /* 0x0000000000077919 */ /* 0x000e220000002600 */
[----:B------:R-:W-:Y:S02]  /*0020*/  ULDC UR6, c[0x0][0x1f0] ;  /* 0x00007c0000067ab9 */ /* 0x000fe40000000800 */
[----:B------:R-:W-:Y:S01]  /*0030*/  ULDC UR4, c[0x0][0x1c0] ;  /* 0x0000700000047ab9 */ /* 0x000fe20000000800 */
[----:B------:R-:W1:Y:S01]  /*0040*/  S2R R46, SR_TID.X ;  /* 0x00000000002e7919 */ /* 0x000e620000002100 */
[----:B------:R-:W-:Y:S02]  /*0050*/  UIMAD UR6, UR6, UR4, URZ ;  /* 0x00000004060672a4 */ /* 0x000fe4000f8e023f */
[----:B------:R-:W-:Y:S01]  /*0060*/  ULDC.64 UR14, c[0x0][0x118] ;  /* 0x00004600000e7ab9 */ /* 0x000fe20000000a00 */
[----:B------:R-:W2:Y:S03]  /*0070*/  S2R R30, SR_CTAID.X ;  /* 0x00000000001e7919 */ /* 0x000ea60000002500 */
[----:B0-----:R-:W-:Y:S01]  /*0080*/  ISETP.GE.AND P0, PT, R7, UR6, PT ;  /* 0x0000000607007c0c */ /* 0x001fe2000bf06270 */
[----:B-1----:R-:W-:-:S05]  /*0090*/  IMAD.WIDE.U32 R2, R46, 0x24924925, RZ ;  /* 0x249249252e027825 */ /* 0x002fca00078e00ff */
[----:B------:R-:W-:-:S04]  /*00a0*/  IADD3 R2, -R3, R46, RZ ;  /* 0x0000002e03027210 */ /* 0x000fc80007ffe1ff */
[----:B------:R-:W-:-:S03]  /*00b0*/  LEA.HI R2, R2, R3, RZ, 0x1f ;  /* 0x0000000302027211 */ /* 0x000fc600078ff8ff */
[----:B------:R-:W-:Y:S05]  /*00c0*/  @P0 BRA `(.L_x_35) ;  /* 0x0000427000000947 */ /* 0x000fea0003800000 */
[----:B--2---:R-:W-:Y:S01]  /*00d0*/  UMOV UR9, 0x3 ;  /* 0x0000000300097882 */ /* 0x004fe20000000000 */
[----:B------:R-:W0:Y:S01]  /*00e0*/  S2R R0, SR_LANEID ;  /* 0x0000000000007919 */ /* 0x000e220000000000 */
[----:B------:R-:W-:Y:S01]  /*00f0*/  ULDC.64 UR12, c[0x0][0x1d8] ;  /* 0x00007600000c7ab9 */ /* 0x000fe20000000a00 */
[----:B------:R-:W-:Y:S01]  /*0100*/  SHF.R.U32.HI R45, RZ, 0x2, R2 ;  /* 0x00000002ff2d7819 */ /* 0x000fe20000011602 */
[----:B------:R-:W-:Y:S01]  /*0110*/  UIMAD.WIDE.U32 UR4, UR9, UR12, URZ ;  /* 0x0000000c090472a5 */ /* 0x000fe2000f8e003f */
[--C-:B------:R-:W-:Y:S01]  /*0120*/  SHF.R.S32.HI R3, RZ, 0x1f, R46.reuse ;  /* 0x0000001fff037819 */ /* 0x100fe2000001142e */
[----:B------:R-:W-:Y:S01]  /*0130*/  UIMAD UR7, UR9, UR13, URZ ;  /* 0x0000000d090772a4 */ /* 0x000fe2000f8e023f */
[----:B------:R-:W-:Y:S01]  /*0140*/  ISETP.GE.U32.AND P2, PT, R46, 0xe0, PT ;  /* 0x000000e02e00780c */ /* 0x000fe20003f46070 */
[----:B------:R-:W-:Y:S01]  /*0150*/  ULEA.HI UR10, UP0, UR13, UR12, URZ, 0x1 ;  /* 0x0000000c0d0a7291 */ /* 0x000fe2000f81083f */
[----:B------:R-:W-:Y:S01]  /*0160*/  IMAD R47, R45, -0x7, R46 ;  /* 0xfffffff92d2f7824 */ /* 0x000fe200078e022e */
[----:B------:R-:W-:Y:S01]  /*0170*/  UIADD3 UR7, UR5, UR7, URZ ;  /* 0x0000000705077290 */ /* 0x000fe2000fffe03f */
[C---:B------:R-:W-:Y:S01]  /*0180*/  IMAD R45, R30.reuse, c[0x0][0x1fc], R45 ;  /* 0x00007f001e2d7a24 */ /* 0x040fe200078e022d */
[----:B------:R-:W-:Y:S01]  /*0190*/  ULDC UR11, c[0x0][0xc] ;  /* 0x00000300000b7ab9 */ /* 0x000fe20000000800 */
[----:B------:R-:W-:Y:S01]  /*01a0*/  LEA.HI R4, R3, R46, RZ, 0x5 ;  /* 0x0000002e03047211 */ /* 0x000fe200078f28ff */
[----:B------:R-:W-:Y:S01]  /*01b0*/  UIADD3.X UR8, URZ, UR13, URZ, UP0, !UPT ;  /* 0x0000000d3f087290 */ /* 0x000fe200087fe43f */
[----:B------:R-:W-:Y:S01]  /*01c0*/  HFMA2.MMA R40, -RZ, RZ, 0, 0 ;  /* 0x00000000ff287435 */ /* 0x000fe200000001ff */
[----:B------:R-:W-:Y:S01]  /*01d0*/  ULOP3.LUT UR5, UR9, UR11, URZ, 0xc0, !UPT ;  /* 0x0000000b09057292 */ /* 0x000fe2000f8ec03f */
[C---:B------:R-:W-:Y:S01]  /*01e0*/  IADD3 R43, R45.reuse, 0x20, RZ ;  /* 0x000000202d2b7810 */ /* 0x040fe20007ffe0ff */
[----:B------:R-:W-:Y:S01]  /*01f0*/  ULEA.HI UR9, UP0, UR7, UR4, URZ, 0x1 ;  /* 0x0000000407097291 */ /* 0x000fe2000f81083f */
[C---:B------:R-:W-:Y:S01]  /*0200*/  ISETP.LT.U32.AND P1, PT, R45.reuse, c[0x0][0x1e0], PT ;  /* 0x000078002d007a0c */ /* 0x040fe20003f21070 */
[----:B------:R-:W-:Y:S01]  /*0210*/  USHF.R.S64 UR10, UR10, 0x1, UR8 ;  /* 0x000000010a0a7899 */ /* 0x000fe20008001008 */
[----:B------:R-:W-:Y:S01]  /*0220*/  SHF.R.S32.HI R2, RZ, 0x1f, R45 ;  /* 0x0000001fff027819 */ /* 0x000fe2000001142d */
[----:B------:R-:W-:Y:S01]  /*0230*/  UIADD3.X UR7, URZ, UR7, URZ, UP0, !UPT ;  /* 0x000000073f077290 */ /* 0x000fe200087fe43f */
[----:B------:R-:W-:Y:S01]  /*0240*/  IADD3 R42, R45, 0x40, RZ ;  /* 0x000000402d2a7810 */ /* 0x000fe20007ffe0ff */
[----:B------:R-:W-:Y:S01]  /*0250*/  USHF.R.S32.HI UR8, URZ, 0x1, UR8 ;  /* 0x000000013f087899 */ /* 0x000fe20008011408 */
[----:B------:R-:W-:Y:S01]  /*0260*/  ISETP.LT.U32.AND P0, PT, R43, c[0x0][0x1e0], PT ;  /* 0x000078002b007a0c */ /* 0x000fe20003f01070 */
[----:B------:R-:W-:Y:S01]  /*0270*/  USHF.R.S64 UR9, UR9, 0x1, UR7 ;  /* 0x0000000109097899 */ /* 0x000fe20008001007 */
[----:B------:R-:W-:Y:S01]  /*0280*/  SHF.R.S32.HI R3, RZ, 0x1f, R43 ;  /* 0x0000001fff037819 */ /* 0x000fe2000001142b */
[----:B------:R-:W-:Y:S01]  /*0290*/  USHF.R.S32.HI UR7, URZ, 0x1, UR7 ;  /* 0x000000013f077899 */ /* 0x000fe20008011407 */
[----:B------:R-:W-:Y:S01]  /*02a0*/  IADD3 R41, R45, 0x60, RZ ;  /* 0x000000602d297810 */ /* 0x000fe20007ffe0ff */
[----:B------:R-:W-:Y:S01]  /*02b0*/  IMAD R44, R30, c[0x0][0x10], R7 ;  /* 0x000004001e2c7a24 */ /* 0x000fe200078e0207 */
[----:B------:R-:W-:Y:S01]  /*02c0*/  ISETP.LT.AND.EX P1, PT, R2, c[0x0][0x1e4], !P2, P1 ;  /* 0x0000790002007a0c */ /* 0x000fe20005721310 */
[----:B------:R-:W-:Y:S01]  /*02d0*/  USHF.L.U64.HI UR8, UR10, 0x2, UR8 ;  /* 0x000000020a087899 */ /* 0x000fe20008010208 */
[----:B------:R-:W-:Y:S01]  /*02e0*/  MOV R39, R7 ;  /* 0x0000000700277202 */ /* 0x000fe20000000f00 */
[----:B------:R-:W-:Y:S01]  /*02f0*/  USHF.L.U64.HI UR7, UR9, 0x2, UR7 ;  /* 0x0000000209077899 */ /* 0x000fe20008010207 */
[----:B------:R-:W-:Y:S01]  /*0300*/  ISETP.LT.AND.EX P2, PT, R3, c[0x0][0x1e4], !P2, P0 ;  /* 0x0000790003007a0c */ /* 0x000fe20005741300 */
[----:B------:R-:W-:Y:S01]  /*0310*/  ULDC.U8 UR13, c[0x0][0x1f4] ;  /* 0x00007d00000d7ab9 */ /* 0x000fe20000000000 */
[----:B------:R-:W-:-:S02]  /*0320*/  SHF.L.U32 R47, R47, 0x1, RZ ;  /* 0x000000012f2f7819 */ /* 0x000fc400000006ff */
[----:B------:R-:W-:Y:S02]  /*0330*/  SHF.R.S32.HI R4, RZ, 0x5, R4 ;  /* 0x00000005ff047819 */ /* 0x000fe40000011404 */
[----:B------:R-:W-:Y:S02]  /*0340*/  SHF.R.S32.HI R5, RZ, 0x1f, R42 ;  /* 0x0000001fff057819 */ /* 0x000fe4000001142a */
[----:B0-----:R-:W-:Y:S02]  /*0350*/  SHF.R.S32.HI R6, RZ, 0x1f, R41 ;  /* 0x0000001fff067819 */ /* 0x001fe40000011429 */
.L_x_70:
[----:B0-----:R-:W-:Y:S02]  /*0360*/  IABS R14, c[0x0][0x1f0] ;  /* 0x00007c00000e7a13 */ /* 0x001fe40000000000 */
[----:B------:R-:W-:Y:S02]  /*0370*/  IABS R13, R39 ;  /* 0x00000027000d7213 */ /* 0x000fe40000000000 */
[----:B------:R-:W0:Y:S08]  /*0380*/  I2F.RP R10, R14 ;  /* 0x0000000e000a7306 */ /* 0x000e300000209400 */
[----:B0-----:R-:W0:Y:S02]  /*0390*/  MUFU.RCP R10, R10 ;  /* 0x0000000a000a7308 */ /* 0x001e240000001000 */
[----:B0-----:R-:W-:-:S06]  /*03a0*/  IADD3 R8, R10, 0xffffffe, RZ ;  /* 0x0ffffffe0a087810 */ /* 0x001fcc0007ffe0ff */
[----:B------:R0:W1:Y:S02]  /*03b0*/  F2I.FTZ.U32.TRUNC.NTZ R9, R8 ;  /* 0x0000000800097305 */ /* 0x000064000021f000 */
[----:B0-----:R-:W-:Y:S02]  /*03c0*/  MOV R8, RZ ;  /* 0x000000ff00087202 */ /* 0x001fe40000000f00 */
[----:B-1----:R-:W-:-:S05]  /*03d0*/  IADD3 R11, RZ, -R9, RZ ;  /* 0x80000009ff0b7210 */ /* 0x002fca0007ffe0ff */
[----:B------:R-:W-:-:S04]  /*03e0*/  IMAD R11, R11, R14, RZ ;  /* 0x0000000e0b0b7224 */ /* 0x000fc800078e02ff */
[----:B------:R-:W-:Y:S01]  /*03f0*/  IMAD.HI.U32 R9, R9, R11, R8 ;  /* 0x0000000b09097227 */ /* 0x000fe200078e0008 */
[----:B------:R-:W-:-:S03]  /*0400*/  MOV R8, 0x8 ;  /* 0x0000000800087802 */ /* 0x000fc60000000f00 */
[----:B------:R-:W-:-:S04]  /*0410*/  IMAD.WIDE.U32 R10, R46, 0x24924925, RZ ;  /* 0x249249252e0a7825 */ /* 0x000fc800078e00ff */
[----:B------:R-:W-:Y:S01]  /*0420*/  IMAD.HI.U32 R12, R9, R13, RZ ;  /* 0x0000000d090c7227 */ /* 0x000fe200078e00ff */
[----:B------:R-:W-:-:S04]  /*0430*/  IADD3 R10, R46, -R11, RZ ;  /* 0x8000000b2e0a7210 */ /* 0x000fc80007ffe0ff */
[----:B------:R-:W-:Y:S02]  /*0440*/  IADD3 R9, -R12, RZ, RZ ;  /* 0x000000ff0c097210 */ /* 0x000fe40007ffe1ff */
[----:B------:R-:W-:-:S03]  /*0450*/  LEA.HI R10, R10, R11, RZ, 0x1f ;  /* 0x0000000b0a0a7211 */ /* 0x000fc600078ff8ff */
[----:B------:R-:W-:Y:S02]  /*0460*/  IMAD R13, R14, R9, R13 ;  /* 0x000000090e0d7224 */ /* 0x000fe400078e020d */
[----:B------:R-:W-:-:S03]  /*0470*/  IMAD.WIDE R8, R39, R8, c[0x0][0x198] ;  /* 0x0000660027087625 */ /* 0x000fc600078e0208 */
[----:B------:R-:W-:-:S03]  /*0480*/  ISETP.GT.U32.AND P3, PT, R14, R13, PT ;  /* 0x0000000d0e00720c */ /* 0x000fc60003f64070 */
[----:B------:R-:W2:Y:S01]  /*0490*/  LDG.E.64 R8, [R8.64] ;  /* 0x0000000e08087981 */ /* 0x000ea2000c1e1b00 */
[C---:B------:R-:W-:Y:S02]  /*04a0*/  ISETP.GE.AND P5, PT, R39.reuse, RZ, PT ;  /* 0x000000ff2700720c */ /* 0x040fe40003fa6270 */
[----:B------:R-:W-:-:S07]  /*04b0*/  LOP3.LUT R11, R39, c[0x0][0x1f0], RZ, 0x3c, !PT ;  /* 0x00007c00270b7a12 */ /* 0x000fce00078e3cff */
[-C--:B------:R-:W-:Y:S02]  /*04c0*/  @!P3 IADD3 R13, R13, -R14.reuse, RZ ;  /* 0x8000000e0d0db210 */ /* 0x080fe40007ffe0ff */
[----:B------:R-:W-:Y:S02]  /*04d0*/  SHF.R.U32.HI R15, RZ, 0x2, R10 ;  /* 0x00000002ff0f7819 */ /* 0x000fe4000001160a */
[CC--:B------:R-:W-:Y:S02]  /*04e0*/  ISETP.GE.U32.AND P0, PT, R13.reuse, R14.reuse, PT ;  /* 0x0000000e0d00720c */ /* 0x0c0fe40003f06070 */
[-C--:B------:R-:W-:Y:S02]  /*04f0*/  ISETP.GT.U32.AND P6, PT, R14, R13.reuse, PT ;  /* 0x0000000d0e00720c */ /* 0x080fe40003fc4070 */
[----:B------:R-:W-:Y:S02]  /*0500*/  IADD3 R10, R13, -R14, RZ ;  /* 0x8000000e0d0a7210 */ /* 0x000fe40007ffe0ff */
[----:B------:R-:W-:Y:S01]  /*0510*/  ISETP.GE.AND P4, PT, R11, RZ, PT ;  /* 0x000000ff0b00720c */ /* 0x000fe20003f86270 */
[----:B------:R-:W-:Y:S01]  /*0520*/  IMAD R15, R30, c[0x0][0x1fc], R15 ;  /* 0x00007f001e0f7a24 */ /* 0x000fe200078e020f */
[----:B------:R-:W-:-:S02]  /*0530*/  SEL R10, R10, R13, !P6 ;  /* 0x0000000d0a0a7207 */ /* 0x000fc40007000000 */
[----:B------:R-:W-:Y:S02]  /*0540*/  @!P3 IADD3 R12, R12, 0x1, RZ ;  /* 0x000000010c0cb810 */ /* 0x000fe40007ffe0ff */
[----:B------:R-:W-:Y:S02]  /*0550*/  ISETP.NE.AND P3, PT, RZ, c[0x0][0x1f0], PT ;  /* 0x00007c00ff007a0c */ /* 0x000fe40003f65270 */
[----:B------:R-:W-:Y:S02]  /*0560*/  LOP3.LUT R11, RZ, c[0x0][0x1f0], RZ, 0x33, !PT ;  /* 0x00007c00ff0b7a12 */ /* 0x000fe400078e33ff */
[----:B------:R-:W-:Y:S02]  /*0570*/  @!P5 IADD3 R10, -R10, RZ, RZ ;  /* 0x000000ff0a0ad210 */ /* 0x000fe40007ffe1ff */
[----:B------:R-:W-:Y:S02]  /*0580*/  IADD3 R13, R15, 0x40, RZ ;  /* 0x000000400f0d7810 */ /* 0x000fe40007ffe0ff */
[----:B------:R-:W-:-:S02]  /*0590*/  @P0 IADD3 R12, R12, 0x1, RZ ;  /* 0x000000010c0c0810 */ /* 0x000fc40007ffe0ff */
[----:B------:R-:W-:Y:S02]  /*05a0*/  SEL R49, R11, R10, !P3 ;  /* 0x0000000a0b317207 */ /* 0x000fe40005800000 */
[----:B------:R-:W-:Y:S02]  /*05b0*/  ISETP.GE.U32.AND P0, PT, R13, c[0x0][0x1e0], PT ;  /* 0x000078000d007a0c */ /* 0x000fe40003f06070 */
[----:B------:R-:W-:Y:S02]  /*05c0*/  @!P4 IADD3 R12, -R12, RZ, RZ ;  /* 0x000000ff0c0cc210 */ /* 0x000fe40007ffe1ff */
[----:B------:R-:W-:Y:S01]  /*05d0*/  SHF.R.S32.HI R13, RZ, 0x1f, R13 ;  /* 0x0000001fff0d7819 */ /* 0x000fe2000001140d */
[----:B------:R-:W-:Y:S01]  /*05e0*/  IMAD R22, R49, 0xe, RZ ;  /* 0x0000000e31167824 */ /* 0x000fe200078e02ff */
[----:B------:R-:W-:Y:S02]  /*05f0*/  SEL R11, R11, R12, !P3 ;  /* 0x0000000c0b0b7207 */ /* 0x000fe40005800000 */
[----:B------:R-:W-:-:S02]  /*0600*/  ISETP.GE.AND.EX P0, PT, R13, c[0x0][0x1e4], PT, P0 ;  /* 0x000079000d007a0c */ /* 0x000fc40003f06300 */
[----:B------:R-:W-:Y:S02]  /*0610*/  SHF.R.S32.HI R13, RZ, 0x1f, R47 ;  /* 0x0000001fff0d7819 */ /* 0x000fe4000001142f */
[----:B------:R-:W-:Y:S02]  /*0620*/  IADD3 R50, P4, R47, R22, RZ ;  /* 0x000000162f327210 */ /* 0x000fe40007f9e0ff */
[----:B------:R-:W-:Y:S02]  /*0630*/  SHF.R.S32.HI R10, RZ, 0x1f, R11 ;  /* 0x0000001fff0a7819 */ /* 0x000fe4000001140b */
[----:B------:R-:W-:Y:S02]  /*0640*/  ISETP.LT.U32.AND P0, PT, R46, 0xe0, !P0 ;  /* 0x000000e02e00780c */ /* 0x000fe40004701070 */
[----:B------:R-:W-:Y:S01]  /*0650*/  IADD3 R15, R15, 0x60, RZ ;  /* 0x000000600f0f7810 */ /* 0x000fe20007ffe0ff */
[----:B------:R-:W-:Y:S01]  /*0660*/  IMAD R10, R10, c[0x0][0x1e8], RZ ;  /* 0x00007a000a0a7a24 */ /* 0x000fe200078e02ff */
[----:B------:R-:W-:-:S02]  /*0670*/  LEA.HI.X.SX32 R51, R22, R13, 0x1, P4 ;  /* 0x0000000d16337211 */ /* 0x000fc400020f0eff */
[----:B------:R-:W-:Y:S01]  /*0680*/  ISETP.GE.U32.AND P3, PT, R15, c[0x0][0x1e0], PT ;  /* 0x000078000f007a0c */ /* 0x000fe20003f66070 */
[C---:B------:R-:W-:Y:S01]  /*0690*/  IMAD R53, R11.reuse, c[0x0][0x1ec], R10 ;  /* 0x00007b000b357a24 */ /* 0x040fe200078e020a */
[----:B------:R-:W-:Y:S01]  /*06a0*/  SHF.R.S32.HI R15, RZ, 0x1f, R15 ;  /* 0x0000001fff0f7819 */ /* 0x000fe2000001140f */
[----:B------:R-:W-:-:S03]  /*06b0*/  IMAD.WIDE.U32 R50, R11, c[0x0][0x1e8], R50 ;  /* 0x00007a000b327a25 */ /* 0x000fc600078e0032 */
[----:B------:R-:W-:Y:S01]  /*06c0*/  ISETP.GE.AND.EX P3, PT, R15, c[0x0][0x1e4], PT, P3 ;  /* 0x000079000f007a0c */ /* 0x000fe20003f66330 */
[----:B------:R-:W-:Y:S01]  /*06d0*/  @P2 IMAD R12, R3, c[0x0][0x1d8], RZ ;  /* 0x00007600030c2a24 */ /* 0x000fe200078e02ff */
[----:B------:R-:W-:Y:S01]  /*06e0*/  IADD3 R53, R51, R53, RZ ;  /* 0x0000003533357210 */ /* 0x000fe20007ffe0ff */
[----:B------:R-:W-:Y:S01]  /*06f0*/  @P0 IMAD R13, R5, c[0x0][0x1d8], RZ ;  /* 0x00007600050d0a24 */ /* 0x000fe200078e02ff */
[-C--:B------:R-:W-:Y:S01]  /*0700*/  @P1 MOV R52, R50.reuse ;  /* 0x0000003200341202 */ /* 0x080fe20000000f00 */
[----:B------:R-:W-:Y:S01]  /*0710*/  @P1 IMAD R10, R2, c[0x0][0x1d8], RZ ;  /* 0x00007600020a1a24 */ /* 0x000fe200078e02ff */
[----:B------:R-:W-:Y:S01]  /*0720*/  ISETP.LT.U32.AND P3, PT, R46, 0xe0, !P3 ;  /* 0x000000e02e00780c */ /* 0x000fe20005f61070 */
[----:B------:R-:W-:Y:S01]  /*0730*/  @P2 IMAD R19, R43, c[0x0][0x1dc], R12 ;  /* 0x000077002b132a24 */ /* 0x000fe200078e020c */
[-C--:B------:R-:W-:Y:S01]  /*0740*/  @P2 MOV R14, R50.reuse ;  /* 0x00000032000e2202 */ /* 0x080fe20000000f00 */
[----:B------:R-:W-:Y:S01]  /*0750*/  @P0 IMAD R23, R42, c[0x0][0x1dc], R13 ;  /* 0x000077002a170a24 */ /* 0x000fe200078e020d */
[-C--:B------:R-:W-:Y:S01]  /*0760*/  @P2 MOV R15, R53.reuse ;  /* 0x00000035000f2202 */ /* 0x080fe20000000f00 */
[C---:B------:R-:W-:Y:S01]  /*0770*/  @P1 IMAD R17, R45.reuse, c[0x0][0x1dc], R10 ;  /* 0x000077002d111a24 */ /* 0x040fe200078e020a */
[----:B------:R-:W-:Y:S01]  /*0780*/  @P0 MOV R12, R50 ;  /* 0x00000032000c0202 */ /* 0x000fe20000000f00 */
[----:B------:R-:W-:Y:S01]  /*0790*/  @P1 IMAD.WIDE.U32 R10, R45, c[0x0][0x1d8], R52 ;  /* 0x000076002d0a1a25 */ /* 0x000fe200078e0034 */
[----:B------:R-:W-:-:S03]  /*07a0*/  @P0 MOV R13, R53 ;  /* 0x00000035000d0202 */ /* 0x000fc60000000f00 */
[----:B------:R-:W-:Y:S01]  /*07b0*/  @P2 IMAD.WIDE.U32 R14, R43, c[0x0][0x1d8], R14 ;  /* 0x000076002b0e2a25 */ /* 0x000fe200078e000e */
[----:B------:R-:W-:-:S03]  /*07c0*/  @P1 IADD3 R11, R11, R17, RZ ;  /* 0x000000110b0b1210 */ /* 0x000fc60007ffe0ff */
[----:B------:R-:W-:Y:S01]  /*07d0*/  @P0 IMAD.WIDE.U32 R12, R42, c[0x0][0x1d8], R12 ;  /* 0x000076002a0c0a25 */ /* 0x000fe200078e000c */
[----:B------:R-:W-:Y:S02]  /*07e0*/  @P2 IADD3 R17, R15, R19, RZ ;  /* 0x000000130f112210 */ /* 0x000fe40007ffe0ff */
[C---:B------:R-:W-:Y:S02]  /*07f0*/  @P1 SHF.L.U32 R15, R10.reuse, 0x1, RZ ;  /* 0x000000010a0f1819 */ /* 0x040fe400000006ff */
[----:B------:R-:W-:Y:S02]  /*0800*/  @P1 SHF.L.U64.HI R16, R10, 0x1, R11 ;  /* 0x000000010a101819 */ /* 0x000fe4000001020b */
[----:B------:R-:W-:Y:S01]  /*0810*/  @P0 IADD3 R23, R13, R23, RZ ;  /* 0x000000170d170210 */ /* 0x000fe20007ffe0ff */
[----:B------:R-:W-:Y:S01]  /*0820*/  @P3 IMAD R20, R6, c[0x0][0x1d8], RZ ;  /* 0x0000760006143a24 */ /* 0x000fe200078e02ff */
[----:B------:R-:W-:Y:S02]  /*0830*/  @P3 MOV R10, R50 ;  /* 0x00000032000a3202 */ /* 0x000fe40000000f00 */
[----:B------:R-:W-:-:S02]  /*0840*/  @P3 MOV R11, R53 ;  /* 0x00000035000b3202 */ /* 0x000fc40000000f00 */
[C---:B------:R-:W-:Y:S02]  /*0850*/  @P2 SHF.L.U32 R18, R14.reuse, 0x1, RZ ;  /* 0x000000010e122819 */ /* 0x040fe400000006ff */
[----:B------:R-:W-:Y:S02]  /*0860*/  @P2 SHF.L.U64.HI R17, R14, 0x1, R17 ;  /* 0x000000010e112819 */ /* 0x000fe40000010211 */
[C---:B------:R-:W-:Y:S02]  /*0870*/  @P0 SHF.L.U32 R25, R12.reuse, 0x1, RZ ;  /* 0x000000010c190819 */ /* 0x040fe400000006ff */
[----:B------:R-:W-:Y:S02]  /*0880*/  @P0 SHF.L.U64.HI R23, R12, 0x1, R23 ;  /* 0x000000010c170819 */ /* 0x000fe40000010217 */
[----:B------:R-:W-:Y:S01]  /*0890*/  @P1 IADD3 R14, P4, R15, c[0x0][0x180], RZ ;  /* 0x000060000f0e1a10 */ /* 0x000fe20007f9e0ff */
[----:B------:R-:W-:Y:S01]  /*08a0*/  @P3 IMAD R19, R41, c[0x0][0x1dc], R20 ;  /* 0x0000770029133a24 */ /* 0x000fe200078e0214 */
[----:B------:R-:W-:Y:S01]  /*08b0*/  @P1 IADD3 R12, P5, R15, c[0x0][0x178], RZ ;  /* 0x00005e000f0c1a10 */ /* 0x000fe20007fbe0ff */
[----:B------:R-:W-:Y:S01]  /*08c0*/  @P3 IMAD.WIDE.U32 R10, R41, c[0x0][0x1d8], R10 ;  /* 0x00007600290a3a25 */ /* 0x000fe200078e000a */
[----:B------:R-:W-:Y:S01]  /*08d0*/  CS2R R36, SRZ ;  /* 0x0000000000247805 */ /* 0x000fe2000001ff00 */
[----:B------:R-:W-:-:S02]  /*08e0*/  @P1 IADD3.X R15, R16, c[0x0][0x184], RZ, P4, !PT ;  /* 0x00006100100f1a10 */ /* 0x000fc400027fe4ff */
[----:B------:R-:W-:Y:S02]  /*08f0*/  @P1 IADD3.X R13, R16, c[0x0][0x17c], RZ, P5, !PT ;  /* 0x00005f00100d1a10 */ /* 0x000fe40002ffe4ff */
[C---:B------:R-:W-:Y:S01]  /*0900*/  @P2 IADD3 R20, P4, R18.reuse, c[0x0][0x180], RZ ;  /* 0x0000600012142a10 */ /* 0x040fe20007f9e0ff */
[----:B------:R-:W-:Y:S01]  /*0910*/  CS2R R34, SRZ ;  /* 0x0000000000227805 */ /* 0x000fe2000001ff00 */
[----:B------:R-:W-:Y:S01]  /*0920*/  @P2 IADD3 R18, P5, R18, c[0x0][0x178], RZ ;  /* 0x00005e0012122a10 */ /* 0x000fe20007fbe0ff */
[----:B------:R0:W5:Y:S01]  /*0930*/  @P1 LDG.E R36, [R12.64] ;  /* 0x0000000e0c241981 */ /* 0x000162000c1e1900 */
[----:B------:R-:W-:Y:S02]  /*0940*/  @P3 IADD3 R11, R11, R19, RZ ;  /* 0x000000130b0b3210 */ /* 0x000fe40007ffe0ff */
[C---:B------:R-:W-:Y:S02]  /*0950*/  @P3 SHF.L.U32 R24, R10.reuse, 0x1, RZ ;  /* 0x000000010a183819 */ /* 0x040fe400000006ff */
[----:B------:R-:W-:Y:S01]  /*0960*/  MOV R38, RZ ;  /* 0x000000ff00267202 */ /* 0x000fe20000000f00 */
[----:B------:R-:W-:Y:S01]  /*0970*/  CS2R R32, SRZ ;  /* 0x0000000000207805 */ /* 0x000fe2000001ff00 */
[----:B------:R-:W-:Y:S01]  /*0980*/  @P2 IADD3.X R19, R17, c[0x0][0x17c], RZ, P5, !PT ;  /* 0x00005f0011132a10 */ /* 0x000fe20002ffe4ff */
[----:B------:R1:W5:Y:S01]  /*0990*/  @P1 LDG.E R37, [R14.64] ;  /* 0x0000000e0e251981 */ /* 0x000362000c1e1900 */
[----:B------:R-:W-:-:S02]  /*09a0*/  @P3 SHF.L.U64.HI R11, R10, 0x1, R11 ;  /* 0x000000010a0b3819 */ /* 0x000fc4000001020b */
[----:B0-----:R-:W-:Y:S01]  /*09b0*/  @P3 IADD3 R12, P5, R24, c[0x0][0x180], RZ ;  /* 0x00006000180c3a10 */ /* 0x001fe20007fbe0ff */
[----:B------:R0:W5:Y:S01]  /*09c0*/  @P2 LDG.E R35, [R18.64] ;  /* 0x0000000e12232981 */ /* 0x000162000c1e1900 */
[----:B------:R-:W-:Y:S02]  /*09d0*/  @P2 IADD3.X R21, R17, c[0x0][0x184], RZ, P4, !PT ;  /* 0x0000610011152a10 */ /* 0x000fe400027fe4ff */
[----:B------:R-:W-:-:S03]  /*09e0*/  @P3 IADD3.X R13, R11, c[0x0][0x184], RZ, P5, !PT ;  /* 0x000061000b0d3a10 */ /* 0x000fc60002ffe4ff */
[----:B------:R0:W5:Y:S04]  /*09f0*/  @P2 LDG.E R38, [R20.64] ;  /* 0x0000000e14262981 */ /* 0x000168000c1e1900 */
[----:B------:R0:W5:Y:S01]  /*0a00*/  @P3 LDG.E R34, [R12.64] ;  /* 0x0000000e0c223981 */ /* 0x000162000c1e1900 */
[----:B------:R-:W-:-:S04]  /*0a10*/  @P0 IADD3 R16, P6, R25, c[0x0][0x180], RZ ;  /* 0x0000600019100a10 */ /* 0x000fc80007fde0ff */
[----:B------:R-:W-:Y:S02]  /*0a20*/  @P0 IADD3.X R17, R23, c[0x0][0x184], RZ, P6, !PT ;  /* 0x0000610017110a10 */ /* 0x000fe400037fe4ff */
[----:B-1----:R-:W-:-:S03]  /*0a30*/  @P0 IADD3 R14, P4, R25, c[0x0][0x178], RZ ;  /* 0x00005e00190e0a10 */ /* 0x002fc60007f9e0ff */
[----:B------:R1:W5:Y:S01]  /*0a40*/  @P0 LDG.E R33, [R16.64] ;  /* 0x0000000e10210981 */ /* 0x000362000c1e1900 */
[----:B------:R-:W-:-:S05]  /*0a50*/  @P0 IADD3.X R15, R23, c[0x0][0x17c], RZ, P4, !PT ;  /* 0x00005f00170f0a10 */ /* 0x000fca00027fe4ff */
[----:B------:R0:W5:Y:S01]  /*0a60*/  @P0 LDG.E R32, [R14.64] ;  /* 0x0000000e0e200981 */ /* 0x000162000c1e1900 */
[----:B------:R-:W-:Y:S02]  /*0a70*/  @P3 IADD3 R10, P6, R24, c[0x0][0x178], RZ ;  /* 0x00005e00180a3a10 */ /* 0x000fe40007fde0ff */
[----:B------:R-:W-:Y:S02]  /*0a80*/  MOV R31, RZ ;  /* 0x000000ff001f7202 */ /* 0x000fe40000000f00 */
[----:B------:R-:W-:Y:S01]  /*0a90*/  @P3 IADD3.X R11, R11, c[0x0][0x17c], RZ, P6, !PT ;  /* 0x00005f000b0b3a10 */ /* 0x000fe200037fe4ff */
[----:B------:R-:W-:Y:S01]  /*0aa0*/  UMOV UR11, 0x3f800000 ;  /* 0x3f800000000b7882 */ /* 0x000fe20000000000 */
[----:B------:R-:W-:Y:S03]  /*0ab0*/  BSSY B0, `(.L_x_36) ;  /* 0x0000019000007945 */ /* 0x000fe60003800000 */
[----:B------:R3:W5:Y:S02]  /*0ac0*/  @P3 LDG.E R31, [R10.64] ;  /* 0x0000000e0a1f3981 */ /* 0x000764000c1e1900 */
[----:B---3--:R-:W-:Y:S01]  /*0ad0*/  CS2R R10, SRZ ;  /* 0x00000000000a7805 */ /* 0x008fe2000001ff00 */
        /* <DEDUP_REMOVED lines=11> */
[----:B-1----:R-:W-:-:S11]  /*0b90*/  @UP0 UMOV UR11, UR4 ;  /* 0x00000004000b0c82 */ /* 0x002fd60008000000 */
        /* <DEDUP_REMOVED lines=10> */
.L_x_37:
[----:B0-----:R-:W-:Y:S05]  /*0c40*/  BSYNC B0 ;  /* 0x0000000000007941 */ /* 0x001fea0003800000 */
.L_x_36:
        /* <DEDUP_REMOVED lines=25> */
[----:B0-----:R-:W-:Y:S02]  /*0de0*/  FMUL.FTZ R19, R19, R24 ;  /* 0x0000001813137220 */ /* 0x001fe40000410000 */
[----:B------:R-:W-:-:S04]  /*0df0*/  FADD.FTZ R24, -R24, 1 ;  /* 0x3f80000018187421 */ /* 0x000fc80000010100 */
[----:B------:R-:W-:Y:S02]  /*0e00*/  FFMA.FTZ R24, R21, R24, 1 ;  /* 0x3f80000015187423 */ /* 0x000fe40000010018 */
[----:B-1----:R-:W-:Y:S02]  /*0e10*/  FADD.FTZ R28, -R27, 1 ;  /* 0x3f8000001b1c7421 */ /* 0x002fe40000010100 */
[----:B------:R-:W-:Y:S02]  /*0e20*/  FMUL.FTZ R18, R18, R27 ;  /* 0x0000001b12127220 */ /* 0x000fe40000410000 */
[----:B------:R-:W-:Y:S02]  /*0e30*/  FFMA.FTZ R15, R15, R28, 1 ;  /* 0x3f8000000f0f7423 */ /* 0x000fe4000001001c */
[----:B------:R-:W-:Y:S02]  /*0e40*/  FMUL.FTZ R19, R19, R24 ;  /* 0x0000001813137220 */ /* 0x000fe40000410000 */
[----:B------:R-:W-:-:S02]  /*0e50*/  FMUL.FTZ R18, R18, R15 ;  /* 0x0000000f12127220 */ /* 0x000fc40000410000 */
.L_x_38:
[----:B------:R-:W-:Y:S02]  /*0e60*/  FMUL.FTZ R22, R19, R8 ;  /* 0x0000000813167220 */ /* 0x000fe40000410000 */
[----:B------:R-:W-:-:S02]  /*0e70*/  FADD.FTZ R23, R12, -UR16 ;  /* 0x800000100c177e21 */ /* 0x000fc40008010000 */
[----:B------:R-:W-:Y:S02]  /*0e80*/  FMUL.FTZ R15, R14, UR11 ;  /* 0x0000000b0e0f7c20 */ /* 0x000fe40008410000 */
[----:B------:R-:W-:Y:S02]  /*0e90*/  FFMA.FTZ R12, R13, R22, RZ ;  /* 0x000000160d0c7223 */ /* 0x000fe400000100ff */
[----:B------:R-:W-:Y:S02]  /*0ea0*/  FADD.FTZ R14, RZ, R22 ;  /* 0x00000016ff0e7221 */ /* 0x000fe40000010000 */
[----:B------:R-:W-:Y:S02]  /*0eb0*/  FMUL.FTZ R21, R18, R9 ;  /* 0x0000000912157220 */ /* 0x000fe40000410000 */
        /* <DEDUP_REMOVED lines=15> */
[----:B-1----:R-:W-:Y:S02]  /*0fb0*/  FMUL.FTZ R16, R16, R29 ;  /* 0x0000001d10107220 */ /* 0x002fe40000410000 */
[----:B------:R-:W-:Y:S02]  /*0fc0*/  FADD.FTZ R29, -R29, 1 ;  /* 0x3f8000001d1d7421 */ /* 0x000fe40000010100 */
[----:B------:R-:W-:-:S02]  /*0fd0*/  FMUL.FTZ R17, R17, R48 ;  /* 0x0000003011117220 */ /* 0x000fc40000410000 */
[----:B------:R-:W-:-:S04]  /*0fe0*/  FFMA.FTZ R29, R24, R29, 1 ;  /* 0x3f800000181d7423 */ /* 0x000fc8000001001d */
[----:B------:R-:W-:Y:S02]  /*0ff0*/  FMUL.FTZ R16, R16, R29 ;  /* 0x0000001d10107220 */ /* 0x000fe40000410000 */
.L_x_39:
[----:B------:R-:W-:Y:S02]  /*1000*/  FFMA.FTZ R23, R20, R21, R12 ;  /* 0x0000001514177223 */ /* 0x000fe4000001000c */
[----:B------:R-:W-:Y:S02]  /*1010*/  FMUL.FTZ R12, R17, R8 ;  /* 0x00000008110c7220 */ /* 0x000fe40000410000 */
[----:B------:R-:W-:Y:S02]  /*1020*/  FADD.FTZ R25, R21, R14 ;  /* 0x0000000e15197221 */ /* 0x000fe40000010000 */
[----:B------:R-:W-:Y:S02]  /*1030*/  FFMA.FTZ R14, R13, R19, RZ ;  /* 0x000000130d0e7223 */ /* 0x000fe400000100ff */
[----:B------:R-:W-:Y:S02]  /*1040*/  FMUL.FTZ R21, R16, R9 ;  /* 0x0000000910157220 */ /* 0x000fe40000410000 */
[----:B------:R-:W-:-:S02]  /*1050*/  FFMA.FTZ R13, R15, R12, R23 ;  /* 0x0000000c0f0d7223 */ /* 0x000fc40000010017 */
[----:B------:R-:W-:Y:S02]  /*1060*/  FADD.FTZ R12, R25, R12 ;  /* 0x0000000c190c7221 */ /* 0x000fe40000010000 */
[----:B------:R-:W-:Y:S01]  /*1070*/  FFMA.FTZ R24, R22, R21, R13 ;  /* 0x0000001516187223 */ /* 0x000fe2000001000d */
[--C-:B------:R-:W-:Y:S01]  /*1080*/  PRMT R13, RZ, 0x7610, R33.reuse ;  /* 0x00007610ff0d7816 */ /* 0x100fe20000000021 */
[----:B------:R-:W-:Y:S01]  /*1090*/  FADD.FTZ R21, R21, R12 ;  /* 0x0000000c15157221 */ /* 0x000fe20000010000 */
[----:B------:R-:W-:Y:S01]  /*10a0*/  PRMT R12, RZ, 0x5410, R33 ;  /* 0x00005410ff0c7816 */ /* 0x000fe20000000021 */
[----:B------:R-:W-:Y:S01]  /*10b0*/  FFMA.FTZ R15, R15, R17, R14 ;  /* 0x000000110f0f7223 */ /* 0x000fe2000001000e */
[--C-:B------:R-:W-:Y:S01]  /*10c0*/  PRMT R14, RZ, 0x5410, R32.reuse ;  /* 0x00005410ff0e7816 */ /* 0x100fe20000000020 */
[----:B------:R-:W-:Y:S02]  /*10d0*/  FADD.FTZ R25, R13, -UR16 ;  /* 0x800000100d197e21 */ /* 0x000fe40008010000 */
[----:B------:R-:W-:Y:S01]  /*10e0*/  FADD.FTZ R23, R12, -UR16 ;  /* 0x800000100c177e21 */ /* 0x000fe20008010000 */
[----:B------:R-:W-:Y:S01]  /*10f0*/  PRMT R12, RZ, 0x7610, R32 ;  /* 0x00007610ff0c7816 */ /* 0x000fe20000000020 */
[----:B------:R-:W-:-:S02]  /*1100*/  FADD.FTZ R26, RZ, R19 ;  /* 0x00000013ff1a7221 */ /* 0x000fc40000010000 */
[----:B------:R-:W-:Y:S02]  /*1110*/  FMUL.FTZ R13, R23, UR11 ;  /* 0x0000000b170d7c20 */ /* 0x000fe40008410000 */
[----:B------:R-:W-:Y:S02]  /*1120*/  FFMA.FTZ R23, R20, R18, RZ ;  /* 0x0000001214177223 */ /* 0x000fe400000100ff */
        /* <DEDUP_REMOVED lines=20> */
.L_x_40:
[----:B------:R-:W-:Y:S02]  /*1270*/  FMUL.FTZ R28, R14, R8 ;  /* 0x000000080e1c7220 */ /* 0x000fe40000410000 */
[----:B------:R-:W-:Y:S02]  /*1280*/  FFMA.FTZ R23, R22, R16, R23 ;  /* 0x0000001016177223 */ /* 0x000fe40000010017 */
[----:B------:R-:W-:Y:S02]  /*1290*/  FFMA.FTZ R19, R13, R28, R24 ;  /* 0x0000001c0d137223 */ /* 0x000fe40000010018 */
[----:B------:R-:W-:Y:S01]  /*12a0*/  FADD.FTZ R28, R21, R28 ;  /* 0x0000001c151c7221 */ /* 0x000fe20000010000 */
[----:B------:R-:W-:Y:S01]  /*12b0*/  PRMT R21, RZ, 0x5410, R34 ;  /* 0x00005410ff157816 */ /* 0x000fe20000000022 */
[----:B------:R-:W-:-:S02]  /*12c0*/  FMUL.FTZ R25, R12, R9 ;  /* 0x000000090c197220 */ /* 0x000fc40000410000 */
[----:B------:R-:W-:Y:S02]  /*12d0*/  FADD.FTZ R17, R26, R17 ;  /* 0x000000111a117221 */ /* 0x000fe40000010000 */
[----:B------:R-:W-:Y:S01]  /*12e0*/  FADD.FTZ R22, R21, -UR16 ;  /* 0x8000001015167e21 */ /* 0x000fe20008010000 */
[----:B------:R-:W-:Y:S01]  /*12f0*/  PRMT R21, RZ, 0x7610, R34 ;  /* 0x00007610ff157816 */ /* 0x000fe20000000022 */
[----:B------:R-:W-:Y:S01]  /*1300*/  FFMA.FTZ R26, R20, R25, R19 ;  /* 0x00000019141a7223 */ /* 0x000fe20000010013 */
[--C-:B------:R-:W-:Y:S01]  /*1310*/  PRMT R19, RZ, 0x5410, R31.reuse ;  /* 0x00005410ff137816 */ /* 0x100fe2000000001f */
[----:B------:R-:W-:Y:S02]  /*1320*/  FADD.FTZ R25, R25, R28 ;  /* 0x0000001c19197221 */ /* 0x000fe40000010000 */
[----:B------:R-:W-:Y:S02]  /*1330*/  FADD.FTZ R24, R21, -UR16 ;  /* 0x8000001015187e21 */ /* 0x000fe40008010000 */
[----:B------:R-:W-:Y:S01]  /*1340*/  FMUL.FTZ R21, R22, UR11 ;  /* 0x0000000b16157c20 */ /* 0x000fe20008410000 */
[----:B------:R-:W-:Y:S01]  /*1350*/  PRMT R22, RZ, 0x7610, R31 ;  /* 0x00007610ff167816 */ /* 0x000fe2000000001f */
[----:B------:R-:W-:Y:S01]  /*1360*/  FMUL.FTZ R24, R24, UR11 ;  /* 0x0000000b18187c20 */ /* 0x000fe20008410000 */
[----:B------:R-:W-:Y:S05]  /*1370*/  @!P3 BRA `(.L_x_41) ;  /* 0x000001200000b947 */ /* 0x000fea0003800000 */
[----:B------:R-:W-:-:S04]  /*1380*/  FFMA.FTZ R27, R21, R8, R10 ;  /* 0x00000008151b7223 */ /* 0x000fc8000001000a */
[----:B------:R-:W-:-:S06]  /*1390*/  FMUL.FTZ R28, R27, -1.4426950216293334961 ;  /* 0xbfb8aa3b1b1c7820 */ /* 0x000fcc0000410000 */
[----:B------:R-:W0:Y:S02]  /*13a0*/  MUFU.EX2 R28, R28 ;  /* 0x0000001c001c7308 */ /* 0x000e240000000800 */
[----:B0-----:R-:W-:-:S06]  /*13b0*/  FADD.FTZ R29, R28, 1 ;  /* 0x3f8000001c1d7421 */ /* 0x001fcc0000010000 */
[----:B------:R-:W0:Y:S02]  /*13c0*/  MUFU.RCP R48, R29 ;  /* 0x0000001d00307308 */ /* 0x000e240000001000 */
[----:B0-----:R-:W-:Y:S02]  /*13d0*/  FMUL.FTZ R19, R19, R48 ;  /* 0x0000003013137220 */ /* 0x001fe40000410000 */
[----:B------:R-:W-:-:S04]  /*13e0*/  FADD.FTZ R48, -R48, 1 ;  /* 0x3f80000030307421 */ /* 0x000fc80000010100 */
[----:B------:R-:W-:Y:S02]  /*13f0*/  FFMA.FTZ R48, R27, R48, 1 ;  /* 0x3f8000001b307423 */ /* 0x000fe40000010030 */
[----:B------:R-:W-:Y:S02]  /*1400*/  FFMA.FTZ R27, R24, R9, R11 ;  /* 0x00000009181b7223 */ /* 0x000fe4000001000b */
[----:B------:R-:W-:Y:S02]  /*1410*/  FMUL.FTZ R19, R19, R48 ;  /* 0x0000003013137220 */ /* 0x000fe40000410000 */
[----:B------:R-:W-:-:S06]  /*1420*/  FMUL.FTZ R48, R27, -1.4426950216293334961 ;  /* 0xbfb8aa3b1b307820 */ /* 0x000fcc0000410000 */
[----:B------:R-:W0:Y:S02]  /*1430*/  MUFU.EX2 R48, R48 ;  /* 0x0000003000307308 */ /* 0x000e240000000800 */
[----:B0-----:R-:W-:-:S06]  /*1440*/  FADD.FTZ R48, R48, 1 ;  /* 0x3f80000030307421 */ /* 0x001fcc0000010000 */
[----:B------:R-:W0:Y:S02]  /*1450*/  MUFU.RCP R28, R48 ;  /* 0x00000030001c7308 */ /* 0x000e240000001000 */
[----:B0-----:R-:W-:Y:S02]  /*1460*/  FMUL.FTZ R22, R22, R28 ;  /* 0x0000001c16167220 */ /* 0x001fe40000410000 */
[----:B------:R-:W-:-:S04]  /*1470*/  FADD.FTZ R28, -R28, 1 ;  /* 0x3f8000001c1c7421 */ /* 0x000fc80000010100 */
[----:B------:R-:W-:-:S04]  /*1480*/  FFMA.FTZ R27, R27, R28, 1 ;  /* 0x3f8000001b1b7423 */ /* 0x000fc8000001001c */
[----:B------:R-:W-:Y:S02]  /*1490*/  FMUL.FTZ R22, R22, R27 ;  /* 0x0000001b16167220 */ /* 0x000fe40000410000 */
.L_x_41:
[----:B------:R-:W-:Y:S01]  /*14a0*/  FMUL.FTZ R28, R19, R8 ;  /* 0x00000008131c7220 */ /* 0x000fe20000410000 */
[----:B------:R-:W-:Y:S01]  /*14b0*/  ISETP.GT.AND P0, PT, R0, 0x1e, PT ;  /* 0x0000001e0000780c */ /* 0x000fe20003f04270 */
[----:B------:R-:W-:Y:S01]  /*14c0*/  FMUL.FTZ R29, R22, R9 ;  /* 0x00000009161d7220 */ /* 0x000fe20000410000 */
[C---:B------:R-:W-:Y:S01]  /*14d0*/  ISETP.NE.AND P4, PT, R46.reuse, RZ, PT ;  /* 0x000000ff2e00720c */ /* 0x040fe20003f85270 */
[----:B------:R-:W-:Y:S01]  /*14e0*/  FFMA.FTZ R27, R21, R28, R26 ;  /* 0x0000001c151b7223 */ /* 0x000fe2000001001a */
[----:B------:R-:W-:Y:S01]  /*14f0*/  BSSY B0, `(.L_x_42) ;  /* 0x000003c000007945 */ /* 0x000fe20003800000 */
[----:B------:R-:W-:Y:S01]  /*1500*/  FADD.FTZ R26, R25, R28 ;  /* 0x0000001c191a7221 */ /* 0x000fe20000010000 */
[----:B------:R-:W-:Y:S01]  /*1510*/  ISETP.GT.U32.AND P5, PT, R46, 0x6, PT ;  /* 0x000000062e00780c */ /* 0x000fe20003fa4070 */
[----:B------:R-:W-:Y:S01]  /*1520*/  FFMA.FTZ R28, R24, R29, R27 ;  /* 0x0000001d181c7223 */ /* 0x000fe2000001001b */
[----:B------:R-:W-:Y:S01]  /*1530*/  SHF.L.U32 R48, R46, 0x4, RZ ;  /* 0x000000042e307819 */ /* 0x000fe200000006ff */
[----:B------:R-:W-:-:S02]  /*1540*/  FADD.FTZ R29, R29, R26 ;  /* 0x0000001a1d1d7221 */ /* 0x000fc40000010000 */
[----:B------:R-:W-:Y:S01]  /*1550*/  FADD.FTZ R27, RZ, R18 ;  /* 0x00000012ff1b7221 */ /* 0x000fe20000010000 */
[----:B------:R-:W0:Y:S01]  /*1560*/  SHFL.DOWN PT, R25, R28, 0x1, 0x1f ;  /* 0x08201f001c197f89 */ /* 0x000e2200000e0000 */
[----:B------:R-:W-:Y:S02]  /*1570*/  FFMA.FTZ R23, R20, R12, R23 ;  /* 0x0000000c14177223 */ /* 0x000fe40000010017 */
[----:B------:R-:W-:Y:S01]  /*1580*/  FADD.FTZ R27, R27, R16 ;  /* 0x000000101b1b7221 */ /* 0x000fe20000010000 */
[----:B------:R-:W1:Y:S01]  /*1590*/  SHFL.DOWN PT, R26, R29, 0x1, 0x1f ;  /* 0x08201f001d1a7f89 */ /* 0x000e6200000e0000 */
[----:B------:R-:W-:Y:S02]  /*15a0*/  FFMA.FTZ R16, R13, R14, R15 ;  /* 0x0000000e0d107223 */ /* 0x000fe4000001000f */
[----:B------:R-:W-:Y:S02]  /*15b0*/  FADD.FTZ R14, R17, R14 ;  /* 0x0000000e110e7221 */ /* 0x000fe40000010000 */
[----:B------:R-:W-:-:S02]  /*15c0*/  FADD.FTZ R27, R27, R12 ;  /* 0x0000000c1b1b7221 */ /* 0x000fc40000010000 */
[----:B------:R-:W-:Y:S02]  /*15d0*/  FFMA.FTZ R12, R21, R19, R16 ;  /* 0x00000013150c7223 */ /* 0x000fe40000010010 */
[----:B------:R-:W-:Y:S02]  /*15e0*/  FFMA.FTZ R13, R24, R22, R23 ;  /* 0x00000016180d7223 */ /* 0x000fe40000010017 */
[----:B------:R-:W-:Y:S02]  /*15f0*/  FADD.FTZ R14, R14, R19 ;  /* 0x000000130e0e7221 */ /* 0x000fe40000010000 */
[----:B------:R-:W-:-:S05]  /*1600*/  FADD.FTZ R15, R27, R22 ;  /* 0x000000161b0f7221 */ /* 0x000fca0000010000 */
[----:B------:R-:W-:Y:S01]  /*1610*/  STS.128 [R46.X16+0x50], R12 ;  /* 0x0000500c2e007388 */ /* 0x000fe2000000cc00 */
[----:B0-----:R-:W-:Y:S02]  /*1620*/  @!P0 FADD.FTZ R28, R28, R25 ;  /* 0x000000191c1c8221 */ /* 0x001fe40000010000 */
        /* <DEDUP_REMOVED lines=20> */
[----:B-1----:R-:W-:Y:S01]  /*1770*/  @!P0 FADD.FTZ R29, R29, R26 ;  /* 0x0000001a1d1d8221 */ /* 0x002fe20000010000 */
[----:B------:R-:W-:-:S13]  /*1780*/  ISETP.NE.AND P0, PT, R0, RZ, PT ;  /* 0x000000ff0000720c */ /* 0x000fda0003f05270 */
        /* <DEDUP_REMOVED lines=18> */
.L_x_43:
[----:B------:R-:W-:Y:S05]  /*18b0*/  BSYNC B0 ;  /* 0x0000000000007941 */ /* 0x000fea0003800000 */
.L_x_42:
[----:B------:R-:W-:Y:S06]  /*18c0*/  BAR.SYNC.DEFER_BLOCKING 0x0 ;  /* 0x0000000000007b1d */ /* 0x000fec0000010000 */
[----:B------:R-:W-:Y:S01]  /*18d0*/  BSSY B0, `(.L_x_44) ;  /* 0x000009d000007945 */ /* 0x000fe20003800000 */
[----:B------:R-:W-:Y:S05]  /*18e0*/  @P5 BRA `(.L_x_45) ;  /* 0x000009b000005947 */ /* 0x000fea0003800000 */
[----:B------:R-:W1:Y:S04]  /*18f0*/  LDS.128 R16, [R48+0xc0] ;  /* 0x0000c00030107984 */ /* 0x000e680000000c00 */
[----:B------:R-:W2:Y:S04]  /*1900*/  LDS.128 R20, [R48+0x130] ;  /* 0x0001300030147984 */ /* 0x000ea80000000c00 */
[----:B------:R-:W3:Y:S01]  /*1910*/  LDS.128 R24, [R48+0x1a0] ;  /* 0x0001a00030187984 */ /* 0x000ee20000000c00 */
[----:B-1----:R-:W-:-:S02]  /*1920*/  FADD.FTZ R16, R12, R16 ;  /* 0x000000100c107221 */ /* 0x002fc40000010000 */
[----:B------:R-:W-:Y:S02]  /*1930*/  FADD.FTZ R12, R13, R17 ;  /* 0x000000110d0c7221 */ /* 0x000fe40000010000 */
[----:B------:R-:W-:Y:S02]  /*1940*/  FADD.FTZ R17, R14, R18 ;  /* 0x000000120e117221 */ /* 0x000fe40000010000 */
[----:B------:R-:W-:Y:S02]  /*1950*/  FADD.FTZ R18, R15, R19 ;  /* 0x000000130f127221 */ /* 0x000fe40000010000 */
[----:B--2---:R-:W-:Y:S02]  /*1960*/  FADD.FTZ R19, R16, R20 ;  /* 0x0000001410137221 */ /* 0x004fe40000010000 */
[----:B------:R-:W-:Y:S02]  /*1970*/  FADD.FTZ R16, R12, R21 ;  /* 0x000000150c107221 */ /* 0x000fe40000010000 */
[----:B------:R-:W1:Y:S01]  /*1980*/  LDS.128 R12, [R48+0x210] ;  /* 0x00021000300c7984 */ /* 0x000e620000000c00 */
[----:B------:R-:W-:-:S02]  /*1990*/  FADD.FTZ R21, R17, R22 ;  /* 0x0000001611157221 */ /* 0x000fc40000010000 */
[----:B------:R-:W-:Y:S02]  /*19a0*/  FADD.FTZ R20, R18, R23 ;  /* 0x0000001712147221 */ /* 0x000fe40000010000 */
[----:B---3--:R-:W-:Y:S02]  /*19b0*/  FADD.FTZ R23, R19, R24 ;  /* 0x0000001813177221 */ /* 0x008fe40000010000 */
[----:B------:R-:W-:Y:S02]  /*19c0*/  FADD.FTZ R22, R16, R25 ;  /* 0x0000001910167221 */ /* 0x000fe40000010000 */
[----:B------:R-:W2:Y:S01]  /*19d0*/  LDS.128 R16, [R48+0x280] ;  /* 0x0002800030107984 */ /* 0x000ea20000000c00 */
[----:B------:R-:W-:Y:S02]  /*19e0*/  FADD.FTZ R24, R20, R27 ;  /* 0x0000001b14187221 */ /* 0x000fe40000010000 */
[----:B------:R-:W-:Y:S02]  /*19f0*/  FADD.FTZ R25, R21, R26 ;  /* 0x0000001a15197221 */ /* 0x000fe40000010000 */
[----:B-1----:R-:W-:-:S02]  /*1a00*/  FADD.FTZ R27, R23, R12 ;  /* 0x0000000c171b7221 */ /* 0x002fc40000010000 */
[----:B------:R-:W-:Y:S02]  /*1a10*/  FADD.FTZ R12, R22, R13 ;  /* 0x0000000d160c7221 */ /* 0x000fe40000010000 */
[----:B------:R-:W1:Y:S01]  /*1a20*/  LDS.128 R20, [R48+0x2f0] ;  /* 0x0002f00030147984 */ /* 0x000e620000000c00 */
[----:B------:R-:W-:Y:S02]  /*1a30*/  FADD.FTZ R25, R25, R14 ;  /* 0x0000000e19197221 */ /* 0x000fe40000010000 */
[----:B------:R-:W-:Y:S02]  /*1a40*/  FADD.FTZ R24, R24, R15 ;  /* 0x0000000f18187221 */ /* 0x000fe40000010000 */
[----:B--2---:R-:W-:Y:S02]  /*1a50*/  FADD.FTZ R27, R27, R16 ;  /* 0x000000101b1b7221 */ /* 0x004fe40000010000 */
[----:B------:R-:W-:Y:S02]  /*1a60*/  FADD.FTZ R16, R12, R17 ;  /* 0x000000110c107221 */ /* 0x000fe40000010000 */
[----:B------:R-:W2:Y:S01]  /*1a70*/  LDS.128 R12, [R48+0x360] ;  /* 0x00036000300c7984 */ /* 0x000ea20000000c00 */
[----:B------:R-:W-:-:S02]  /*1a80*/  FADD.FTZ R25, R25, R18 ;  /* 0x0000001219197221 */ /* 0x000fc40000010000 */
[----:B------:R-:W-:Y:S02]  /*1a90*/  FADD.FTZ R24, R24, R19 ;  /* 0x0000001318187221 */ /* 0x000fe40000010000 */
[----:B-1----:R-:W-:Y:S02]  /*1aa0*/  FADD.FTZ R27, R27, R20 ;  /* 0x000000141b1b7221 */ /* 0x002fe40000010000 */
[----:B------:R-:W-:Y:S02]  /*1ab0*/  FADD.FTZ R20, R16, R21 ;  /* 0x0000001510147221 */ /* 0x000fe40000010000 */
[----:B------:R-:W1:Y:S01]  /*1ac0*/  LDS.128 R16, [R48+0x3d0] ;  /* 0x0003d00030107984 */ /* 0x000e620000000c00 */
[----:B------:R-:W-:Y:S02]  /*1ad0*/  FADD.FTZ R25, R25, R22 ;  /* 0x0000001619197221 */ /* 0x000fe40000010000 */
[----:B------:R-:W-:Y:S02]  /*1ae0*/  FADD.FTZ R24, R24, R23 ;  /* 0x0000001718187221 */ /* 0x000fe40000010000 */
[----:B--2---:R-:W-:-:S02]  /*1af0*/  FADD.FTZ R27, R27, R12 ;  /* 0x0000000c1b1b7221 */ /* 0x004fc40000010000 */
[----:B------:R-:W-:Y:S02]  /*1b00*/  FADD.FTZ R12, R20, R13 ;  /* 0x0000000d140c7221 */ /* 0x000fe40000010000 */
[----:B------:R-:W2:Y:S01]  /*1b10*/  LDS.128 R20, [R48+0x440] ;  /* 0x0004400030147984 */ /* 0x000ea20000000c00 */
[----:B------:R-:W-:Y:S02]  /*1b20*/  FADD.FTZ R25, R25, R14 ;  /* 0x0000000e19197221 */ /* 0x000fe40000010000 */
[----:B------:R-:W-:Y:S02]  /*1b30*/  FADD.FTZ R24, R24, R15 ;  /* 0x0000000f18187221 */ /* 0x000fe40000010000 */
[----:B-1----:R-:W-:Y:S02]  /*1b40*/  FADD.FTZ R27, R27, R16 ;  /* 0x000000101b1b7221 */ /* 0x002fe40000010000 */
[----:B------:R-:W-:Y:S02]  /*1b50*/  FADD.FTZ R16, R12, R17 ;  /* 0x000000110c107221 */ /* 0x000fe40000010000 */
[----:B------:R-:W1:Y:S01]  /*1b60*/  LDS.128 R12, [R48+0x4b0] ;  /* 0x0004b000300c7984 */ /* 0x000e620000000c00 */
[----:B------:R-:W-:-:S02]  /*1b70*/  FADD.FTZ R25, R25, R18 ;  /* 0x0000001219197221 */ /* 0x000fc40000010000 */
[----:B------:R-:W-:Y:S02]  /*1b80*/  FADD.FTZ R24, R24, R19 ;  /* 0x0000001318187221 */ /* 0x000fe40000010000 */
[----:B--2---:R-:W-:Y:S02]  /*1b90*/  FADD.FTZ R27, R27, R20 ;  /* 0x000000141b1b7221 */ /* 0x004fe40000010000 */
        /* <DEDUP_REMOVED lines=86> */
[----:B------:R-:W-:-:S02]  /*2100*/  FADD.FTZ R25, R25, R18 ;  /* 0x0000001219197221 */ /* 0x000fc40000010000 */
[----:B------:R-:W-:Y:S02]  /*2110*/  FADD.FTZ R24, R24, R19 ;  /* 0x0000001318187221 */ /* 0x000fe40000010000 */
[----:B------:R-:W1:Y:S01]  /*2120*/  LDS.128 R16, [R48+0xc90] ;  /* 0x000c900030107984 */ /* 0x000e620000000c00 */
[----:B--2---:R-:W-:Y:S02]  /*2130*/  FADD.FTZ R27, R27, R20 ;  /* 0x000000141b1b7221 */ /* 0x004fe40000010000 */
[----:B------:R-:W-:Y:S02]  /*2140*/  FADD.FTZ R20, R12, R21 ;  /* 0x000000150c147221 */ /* 0x000fe40000010000 */
[----:B------:R-:W-:Y:S01]  /*2150*/  FADD.FTZ R25, R25, R22 ;  /* 0x0000001619197221 */ /* 0x000fe20000010000 */
[----:B------:R-:W2:Y:S01]  /*2160*/  LDS.128 R12, [R48+0xd00] ;  /* 0x000d0000300c7984 */ /* 0x000ea20000000c00 */
[----:B------:R-:W-:Y:S02]  /*2170*/  FADD.FTZ R26, R24, R23 ;  /* 0x00000017181a7221 */ /* 0x000fe40000010000 */
[----:B-1----:R-:W-:-:S02]  /*2180*/  FADD.FTZ R27, R27, R16 ;  /* 0x000000101b1b7221 */ /* 0x002fc40000010000 */
[----:B------:R-:W-:Y:S02]  /*2190*/  FADD.FTZ R24, R20, R17 ;  /* 0x0000001114187221 */ /* 0x000fe40000010000 */
[----:B------:R-:W-:Y:S01]  /*21a0*/  FADD.FTZ R25, R25, R18 ;  /* 0x0000001219197221 */ /* 0x000fe20000010000 */
[----:B------:R-:W-:Y:S01]  /*21b0*/  LDS.128 R20, [R48+0xde0] ;  /* 0x000de00030147984 */ /* 0x000fe20000000c00 */
[----:B------:R-:W-:Y:S02]  /*21c0*/  FADD.FTZ R26, R26, R19 ;  /* 0x000000131a1a7221 */ /* 0x000fe40000010000 */
[----:B--2---:R-:W-:Y:S01]  /*21d0*/  FADD.FTZ R27, R27, R12 ;  /* 0x0000000c1b1b7221 */ /* 0x004fe20000010000 */
[----:B------:R-:W1:Y:S01]  /*21e0*/  LDS.128 R16, [R48+0xd70] ;  /* 0x000d700030107984 */ /* 0x000e620000000c00 */
[----:B------:R-:W-:Y:S02]  /*21f0*/  FADD.FTZ R24, R24, R13 ;  /* 0x0000000d18187221 */ /* 0x000fe40000010000 */
[----:B------:R-:W-:-:S02]  /*2200*/  FADD.FTZ R25, R25, R14 ;  /* 0x0000000e19197221 */ /* 0x000fc40000010000 */
[----:B------:R-:W-:Y:S02]  /*2210*/  FADD.FTZ R26, R26, R15 ;  /* 0x0000000f1a1a7221 */ /* 0x000fe40000010000 */
[----:B-1----:R-:W-:Y:S02]  /*2220*/  FADD.FTZ R27, R27, R16 ;  /* 0x000000101b1b7221 */ /* 0x002fe40000010000 */
[----:B------:R-:W-:Y:S02]  /*2230*/  FADD.FTZ R24, R24, R17 ;  /* 0x0000001118187221 */ /* 0x000fe40000010000 */
[----:B------:R-:W-:Y:S02]  /*2240*/  FADD.FTZ R25, R25, R18 ;  /* 0x0000001219197221 */ /* 0x000fe40000010000 */
[----:B------:R-:W-:Y:S02]  /*2250*/  FADD.FTZ R26, R26, R19 ;  /* 0x000000131a1a7221 */ /* 0x000fe40000010000 */
[----:B------:R-:W-:-:S02]  /*2260*/  FADD.FTZ R12, R27, R20 ;  /* 0x000000141b0c7221 */ /* 0x000fc40000010000 */
[----:B------:R-:W-:Y:S02]  /*2270*/  FADD.FTZ R13, R24, R21 ;  /* 0x00000015180d7221 */ /* 0x000fe40000010000 */
[----:B------:R-:W-:Y:S02]  /*2280*/  FADD.FTZ R14, R25, R22 ;  /* 0x00000016190e7221 */ /* 0x000fe40000010000 */
[----:B------:R-:W-:Y:S02]  /*2290*/  FADD.FTZ R15, R26, R23 ;  /* 0x000000171a0f7221 */ /* 0x000fe40000010000 */
.L_x_45:
[----:B------:R-:W-:Y:S05]  /*22a0*/  BSYNC B0 ;  /* 0x0000000000007941 */ /* 0x000fea0003800000 */
.L_x_44:
[----:B------:R-:W-:Y:S01]  /*22b0*/  MOV R24, c[0x0][0xc] ;  /* 0x0000030000187a02 */ /* 0x000fe20000000f00 */
[----:B------:R-:W-:Y:S01]  /*22c0*/  BSSY B0, `(.L_x_46) ;  /* 0x0000014000007945 */ /* 0x000fe20003800000 */
[----:B------:R-:W-:Y:S02]  /*22d0*/  HFMA2.MMA R25, -RZ, RZ, 0, 2.384185791015625e-07 ;  /* 0x00000004ff197435 */ /* 0x000fe400000001ff */
[----:B------:R-:W-:Y:S01]  /*22e0*/  ISETP.GE.U32.AND P0, PT, R24, 0x2, PT ;  /* 0x000000021800780c */ /* 0x000fe20003f06070 */
[----:B------:R-:W-:Y:S07]  /*22f0*/  @P5 BRA `(.L_x_47) ;  /* 0x0000010000005947 */ /* 0x000fee0003800000 */
[----:B------:R-:W-:Y:S01]  /*2300*/  IMAD R16, R49, 0x7, R46 ;  /* 0x0000000731107824 */ /* 0x000fe200078e022e */
[----:B------:R-:W-:-:S02]  /*2310*/  MOV R21, UR10 ;  /* 0x0000000a00157c02 */ /* 0x000fc40008000f00 */
[----:B------:R-:W-:Y:S01]  /*2320*/  MOV R19, c[0x0][0x1d8] ;  /* 0x0000760000137a02 */ /* 0x000fe20000000f00 */
[----:B------:R-:W-:Y:S01]  /*2330*/  IMAD.WIDE R16, R16, R25, c[0x0][0x1b8] ;  /* 0x00006e0010107625 */ /* 0x000fe200078e0219 */
[----:B------:R-:W-:-:S04]  /*2340*/  MOV R27, UR9 ;  /* 0x00000009001b7c02 */ /* 0x000fc80008000f00 */
[-C--:B------:R-:W-:Y:S01]  /*2350*/  LEA R20, P6, R21, R16.reuse, 0x2 ;  /* 0x0000001015147211 */ /* 0x080fe200078c10ff */
[----:B------:R1:W-:Y:S01]  /*2360*/  RED.E.ADD.F32.FTZ.RN.STRONG.GPU [R16.64], R12 ;  /* 0x0000000c1000798e */ /* 0x0003e2000c10e78e */
[----:B------:R-:W-:Y:S02]  /*2370*/  MOV R23, c[0x0][0x1dc] ;  /* 0x0000770000177a02 */ /* 0x000fe40000000f00 */
[-C--:B------:R-:W-:Y:S02]  /*2380*/  LEA R18, P5, R19, R16.reuse, 0x2 ;  /* 0x0000001013127211 */ /* 0x080fe400078a10ff */
[----:B------:R-:W-:Y:S02]  /*2390*/  IADD3.X R21, R17, UR8, RZ, P6, !PT ;  /* 0x0000000811157c10 */ /* 0x000fe4000b7fe4ff */
[----:B------:R-:W-:Y:S02]  /*23a0*/  LEA R22, P6, R27, R16, 0x2 ;  /* 0x000000101b167211 */ /* 0x000fe400078c10ff */
[----:B------:R-:W-:Y:S01]  /*23b0*/  LEA.HI.X R19, R19, R17, R23, 0x2, P5 ;  /* 0x0000001113137211 */ /* 0x000fe200028f1417 */
[----:B------:R1:W-:Y:S01]  /*23c0*/  RED.E.ADD.F32.FTZ.RN.STRONG.GPU [R20.64], R13 ;  /* 0x0000000d1400798e */ /* 0x0003e2000c10e78e */
[----:B------:R-:W-:-:S03]  /*23d0*/  IADD3.X R23, R17, UR7, RZ, P6, !PT ;  /* 0x0000000711177c10 */ /* 0x000fc6000b7fe4ff */
[----:B------:R1:W-:Y:S04]  /*23e0*/  RED.E.ADD.F32.FTZ.RN.STRONG.GPU [R18.64], R14 ;  /* 0x0000000e1200798e */ /* 0x0003e8000c10e78e */
[----:B------:R1:W-:Y:S02]  /*23f0*/  RED.E.ADD.F32.FTZ.RN.STRONG.GPU [R22.64], R15 ;  /* 0x0000000f1600798e */ /* 0x0003e4000c10e78e */
.L_x_47:
[----:B------:R-:W-:Y:S05]  /*2400*/  BSYNC B0 ;  /* 0x0000000000007941 */ /* 0x000fea0003800000 */
.L_x_46:
[----:B------:R-:W-:Y:S05]  /*2410*/  @!P0 BRA `(.L_x_48) ;  /* 0x0000122000008947 */ /* 0x000fea0003800000 */
[----:B-1----:R-:W-:-:S05]  /*2420*/  LOP3.LUT R12, R40, 0x1, RZ, 0xc0, !PT ;  /* 0x00000001280c7812 */ /* 0x002fca00078ec0ff */
[----:B------:R-:W-:-:S04]  /*2430*/  IMAD R12, R12, c[0x0][0x10], RZ ;  /* 0x000004000c0c7a24 */ /* 0x000fc800078e02ff */
[C---:B------:R-:W-:Y:S01]  /*2440*/  IMAD R13, R12.reuse, c[0x0][0xc], RZ ;  /* 0x000003000c0d7a24 */ /* 0x040fe200078e02ff */
[----:B------:R-:W-:-:S04]  /*2450*/  IADD3 R12, R12, R7, RZ ;  /* 0x000000070c0c7210 */ /* 0x000fc80007ffe0ff */
[----:B------:R-:W-:Y:S01]  /*2460*/  SHF.L.U32 R20, R13, 0x1, RZ ;  /* 0x000000010d147819 */ /* 0x000fe200000006ff */
[----:B------:R-:W-:-:S04]  /*2470*/  IMAD.WIDE.U32 R12, R12, R25, c[0x0][0x1a8] ;  /* 0x00006a000c0c7625 */ /* 0x000fc800078e0019 */
[----:B------:R-:W-:Y:S01]  /*2480*/  IMAD.WIDE R20, R20, R25, c[0x0][0x1b0] ;  /* 0x00006c0014147625 */ /* 0x000fe200078e0219 */
[----:B------:R-:W-:Y:S05]  /*2490*/  @P4 BRA `(.L_x_49) ;  /* 0x0000017000004947 */ /* 0x000fea0003800000 */
[C---:B------:R-:W-:Y:S01]  /*24a0*/  LEA R14, P0, R44.reuse, R20, 0x3 ;  /* 0x000000142c0e7211 */ /* 0x040fe200078018ff */
[----:B------:R-:W1:Y:S03]  /*24b0*/  S2R R0, SR_LANEID ;  /* 0x0000000000007919 */ /* 0x000e660000000000 */
[----:B------:R-:W-:-:S05]  /*24c0*/  LEA.HI.X R15, R44, R21, RZ, 0x3, P0 ;  /* 0x000000152c0f7211 */ /* 0x000fca00000f1cff */
[----:B------:R2:W-:Y:S01]  /*24d0*/  STG.E.64 [R14.64], R28 ;  /* 0x0000001c0e007986 */ /* 0x0005e2000c101b0e */
[----:B------:R-:W-:Y:S06]  /*24e0*/  MEMBAR.ALL.GPU ;  /* 0x0000000000007992 */ /* 0x000fec000000a000 */
[----:B------:R-:W-:Y:S01]  /*24f0*/  VOTEU.ANY UR4, UPT, PT ;  /* 0x0000000000047886 */ /* 0x000fe200038e0100 */
[----:B------:R-:W-:Y:S01]  /*2500*/  LOP3.LUT P0, RZ, R40, 0x2, RZ, 0xc0, !PT ;  /* 0x0000000228ff7812 */ /* 0x000fe2000780c0ff */
[----:B------:R-:W-:Y:S01]  /*2510*/  UFLO.U32 UR12, UR4 ;  /* 0x00000004000c72bd */ /* 0x000fe200080e0000 */
[----:B--2---:R-:W-:Y:S01]  /*2520*/  MOV R14, 0x1 ;  /* 0x00000001000e7802 */ /* 0x004fe20000000f00 */
[----:B------:R-:W-:Y:S01]  /*2530*/  UPOPC UR4, UR4 ;  /* 0x00000004000472bf */ /* 0x000fe20008000000 */
[----:B------:R-:W-:Y:S01]  /*2540*/  SEL R17, RZ, c[0x0][0xc], P0 ;  /* 0x00000300ff117a07 */ /* 0x000fe20000000000 */
[----:B------:R-:W-:-:S00]  /*2550*/  ERRBAR ;  /* 0x00000000000079ab */ /* 0x000fc00000000000 */
[----:B------:R-:W-:Y:S02]  /*2560*/  SEL R14, R14, 0xffffffff, !P0 ;  /* 0xffffffff0e0e7807 */ /* 0x000fe40004000000 */
[----:B-1----:R-:W-:-:S02]  /*2570*/  ISETP.EQ.U32.AND P5, PT, R0, UR12, PT ;  /* 0x0000000c00007c0c */ /* 0x002fc4000bfa2070 */
[----:B------:R-:W-:Y:S01]  /*2580*/  ISETP.NE.AND P0, PT, R17, -0x1, PT ;  /* 0xffffffff1100780c */ /* 0x000fe20003f05270 */
[----:B------:R-:W-:-:S10]  /*2590*/  IMAD R15, R14, UR4, RZ ;  /* 0x000000040e0f7c24 */ /* 0x000fd4000f8e02ff */
[----:B------:R1:W-:Y:S02]  /*25a0*/  @P5 RED.E.ADD.S32.STRONG.GPU [R12.64], R15 ;  /* 0x0000000f0c00598e */ /* 0x0003e4000c10e38e */
[----:B------:R-:W-:Y:S05]  /*25b0*/  @!P0 BRA `(.L_x_49) ;  /* 0x0000005000008947 */ /* 0x000fea0003800000 */
.L_x_50:
[----:B------:R-:W2:Y:S01]  /*25c0*/  LDG.E.STRONG.GPU R14, [R12.64] ;  /* 0x0000000e0c0e7981 */ /* 0x000ea2000c1ef900 */
[----:B------:R-:W-:Y:S01]  /*25d0*/  YIELD ;  /* 0x0000000000007946 */ /* 0x000fe20003800000 */
[----:B--2---:R-:W-:Y:S01]  /*25e0*/  ISETP.NE.AND P0, PT, R14, R17, PT ;  /* 0x000000110e00720c */ /* 0x004fe20003f05270 */
[----:B------:R-:W-:-:S12]  /*25f0*/  CCTL.IVALL ;  /* 0x00000000ff00798f */ /* 0x000fd80002000000 */
[----:B------:R-:W-:Y:S05]  /*2600*/  @P0 BRA `(.L_x_50) ;  /* 0xffffffb000000947 */ /* 0x000fea000383ffff */
.L_x_49:
[----:B------:R-:W-:Y:S01]  /*2610*/  ISETP.NE.AND P0, PT, RZ, c[0x0][0xc], PT ;  /* 0x00000300ff007a0c */ /* 0x000fe20003f05270 */
[----:B------:R-:W-:Y:S01]  /*2620*/  WARPSYNC 0xffffffff ;  /* 0xffffffff00007948 */ /* 0x000fe20003800000 */
[----:B------:R-:W-:Y:S11]  /*2630*/  BAR.SYNC.DEFER_BLOCKING 0x0 ;  /* 0x0000000000007b1d */ /* 0x000ff60000010000 */
[----:B------:R-:W-:Y:S05]  /*2640*/  @!P0 BRA `(.L_x_48) ;  /* 0x00000ff000008947 */ /* 0x000fea0003800000 */
[----:B------:R-:W-:Y:S01]  /*2650*/  IADD3 R24, R24, -0x1, RZ ;  /* 0xffffffff18187810 */ /* 0x000fe20007ffe0ff */
[----:B------:R-:W-:-:S03]  /*2660*/  HFMA2.MMA R18, -RZ, RZ, 0, 0 ;  /* 0x00000000ff127435 */ /* 0x000fc600000001ff */
[----:B------:R-:W-:-:S13]  /*2670*/  ISETP.GE.U32.AND P0, PT, R24, 0x3, PT ;  /* 0x000000031800780c */ /* 0x000fda0003f06070 */
[----:B------:R-:W-:Y:S05]  /*2680*/  @!P0 BRA `(.L_x_51) ;  /* 0x00000dd000008947 */ /* 0x000fea0003800000 */
[----:B------:R-:W-:Y:S01]  /*2690*/  ULDC UR4, c[0x0][0xc] ;  /* 0x0000030000047ab9 */ /* 0x000fe20000000800 */
[----:B------:R-:W-:Y:S01]  /*26a0*/  MOV R18, RZ ;  /* 0x000000ff00127202 */ /* 0x000fe20000000f00 */
        /* <DEDUP_REMOVED lines=8> */
.L_x_54:
[C---:B------:R-:W-:Y:S02]  /*2730*/  ISETP.EQ.OR P5, PT, R18.reuse, R30, P4 ;  /* 0x0000001e1200720c */ /* 0x040fe400027a2670 */
[----:B-1----:R-:W-:-:S04]  /*2740*/  IADD3 R15, R18, 0x1, RZ ;  /* 0x00000001120f7810 */ /* 0x002fc80007ffe0ff */
[----:B------:R-:W-:-:S07]  /*2750*/  ISETP.EQ.OR P6, PT, R15, R30, P4 ;  /* 0x0000001e0f00720c */ /* 0x000fce00027c2670 */
[----:B------:R-:W-:-:S04]  /*2760*/  @!P5 IMAD R13, R18, c[0x0][0x10], R7 ;  /* 0x00000400120dda24 */ /* 0x000fc800078e0207 */
[----:B------:R-:W-:-:S04]  /*2770*/  @!P5 IMAD.WIDE.U32 R12, R13, 0x8, R20 ;  /* 0x000000080d0cd825 */ /* 0x000fc800078e0014 */
[----:B------:R-:W-:Y:S02]  /*2780*/  @!P6 IMAD R15, R15, c[0x0][0x10], R7 ;  /* 0x000004000f0fea24 */ /* 0x000fe400078e0207 */
[----:B------:R-:W2:Y:S02]  /*2790*/  @!P5 LDG.E.64 R12, [R12.64] ;  /* 0x0000000e0c0cd981 */ /* 0x000ea4000c1e1b00 */
[----:B------:R-:W-:-:S06]  /*27a0*/  @!P6 IMAD.WIDE.U32 R14, R15, 0x8, R20 ;  /* 0x000000080f0ee825 */ /* 0x000fcc00078e0014 */
[----:B------:R-:W3:Y:S01]  /*27b0*/  @!P6 LDG.E.64 R14, [R14.64] ;  /* 0x0000000e0e0ee981 */ /* 0x000ee2000c1e1b00 */
[C---:B------:R-:W-:Y:S02]  /*27c0*/  IADD3 R16, R18.reuse, 0x2, RZ ;  /* 0x0000000212107810 */ /* 0x040fe40007ffe0ff */
[----:B------:R-:W-:Y:S01]  /*27d0*/  IADD3 R17, R18, 0x3, RZ ;  /* 0x0000000312117810 */ /* 0x000fe20007ffe0ff */
[----:B0-2---:R-:W-:Y:S02]  /*27e0*/  @!P5 FADD.FTZ R28, R28, R12 ;  /* 0x0000000c1c1cd221 */ /* 0x005fe40000010000 */
[----:B------:R-:W-:Y:S01]  /*27f0*/  @!P5 FADD.FTZ R29, R29, R13 ;  /* 0x0000000d1d1dd221 */ /* 0x000fe20000010000 */
[-C--:B------:R-:W-:Y:S01]  /*2800*/  ISETP.EQ.OR P5, PT, R16, R30.reuse, P4 ;  /* 0x0000001e1000720c */ /* 0x080fe200027a2670 */
[----:B---3--:R-:W-:Y:S02]  /*2810*/  @!P6 FADD.FTZ R28, R28, R14 ;  /* 0x0000000e1c1ce221 */ /* 0x008fe40000010000 */
[----:B------:R-:W-:Y:S01]  /*2820*/  @!P6 FADD.FTZ R29, R29, R15 ;  /* 0x0000000f1d1de221 */ /* 0x000fe20000010000 */
[----:B------:R-:W-:-:S09]  /*2830*/  ISETP.EQ.OR P6, PT, R17, R30, P4 ;  /* 0x0000001e1100720c */ /* 0x000fd200027c2670 */
        /* <DEDUP_REMOVED lines=8> */
[----:B--2---:R-:W-:Y:S02]  /*28c0*/  @!P5 FADD.FTZ R28, R28, R12 ;  /* 0x0000000c1c1cd221 */ /* 0x004fe40000010000 */
        /* <DEDUP_REMOVED lines=81> */
[----:B------:R-:W-:Y:S01]  /*2de0*/  UIADD3 UR4, UR4, -0x10, URZ ;  /* 0xfffffff004047890 */ /* 0x000fe2000fffe03f */
[----:B------:R-:W-:-:S03]  /*2df0*/  IADD3 R18, R18, 0x10, RZ ;  /* 0x0000001012127810 */ /* 0x000fc60007ffe0ff */
[----:B------:R-:W-:Y:S01]  /*2e00*/  UISETP.GT.AND UP0, UPT, UR4, 0xc, UPT ;  /* 0x0000000c0400788c */ /* 0x000fe2000bf04270 */
[----:B--2---:R-:W-:Y:S02]  /*2e10*/  @!P5 FADD.FTZ R28, R28, R12 ;  /* 0x0000000c1c1cd221 */ /* 0x004fe40000010000 */
[----:B------:R-:W-:-:S03]  /*2e20*/  @!P5 FADD.FTZ R29, R29, R13 ;  /* 0x0000000d1d1dd221 */ /* 0x000fc60000010000 */
[----:B------:R-:W-:Y:S01]  /*2e30*/  PLOP3.LUT P5, PT, PT, PT, UP0, 0x80, 0x0 ;  /* 0x000000000000781c */ /* 0x000fe20003faf008 */
[----:B---3--:R-:W-:Y:S02]  /*2e40*/  @!P6 FADD.FTZ R28, R28, R14 ;  /* 0x0000000e1c1ce221 */ /* 0x008fe40000010000 */
[----:B------:R-:W-:-:S10]  /*2e50*/  @!P6 FADD.FTZ R29, R29, R15 ;  /* 0x0000000f1d1de221 */ /* 0x000fd40000010000 */
[----:B------:R-:W-:Y:S05]  /*2e60*/  @P5 BRA `(.L_x_54) ;  /* 0xfffff8c000005947 */ /* 0x000fea000383ffff */
.L_x_53:
[----:B------:R-:W-:-:S06]  /*2e70*/  UISETP.GT.AND UP0, UPT, UR4, 0x4, UPT ;  /* 0x000000040400788c */ /* 0x000fcc000bf04270 */
[----:B------:R-:W-:-:S13]  /*2e80*/  PLOP3.LUT P5, PT, PT, PT, UP0, 0x80, 0x0 ;  /* 0x000000000000781c */ /* 0x000fda0003faf008 */
[----:B------:R-:W-:Y:S05]  /*2e90*/  @!P5 BRA `(.L_x_55) ;  /* 0x000003b00000d947 */ /* 0x000fea0003800000 */
        /* <DEDUP_REMOVED lines=10> */
[----:B------:R-:W-:Y:S02]  /*2f40*/  IADD3 R17, R18, 0x3, RZ ;  /* 0x0000000312117810 */ /* 0x000fe40007ffe0ff */
[-C--:B------:R-:W-:Y:S02]  /*2f50*/  ISETP.EQ.OR P0, PT, R16, R30.reuse, P4 ;  /* 0x0000001e1000720c */ /* 0x080fe40002702670 */
[----:B------:R-:W-:Y:S01]  /*2f60*/  IADD3 R18, R18, 0x4, RZ ;  /* 0x0000000412127810 */ /* 0x000fe20007ffe0ff */
[----:B0-2---:R-:W-:Y:S02]  /*2f70*/  @!P6 FADD.FTZ R28, R28, R12 ;  /* 0x0000000c1c1ce221 */ /* 0x005fe40000010000 */
[----:B------:R-:W-:Y:S01]  /*2f80*/  @!P6 FADD.FTZ R29, R29, R13 ;  /* 0x0000000d1d1de221 */ /* 0x000fe20000010000 */
[----:B------:R-:W-:-:S07]  /*2f90*/  ISETP.EQ.OR P6, PT, R17, R30, P4 ;  /* 0x0000001e1100720c */ /* 0x000fce00027c2670 */
[----:B------:R-:W-:Y:S02]  /*2fa0*/  @!P0 IMAD R13, R16, c[0x0][0x10], R7 ;  /* 0x00000400100d8a24 */ /* 0x000fe400078e0207 */
[----:B---3--:R-:W-:Y:S02]  /*2fb0*/  @!P5 FADD.FTZ R28, R28, R14 ;  /* 0x0000000e1c1cd221 */ /* 0x008fe40000010000 */
        /* <DEDUP_REMOVED lines=18> */
[-C--:B------:R-:W-:Y:S01]  /*30e0*/  ISETP.EQ.OR P6, PT, R22, R30.reuse, P4 ;  /* 0x0000001e1600720c */ /* 0x080fe200027c2670 */
[----:B----4-:R-:W-:Y:S02]  /*30f0*/  @!P5 FADD.FTZ R28, R28, R16 ;  /* 0x000000101c1cd221 */ /* 0x010fe40000010000 */
[----:B------:R-:W-:Y:S01]  /*3100*/  @!P5 FADD.FTZ R29, R29, R17 ;  /* 0x000000111d1dd221 */ /* 0x000fe20000010000 */
[----:B------:R-:W-:-:S05]  /*3110*/  ISETP.EQ.OR P5, PT, R23, R30, P4 ;  /* 0x0000001e1700720c */ /* 0x000fca00027a2670 */
[----:B------:R-:W-:-:S04]  /*3120*/  @!P0 IMAD R13, R19, c[0x0][0x10], R7 ;  /* 0x00000400130d8a24 */ /* 0x000fc800078e0207 */
[----:B------:R-:W-:Y:S02]  /*3130*/  @!P6 IMAD R15, R22, c[0x0][0x10], R7 ;  /* 0x00000400160fea24 */ /* 0x000fe400078e0207 */
[----:B------:R-:W-:-:S04]  /*3140*/  @!P0 IMAD.WIDE.U32 R12, R13, 0x8, R20 ;  /* 0x000000080d0c8825 */ /* 0x000fc800078e0014 */
[----:B------:R-:W-:Y:S02]  /*3150*/  @!P6 IMAD.WIDE.U32 R14, R15, 0x8, R20 ;  /* 0x000000080f0ee825 */ /* 0x000fe400078e0014 */
[----:B------:R-:W2:Y:S02]  /*3160*/  @!P0 LDG.E.64 R12, [R12.64] ;  /* 0x0000000e0c0c8981 */ /* 0x000ea4000c1e1b00 */
[----:B------:R-:W-:Y:S02]  /*3170*/  @!P5 IMAD R17, R23, c[0x0][0x10], R7 ;  /* 0x000004001711da24 */ /* 0x000fe400078e0207 */
[----:B------:R-:W3:Y:S02]  /*3180*/  @!P6 LDG.E.64 R14, [R14.64] ;  /* 0x0000000e0e0ee981 */ /* 0x000ee4000c1e1b00 */
[----:B------:R-:W-:-:S06]  /*3190*/  @!P5 IMAD.WIDE.U32 R16, R17, 0x8, R20 ;  /* 0x000000081110d825 */ /* 0x000fcc00078e0014 */
[----:B------:R-:W4:Y:S01]  /*31a0*/  @!P5 LDG.E.64 R16, [R16.64] ;  /* 0x0000000e1010d981 */ /* 0x000f22000c1e1b00 */
[----:B------:R-:W-:Y:S01]  /*31b0*/  UIADD3 UR4, UR4, -0x4, URZ ;  /* 0xfffffffc04047890 */ /* 0x000fe2000fffe03f */
[----:B------:R-:W-:-:S03]  /*31c0*/  IADD3 R18, R18, 0x4, RZ ;  /* 0x0000000412127810 */ /* 0x000fc60007ffe0ff */
[----:B------:R-:W-:Y:S01]  /*31d0*/  UIADD3 UR4, UR4, -0x4, URZ ;  /* 0xfffffffc04047890 */ /* 0x000fe2000fffe03f */
[----:B--2---:R-:W-:Y:S02]  /*31e0*/  @!P0 FADD.FTZ R28, R28, R12 ;  /* 0x0000000c1c1c8221 */ /* 0x004fe40000010000 */
[----:B------:R-:W-:Y:S02]  /*31f0*/  @!P0 FADD.FTZ R29, R29, R13 ;  /* 0x0000000d1d1d8221 */ /* 0x000fe40000010000 */
[----:B---3--:R-:W-:Y:S02]  /*3200*/  @!P6 FADD.FTZ R28, R28, R14 ;  /* 0x0000000e1c1ce221 */ /* 0x008fe40000010000 */
[----:B------:R-:W-:Y:S01]  /*3210*/  @!P6 FADD.FTZ R29, R29, R15 ;  /* 0x0000000f1d1de221 */ /* 0x000fe20000010000 */
[----:B------:R-:W-:Y:S01]  /*3220*/  PLOP3.LUT P0, PT, PT, PT, PT, 0x8, 0x0 ;  /* 0x000000000000781c */ /* 0x000fe20003f0e170 */
[----:B----4-:R-:W-:Y:S02]  /*3230*/  @!P5 FADD.FTZ R28, R28, R16 ;  /* 0x000000101c1cd221 */ /* 0x010fe40000010000 */
[----:B------:R-:W-:-:S02]  /*3240*/  @!P5 FADD.FTZ R29, R29, R17 ;  /* 0x000000111d1dd221 */ /* 0x000fc40000010000 */
.L_x_55:
[----:B------:R-:W-:-:S13]  /*3250*/  ISETP.NE.OR P0, PT, RZ, UR4, P0 ;  /* 0x00000004ff007c0c */ /* 0x000fda0008705670 */
[----:B------:R-:W-:Y:S05]  /*3260*/  @!P0 BRA `(.L_x_51) ;  /* 0x000001f000008947 */ /* 0x000fea0003800000 */
.L_x_52:
[----:B------:R-:W-:-:S13]  /*3270*/  ISETP.EQ.OR P6, PT, R18, R30, P4 ;  /* 0x0000001e1200720c */ /* 0x000fda00027c2670 */
[----:B-1----:R-:W-:-:S04]  /*3280*/  @!P6 IMAD R13, R18, c[0x0][0x10], R7 ;  /* 0x00000400120dea24 */ /* 0x002fc800078e0207 */
[----:B------:R-:W-:-:S06]  /*3290*/  @!P6 IMAD.WIDE.U32 R12, R13, 0x8, R20 ;  /* 0x000000080d0ce825 */ /* 0x000fcc00078e0014 */
[----:B------:R-:W2:Y:S01]  /*32a0*/  @!P6 LDG.E.64 R12, [R12.64] ;  /* 0x0000000e0c0ce981 */ /* 0x000ea2000c1e1b00 */
[C---:B------:R-:W-:Y:S02]  /*32b0*/  IADD3 R15, R18.reuse, 0x1, RZ ;  /* 0x00000001120f7810 */ /* 0x040fe40007ffe0ff */
[C---:B------:R-:W-:Y:S02]  /*32c0*/  IADD3 R17, R18.reuse, 0x2, RZ ;  /* 0x0000000212117810 */ /* 0x040fe40007ffe0ff */
[-C--:B------:R-:W-:Y:S02]  /*32d0*/  ISETP.EQ.OR P0, PT, R15, R30.reuse, P4 ;  /* 0x0000001e0f00720c */ /* 0x080fe40002702670 */
[----:B------:R-:W-:Y:S02]  /*32e0*/  IADD3 R19, R18, 0x3, RZ ;  /* 0x0000000312137810 */ /* 0x000fe40007ffe0ff */
[----:B------:R-:W-:-:S09]  /*32f0*/  ISETP.EQ.OR P5, PT, R17, R30, P4 ;  /* 0x0000001e1100720c */ /* 0x000fd200027a2670 */
[----:B------:R-:W-:-:S04]  /*3300*/  @!P0 IMAD R15, R15, c[0x0][0x10], R7 ;  /* 0x000004000f0f8a24 */ /* 0x000fc800078e0207 */
[----:B------:R-:W-:Y:S02]  /*3310*/  @!P5 IMAD R17, R17, c[0x0][0x10], R7 ;  /* 0x000004001111da24 */ /* 0x000fe400078e0207 */
[----:B0-2---:R-:W-:Y:S02]  /*3320*/  @!P6 FADD.FTZ R28, R28, R12 ;  /* 0x0000000c1c1ce221 */ /* 0x005fe40000010000 */
        /* <DEDUP_REMOVED lines=9> */
[----:B------:R-:W-:Y:S01]  /*33c0*/  UIADD3 UR4, UR4, -0x4, URZ ;  /* 0xfffffffc04047890 */ /* 0x000fe2000fffe03f */
[----:B------:R-:W-:Y:S01]  /*33d0*/  IADD3 R18, R18, 0x4, RZ ;  /* 0x0000000412127810 */ /* 0x000fe20007ffe0ff */
[----:B--2---:R-:W-:Y:S02]  /*33e0*/  @!P0 FADD.FTZ R28, R28, R12 ;  /* 0x0000000c1c1c8221 */ /* 0x004fe40000010000 */
[----:B------:R-:W-:Y:S02]  /*33f0*/  @!P0 FADD.FTZ R29, R29, R13 ;  /* 0x0000000d1d1d8221 */ /* 0x000fe40000010000 */
[----:B------:R-:W-:Y:S01]  /*3400*/  ISETP.NE.AND P0, PT, RZ, UR4, PT ;  /* 0x00000004ff007c0c */ /* 0x000fe2000bf05270 */
[----:B---3--:R-:W-:Y:S02]  /*3410*/  @!P5 FADD.FTZ R28, R28, R14 ;  /* 0x0000000e1c1cd221 */ /* 0x008fe40000010000 */
[----:B------:R-:W-:-:S02]  /*3420*/  @!P5 FADD.FTZ R29, R29, R15 ;  /* 0x0000000f1d1dd221 */ /* 0x000fc40000010000 */
[----:B----4-:R-:W-:Y:S02]  /*3430*/  @!P6 FADD.FTZ R28, R28, R16 ;  /* 0x000000101c1ce221 */ /* 0x010fe40000010000 */
[----:B------:R-:W-:-:S06]  /*3440*/  @!P6 FADD.FTZ R29, R29, R17 ;  /* 0x000000111d1de221 */ /* 0x000fcc0000010000 */
[----:B------:R-:W-:Y:S05]  /*3450*/  @P0 BRA `(.L_x_52) ;  /* 0xfffffe1000000947 */ /* 0x000fea000383ffff */
.L_x_51:
[----:B------:R-:W-:-:S13]  /*3460*/  ISETP.NE.AND P0, PT, RZ, UR5, PT ;  /* 0x00000005ff007c0c */ /* 0x000fda000bf05270 */
[----:B------:R-:W-:Y:S05]  /*3470*/  @!P0 BRA `(.L_x_48) ;  /* 0x000001c000008947 */ /* 0x000fea0003800000 */
[----:B------:R-:W-:Y:S01]  /*3480*/  ISETP.EQ.OR P0, PT, R18, R30, P4 ;  /* 0x0000001e1200720c */ /* 0x000fe20002702670 */
[----:B------:R-:W-:-:S12]  /*3490*/  BSSY B0, `(.L_x_56) ;  /* 0x0000007000007945 */ /* 0x000fd80003800000 */
[----:B------:R-:W-:Y:S05]  /*34a0*/  @P0 BRA `(.L_x_57) ;  /* 0x0000005000000947 */ /* 0x000fea0003800000 */
[----:B-1----:R-:W-:-:S04]  /*34b0*/  IMAD R13, R18, c[0x0][0x10], R7 ;  /* 0x00000400120d7a24 */ /* 0x002fc800078e0207 */
[----:B------:R-:W-:-:S06]  /*34c0*/  IMAD.WIDE.U32 R12, R13, 0x8, R20 ;  /* 0x000000080d0c7825 */ /* 0x000fcc00078e0014 */
[----:B------:R-:W2:Y:S02]  /*34d0*/  LDG.E.64 R12, [R12.64] ;  /* 0x0000000e0c0c7981 */ /* 0x000ea4000c1e1b00 */
[----:B0-2---:R-:W-:Y:S02]  /*34e0*/  FADD.FTZ R28, R28, R12 ;  /* 0x0000000c1c1c7221 */ /* 0x005fe40000010000 */
[----:B------:R-:W-:Y:S02]  /*34f0*/  FADD.FTZ R29, R29, R13 ;  /* 0x0000000d1d1d7221 */ /* 0x000fe40000010000 */
.L_x_57:
[----:B------:R-:W-:Y:S05]  /*3500*/  BSYNC B0 ;  /* 0x0000000000007941 */ /* 0x000fea0003800000 */
.L_x_56:
[----:B------:R-:W-:-:S06]  /*3510*/  UISETP.NE.AND UP0, UPT, UR5, 0x1, UPT ;  /* 0x000000010500788c */ /* 0x000fcc000bf05270 */
[----:B------:R-:W-:-:S13]  /*3520*/  PLOP3.LUT P0, PT, PT, PT, UP0, 0x80, 0x0 ;  /* 0x000000000000781c */ /* 0x000fda0003f0f008 */
[----:B------:R-:W-:Y:S05]  /*3530*/  @!P0 BRA `(.L_x_48) ;  /* 0x0000010000008947 */ /* 0x000fea0003800000 */
[C---:B-1----:R-:W-:Y:S02]  /*3540*/  IADD3 R15, R18.reuse, 0x2, RZ ;  /* 0x00000002120f7810 */ /* 0x042fe40007ffe0ff */
[----:B------:R-:W-:Y:S02]  /*3550*/  IADD3 R13, R18, 0x1, RZ ;  /* 0x00000001120d7810 */ /* 0x000fe40007ffe0ff */
[----:B------:R-:W-:Y:S02]  /*3560*/  MOV R12, UR5 ;  /* 0x00000005000c7c02 */ /* 0x000fe40008000f00 */
[-C--:B------:R-:W-:Y:S02]  /*3570*/  ISETP.EQ.OR P0, PT, R15, R30.reuse, P4 ;  /* 0x0000001e0f00720c */ /* 0x080fe40002702670 */
[----:B------:R-:W-:Y:S02]  /*3580*/  ISETP.EQ.OR P5, PT, R13, R30, P4 ;  /* 0x0000001e0d00720c */ /* 0x000fe400027a2670 */
[----:B------:R-:W-:-:S11]  /*3590*/  ISETP.EQ.OR P0, PT, R12, 0x2, P0 ;  /* 0x000000020c00780c */ /* 0x000fd60000702670 */
[--C-:B------:R-:W-:Y:S02]  /*35a0*/  @!P5 IMAD R13, R13, c[0x0][0x10], R7.reuse ;  /* 0x000004000d0dda24 */ /* 0x100fe400078e0207 */
[----:B------:R-:W-:Y:S02]  /*35b0*/  @!P0 IMAD R15, R15, c[0x0][0x10], R7 ;  /* 0x000004000f0f8a24 */ /* 0x000fe400078e0207 */
[----:B------:R-:W-:-:S04]  /*35c0*/  @!P5 IMAD.WIDE.U32 R12, R13, 0x8, R20 ;  /* 0x000000080d0cd825 */ /* 0x000fc800078e0014 */
[----:B------:R-:W-:Y:S02]  /*35d0*/  @!P0 IMAD.WIDE.U32 R14, R15, 0x8, R20 ;  /* 0x000000080f0e8825 */ /* 0x000fe400078e0014 */
[----:B------:R-:W2:Y:S04]  /*35e0*/  @!P5 LDG.E.64 R12, [R12.64] ;  /* 0x0000000e0c0cd981 */ /* 0x000ea8000c1e1b00 */
[----:B------:R-:W3:Y:S01]  /*35f0*/  @!P0 LDG.E.64 R14, [R14.64] ;  /* 0x0000000e0e0e8981 */ /* 0x000ee2000c1e1b00 */
[----:B0-2---:R-:W-:Y:S02]  /*3600*/  @!P5 FADD.FTZ R28, R28, R12 ;  /* 0x0000000c1c1cd221 */ /* 0x005fe40000010000 */
[----:B------:R-:W-:Y:S02]  /*3610*/  @!P5 FADD.FTZ R29, R29, R13 ;  /* 0x0000000d1d1dd221 */ /* 0x000fe40000010000 */
[----:B---3--:R-:W-:-:S02]  /*3620*/  @!P0 FADD.FTZ R28, R28, R14 ;  /* 0x0000000e1c1c8221 */ /* 0x008fc40000010000 */
[----:B------:R-:W-:-:S05]  /*3630*/  @!P0 FADD.FTZ R29, R29, R15 ;  /* 0x0000000f1d1d8221 */ /* 0x000fca0000010000 */
.L_x_48:
[----:B------:R-:W-:Y:S01]  /*3640*/  @!P4 STS.64 [0x48], R28 ;  /* 0x0000481cff00c388 */ /* 0x000fe20000000a00 */
[----:B-1----:R-:W-:-:S03]  /*3650*/  IMAD.WIDE.U32 R14, R46, 0x24924925, RZ ;  /* 0x249249252e0e7825 */ /* 0x002fc600078e00ff */
[----:B------:R-:W-:Y:S02]  /*3660*/  BAR.SYNC.DEFER_BLOCKING 0x0 ;  /* 0x0000000000007b1d */ /* 0x000fe40000010000 */
[----:B------:R-:W-:-:S04]  /*3670*/  IADD3 R14, R46, -R15, RZ ;  /* 0x8000000f2e0e7210 */ /* 0x000fc80007ffe0ff */
[----:B------:R-:W-:-:S04]  /*3680*/  LEA.HI R14, R14, R15, RZ, 0x1f ;  /* 0x0000000f0e0e7211 */ /* 0x000fc800078ff8ff */
[----:B------:R-:W-:-:S05]  /*3690*/  SHF.R.U32.HI R15, RZ, 0x2, R14 ;  /* 0x00000002ff0f7819 */ /* 0x000fca000001160e */
[----:B------:R-:W-:-:S05]  /*36a0*/  IMAD R15, R30, c[0x0][0x1fc], R15 ;  /* 0x00007f001e0f7a24 */ /* 0x000fca00078e020f */
[C---:B------:R-:W-:Y:S02]  /*36b0*/  IADD3 R14, R15.reuse, 0x40, RZ ;  /* 0x000000400f0e7810 */ /* 0x040fe40007ffe0ff */
[----:B------:R-:W-:Y:S01]  /*36c0*/  IADD3 R18, R15, 0x60, RZ ;  /* 0x000000600f127810 */ /* 0x000fe20007ffe0ff */
[----:B------:R-:W1:Y:S01]  /*36d0*/  LDS.64 R12, [0x48] ;  /* 0x00004800ff0c7984 */ /* 0x000e620000000a00 */
[----:B------:R-:W-:Y:S02]  /*36e0*/  ISETP.GE.U32.AND P0, PT, R14, c[0x0][0x1e0], PT ;  /* 0x000078000e007a0c */ /* 0x000fe40003f06070 */
[----:B------:R-:W-:Y:S02]  /*36f0*/  SHF.R.S32.HI R14, RZ, 0x1f, R14 ;  /* 0x0000001fff0e7819 */ /* 0x000fe4000001140e */
[----:B------:R-:W-:Y:S02]  /*3700*/  ISETP.GE.U32.AND P4, PT, R18, c[0x0][0x1e0], PT ;  /* 0x0000780012007a0c */ /* 0x000fe40003f86070 */
[----:B------:R-:W-:-:S02]  /*3710*/  PRMT R15, RZ, 0x5410, R36 ;  /* 0x00005410ff0f7816 */ /* 0x000fc40000000024 */
[----:B------:R-:W-:Y:S02]  /*3720*/  ISETP.GE.AND.EX P0, PT, R14, c[0x0][0x1e4], PT, P0 ;  /* 0x000079000e007a0c */ /* 0x000fe40003f06300 */
[----:B------:R-:W-:Y:S02]  /*3730*/  PRMT R36, RZ, 0x7610, R36 ;  /* 0x00007610ff247816 */ /* 0x000fe40000000024 */
[----:B------:R-:W-:Y:S01]  /*3740*/  SHF.R.S32.HI R18, RZ, 0x1f, R18 ;  /* 0x0000001fff127819 */ /* 0x000fe20000011412 */
[----:B-1----:R-:W-:Y:S01]  /*3750*/  FMUL.FTZ R16, R12, c[0x0][0x20c] ;  /* 0x000083000c107a20 */ /* 0x002fe20000410000 */
[--C-:B------:R-:W-:Y:S01]  /*3760*/  PRMT R12, RZ, 0x5410, R37.reuse ;  /* 0x00005410ff0c7816 */ /* 0x100fe20000000025 */
[----:B------:R-:W-:Y:S01]  /*3770*/  FMUL.FTZ R17, R13, c[0x0][0x20c] ;  /* 0x000083000d117a20 */ /* 0x000fe20000410000 */
[----:B------:R-:W-:-:S03]  /*3780*/  PRMT R37, RZ, 0x7610, R37 ;  /* 0x00007610ff257816 */ /* 0x000fc60000000025 */
[----:B------:R-:W-:Y:S02]  /*3790*/  FADD.FTZ R12, R12, -UR16 ;  /* 0x800000100c0c7e21 */ /* 0x000fe40008010000 */
[----:B------:R-:W-:Y:S02]  /*37a0*/  FADD.FTZ R37, R37, -UR16 ;  /* 0x8000001025257e21 */ /* 0x000fe40008010000 */
[----:B------:R-:W-:Y:S02]  /*37b0*/  FMUL.FTZ R13, R12, UR11 ;  /* 0x0000000b0c0d7c20 */ /* 0x000fe40008410000 */
[----:B------:R-:W-:Y:S01]  /*37c0*/  FMUL.FTZ R12, R37, UR11 ;  /* 0x0000000b250c7c20 */ /* 0x000fe20008410000 */
[----:B------:R-:W-:Y:S05]  /*37d0*/  @!P3 BRA `(.L_x_58) ;  /* 0x000001200000b947 */ /* 0x000fea0003800000 */
[----:B------:R-:W-:Y:S02]  /*37e0*/  FFMA.FTZ R14, R13, R8, R10 ;  /* 0x000000080d0e7223 */ /* 0x000fe4000001000a */
[----:B------:R-:W-:Y:S02]  /*37f0*/  FFMA.FTZ R19, R12, R9, R11 ;  /* 0x000000090c137223 */ /* 0x000fe4000001000b */
[----:B------:R-:W-:-:S02]  /*3800*/  FMUL.FTZ R20, R14, -1.4426950216293334961 ;  /* 0xbfb8aa3b0e147820 */ /* 0x000fc40000410000 */
[----:B------:R-:W-:-:S04]  /*3810*/  FMUL.FTZ R23, R19, -1.4426950216293334961 ;  /* 0xbfb8aa3b13177820 */ /* 0x000fc80000410000 */
[----:B------:R-:W1:Y:S08]  /*3820*/  MUFU.EX2 R20, R20 ;  /* 0x0000001400147308 */ /* 0x000e700000000800 */
[----:B------:R-:W2:Y:S01]  /*3830*/  MUFU.EX2 R23, R23 ;  /* 0x0000001700177308 */ /* 0x000ea20000000800 */
[----:B-1----:R-:W-:-:S07]  /*3840*/  FADD.FTZ R21, R20, 1 ;  /* 0x3f80000014157421 */ /* 0x002fce0000010000 */
[----:B------:R-:W1:Y:S01]  /*3850*/  MUFU.RCP R22, R21 ;  /* 0x0000001500167308 */ /* 0x000e620000001000 */
[----:B--2---:R-:W-:-:S07]  /*3860*/  FADD.FTZ R24, R23, 1 ;  /* 0x3f80000017187421 */ /* 0x004fce0000010000 */
[----:B------:R-:W2:Y:S01]  /*3870*/  MUFU.RCP R25, R24 ;  /* 0x0000001800197308 */ /* 0x000ea20000001000 */
[----:B-1----:R-:W-:Y:S02]  /*3880*/  FADD.FTZ R27, -R22, 1 ;  /* 0x3f800000161b7421 */ /* 0x002fe40000010100 */
[----:B------:R-:W-:Y:S02]  /*3890*/  FMUL.FTZ R15, R15, R22 ;  /* 0x000000160f0f7220 */ /* 0x000fe40000410000 */
[----:B------:R-:W-:Y:S02]  /*38a0*/  FFMA.FTZ R14, R14, R27, 1 ;  /* 0x3f8000000e0e7423 */ /* 0x000fe4000001001b */
[----:B--2---:R-:W-:Y:S02]  /*38b0*/  FADD.FTZ R26, -R25, 1 ;  /* 0x3f800000191a7421 */ /* 0x004fe40000010100 */
[----:B------:R-:W-:Y:S02]  /*38c0*/  FMUL.FTZ R36, R36, R25 ;  /* 0x0000001924247220 */ /* 0x000fe40000410000 */
[----:B------:R-:W-:-:S02]  /*38d0*/  FFMA.FTZ R19, R19, R26, 1 ;  /* 0x3f80000013137423 */ /* 0x000fc4000001001a */
[----:B------:R-:W-:Y:S02]  /*38e0*/  FMUL.FTZ R15, R15, R14 ;  /* 0x0000000e0f0f7220 */ /* 0x000fe40000410000 */
[----:B------:R-:W-:Y:S02]  /*38f0*/  FMUL.FTZ R36, R36, R19 ;  /* 0x0000001324247220 */ /* 0x000fe40000410000 */
.L_x_58:
        /* <DEDUP_REMOVED lines=11> */
[----:B------:R-:W-:Y:S01]  /*39b0*/  IMAD R21, R45, c[0x0][0x1dc], R14 ;  /* 0x000077002d157a24 */ /* 0x000fe200078e020e */
[----:B------:R-:W-:Y:S01]  /*39c0*/  LEA R14, P5, R12, c[0x0][0x160], 0x1 ;  /* 0x000058000c0e7a11 */ /* 0x000fe200078a08ff */
[----:B------:R-:W-:-:S03]  /*39d0*/  FMUL.FTZ R19, R19, UR11 ;  /* 0x0000000b13137c20 */ /* 0x000fc60008410000 */
[----:B------:R-:W-:Y:S02]  /*39e0*/  IADD3 R21, R13, R21, RZ ;  /* 0x000000150d157210 */ /* 0x000fe40007ffe0ff */
[----:B------:R-:W-:Y:S02]  /*39f0*/  F2FP.BF16.PACK_AB R19, R19, R20 ;  /* 0x000000141313723e */ /* 0x000fe400000010ff */
[----:B------:R-:W-:-:S05]  /*3a00*/  LEA.HI.X R15, R12, c[0x0][0x164], R21, 0x1, P5 ;  /* 0x000059000c0f7a11 */ /* 0x000fca00028f0c15 */
[----:B------:R1:W-:Y:S02]  /*3a10*/  STG.E [R14.64], R19 ;  /* 0x000000130e007986 */ /* 0x0003e4000c10190e */
.L_x_60:
[----:B------:R-:W-:Y:S05]  /*3a20*/  BSYNC B0 ;  /* 0x0000000000007941 */ /* 0x000fea0003800000 */
.L_x_59:
[--C-:B------:R-:W-:Y:S02]  /*3a30*/  PRMT R12, RZ, 0x5410, R38.reuse ;  /* 0x00005410ff0c7816 */ /* 0x100fe40000000026 */
[----:B------:R-:W-:Y:S02]  /*3a40*/  PRMT R38, RZ, 0x7610, R38 ;  /* 0x00007610ff267816 */ /* 0x000fe40000000026 */
[----:B------:R-:W-:Y:S01]  /*3a50*/  ISETP.GE.AND.EX P4, PT, R18, c[0x0][0x1e4], PT, P4 ;  /* 0x0000790012007a0c */ /* 0x000fe20003f86340 */
[----:B-1----:R-:W-:Y:S01]  /*3a60*/  FADD.FTZ R14, R12, -UR16 ;  /* 0x800000100c0e7e21 */ /* 0x002fe20008010000 */
[--C-:B------:R-:W-:Y:S01]  /*3a70*/  PRMT R13, RZ, 0x5410, R35.reuse ;  /* 0x00005410ff0d7816 */ /* 0x100fe20000000023 */
[----:B------:R-:W-:Y:S01]  /*3a80*/  FADD.FTZ R38, R38, -UR16 ;  /* 0x8000001026267e21 */ /* 0x000fe20008010000 */
[----:B------:R-:W-:Y:S01]  /*3a90*/  PRMT R12, RZ, 0x7610, R35 ;  /* 0x00007610ff0c7816 */ /* 0x000fe20000000023 */
[----:B------:R-:W-:Y:S02]  /*3aa0*/  FMUL.FTZ R27, R14, UR11 ;  /* 0x0000000b0e1b7c20 */ /* 0x000fe40008410000 */
[----:B------:R-:W-:Y:S01]  /*3ab0*/  FMUL.FTZ R38, R38, UR11 ;  /* 0x0000000b26267c20 */ /* 0x000fe20008410000 */
[----:B------:R-:W-:Y:S05]  /*3ac0*/  @!P3 BRA `(.L_x_61) ;  /* 0x000001200000b947 */ /* 0x000fea0003800000 */
[----:B------:R-:W-:Y:S02]  /*3ad0*/  FFMA.FTZ R14, R27, R8, R10 ;  /* 0x000000081b0e7223 */ /* 0x000fe4000001000a */
[----:B------:R-:W-:-:S02]  /*3ae0*/  FFMA.FTZ R15, R38, R9, R11 ;  /* 0x00000009260f7223 */ /* 0x000fc4000001000b */
[----:B------:R-:W-:Y:S02]  /*3af0*/  FMUL.FTZ R18, R14, -1.4426950216293334961 ;  /* 0xbfb8aa3b0e127820 */ /* 0x000fe40000410000 */
        /* <DEDUP_REMOVED lines=15> */
.L_x_61:
        /* <DEDUP_REMOVED lines=18> */
.L_x_63:
[----:B------:R-:W-:Y:S05]  /*3d10*/  BSYNC B0 ;  /* 0x0000000000007941 */ /* 0x000fea0003800000 */
.L_x_62:
[--C-:B------:R-:W-:Y:S02]  /*3d20*/  PRMT R12, RZ, 0x5410, R33.reuse ;  /* 0x00005410ff0c7816 */ /* 0x100fe40000000021 */
[----:B------:R-:W-:Y:S02]  /*3d30*/  PRMT R33, RZ, 0x7610, R33 ;  /* 0x00007610ff217816 */ /* 0x000fe40000000021 */
[--C-:B-1----:R-:W-:Y:S01]  /*3d40*/  PRMT R13, RZ, 0x5410, R32.reuse ;  /* 0x00005410ff0d7816 */ /* 0x102fe20000000020 */
[----:B------:R-:W-:Y:S01]  /*3d50*/  FADD.FTZ R12, R12, -UR16 ;  /* 0x800000100c0c7e21 */ /* 0x000fe20008010000 */
[C---:B------:R-:W-:Y:S01]  /*3d60*/  ISETP.LT.U32.AND P0, PT, R46.reuse, 0xe0, !P0 ;  /* 0x000000e02e00780c */ /* 0x040fe20004701070 */
[----:B------:R-:W-:Y:S01]  /*3d70*/  FADD.FTZ R33, R33, -UR16 ;  /* 0x8000001021217e21 */ /* 0x000fe20008010000 */
[----:B------:R-:W-:Y:S01]  /*3d80*/  ISETP.LT.U32.AND P4, PT, R46, 0xe0, !P4 ;  /* 0x000000e02e00780c */ /* 0x000fe20006781070 */
[----:B0-----:R-:W-:Y:S01]  /*3d90*/  FMUL.FTZ R29, R12, UR11 ;  /* 0x0000000b0c1d7c20 */ /* 0x001fe20008410000 */
[----:B------:R-:W-:Y:S01]  /*3da0*/  PRMT R32, RZ, 0x7610, R32 ;  /* 0x00007610ff207816 */ /* 0x000fe20000000020 */
        /* <DEDUP_REMOVED lines=21> */
.L_x_64:
[----:B------:R-:W-:Y:S01]  /*3f00*/  BSSY B0, `(.L_x_65) ;  /* 0x0000012000007945 */ /* 0x000fe20003800000 */
[----:B------:R-:W-:Y:S05]  /*3f10*/  @!P0 BRA `(.L_x_66) ;  /* 0x0000010000008947 */ /* 0x000fea0003800000 */
[C-C-:B------:R-:W-:Y:S02]  /*3f20*/  FFMA.FTZ R12, R16.reuse, R29, R17.reuse ;  /* 0x0000001d100c7223 */ /* 0x140fe40000010011 */
[----:B------:R-:W-:Y:S02]  /*3f30*/  FFMA.FTZ R15, R16, R24, R17 ;  /* 0x00000018100f7223 */ /* 0x000fe40000010011 */
[----:B------:R-:W-:Y:S01]  /*3f40*/  FFMA.FTZ R14, R13, R8, -R12 ;  /* 0x000000080d0e7223 */ /* 0x000fe2000001080c */
[----:B------:R-:W-:Y:S01]  /*3f50*/  MOV R12, R50 ;  /* 0x00000032000c7202 */ /* 0x000fe20000000f00 */
[----:B------:R-:W-:Y:S01]  /*3f60*/  IMAD R19, R5, c[0x0][0x1d8], RZ ;  /* 0x0000760005137a24 */ /* 0x000fe200078e02ff */
[----:B------:R-:W-:Y:S01]  /*3f70*/  MOV R13, R53 ;  /* 0x00000035000d7202 */ /* 0x000fe20000000f00 */
[----:B------:R-:W-:-:S02]  /*3f80*/  FFMA.FTZ R15, R32, R9, -R15 ;  /* 0x00000009200f7223 */ /* 0x000fc4000001080f */
[C---:B------:R-:W-:Y:S02]  /*3f90*/  IMAD R21, R42.reuse, c[0x0][0x1dc], R19 ;  /* 0x000077002a157a24 */ /* 0x040fe400078e0213 */
[----:B------:R-:W-:-:S04]  /*3fa0*/  IMAD.WIDE.U32 R12, R42, c[0x0][0x1d8], R12 ;  /* 0x000076002a0c7a25 */ /* 0x000fc800078e000c */
[----:B------:R-:W-:Y:S01]  /*3fb0*/  FMUL.FTZ R20, R14, UR11 ;  /* 0x0000000b0e147c20 */ /* 0x000fe20008410000 */
[----:B------:R-:W-:Y:S01]  /*3fc0*/  IADD3 R21, R13, R21, RZ ;  /* 0x000000150d157210 */ /* 0x000fe20007ffe0ff */
[----:B------:R-:W-:Y:S01]  /*3fd0*/  FMUL.FTZ R19, R15, UR11 ;  /* 0x0000000b0f137c20 */ /* 0x000fe20008410000 */
[----:B------:R-:W-:-:S04]  /*3fe0*/  LEA R14, P0, R12, c[0x0][0x160], 0x1 ;  /* 0x000058000c0e7a11 */ /* 0x000fc800078008ff */
[----:B------:R-:W-:Y:S02]  /*3ff0*/  LEA.HI.X R15, R12, c[0x0][0x164], R21, 0x1, P0 ;  /* 0x000059000c0f7a11 */ /* 0x000fe400000f0c15 */
[----:B------:R-:W-:-:S05]  /*4000*/  F2FP.BF16.PACK_AB R19, R19, R20 ;  /* 0x000000141313723e */ /* 0x000fca00000010ff */
[----:B------:R0:W-:Y:S02]  /*4010*/  STG.E [R14.64], R19 ;  /* 0x000000130e007986 */ /* 0x0001e4000c10190e */
.L_x_66:
[----:B------:R-:W-:Y:S05]  /*4020*/  BSYNC B0 ;  /* 0x0000000000007941 */ /* 0x000fea0003800000 */
.L_x_65:
[----:B------:R-:W-:Y:S01]  /*4030*/  PRMT R34, RZ, 0x7610, R34 ;  /* 0x00007610ff227816 */ /* 0x000fe20000000022 */
[----:B------:R-:W-:Y:S01]  /*4040*/  FADD.FTZ R18, R18, -UR16 ;  /* 0x8000001012127e21 */ /* 0x000fe20008010000 */
[--C-:B------:R-:W-:Y:S02]  /*4050*/  PRMT R13, RZ, 0x5410, R31.reuse ;  /* 0x00005410ff0d7816 */ /* 0x100fe4000000001f */
[----:B------:R-:W-:Y:S01]  /*4060*/  PRMT R12, RZ, 0x7610, R31 ;  /* 0x00007610ff0c7816 */ /* 0x000fe2000000001f */
[----:B------:R-:W-:Y:S02]  /*4070*/  FADD.FTZ R34, R34, -UR16 ;  /* 0x8000001022227e21 */ /* 0x000fe40008010000 */
[----:B------:R-:W-:Y:S02]  /*4080*/  FMUL.FTZ R25, R18, UR11 ;  /* 0x0000000b12197c20 */ /* 0x000fe40008410000 */
[----:B------:R-:W-:Y:S01]  /*4090*/  FMUL.FTZ R34, R34, UR11 ;  /* 0x0000000b22227c20 */ /* 0x000fe20008410000 */
[----:B------:R-:W-:Y:S05]  /*40a0*/  @!P3 BRA `(.L_x_67) ;  /* 0x000001200000b947 */ /* 0x000fea0003800000 */
[----:B------:R-:W-:Y:S02]  /*40b0*/  FFMA.FTZ R10, R25, R8, R10 ;  /* 0x00000008190a7223 */ /* 0x000fe4000001000a */
[----:B------:R-:W-:-:S02]  /*40c0*/  FFMA.FTZ R11, R34, R9, R11 ;  /* 0x00000009220b7223 */ /* 0x000fc4000001000b */
[----:B0-----:R-:W-:Y:S02]  /*40d0*/  FMUL.FTZ R14, R10, -1.4426950216293334961 ;  /* 0xbfb8aa3b0a0e7820 */ /* 0x001fe40000410000 */
        /* <DEDUP_REMOVED lines=15> */
.L_x_67:
[----:B------:R-:W-:Y:S01]  /*41d0*/  BSSY B0, `(.L_x_68) ;  /* 0x0000011000007945 */ /* 0x000fe20003800000 */
[----:B------:R-:W-:Y:S05]  /*41e0*/  @!P4 BRA `(.L_x_69) ;  /* 0x000000f00000c947 */ /* 0x000fea0003800000 */
[C-C-:B------:R-:W-:Y:S01]  /*41f0*/  FFMA.FTZ R10, R16.reuse, R25, R17.reuse ;  /* 0x00000019100a7223 */ /* 0x140fe20000010011 */
[----:B------:R-:W-:Y:S01]  /*4200*/  MOV R51, R53 ;  /* 0x0000003500337202 */ /* 0x000fe20000000f00 */
[----:B------:R-:W-:Y:S02]  /*4210*/  FFMA.FTZ R16, R16, R34, R17 ;  /* 0x0000002210107223 */ /* 0x000fe40000010011 */
[----:B0-----:R-:W-:Y:S02]  /*4220*/  IMAD R14, R6, c[0x0][0x1d8], RZ ;  /* 0x00007600060e7a24 */ /* 0x001fe400078e02ff */
        /* <DEDUP_REMOVED lines=11> */
.L_x_69:
[----:B------:R-:W-:Y:S05]  /*42e0*/  BSYNC B0 ;  /* 0x0000000000007941 */ /* 0x000fea0003800000 */
.L_x_68:
[----:B------:R-:W-:Y:S02]  /*42f0*/  IADD3 R39, R39, c[0x0][0x10], RZ ;  /* 0x0000040027277a10 */ /* 0x000fe40007ffe0ff */
[----:B------:R-:W-:Y:S02]  /*4300*/  IADD3 R40, R40, 0x1, RZ ;  /* 0x0000000128287810 */ /* 0x000fe40007ffe0ff */
[----:B------:R-:W-:-:S13]  /*4310*/  ISETP.GE.AND P0, PT, R39, UR6, PT ;  /* 0x0000000627007c0c */ /* 0x000fda000bf06270 */
[----:B------:R-:W-:Y:S01]  /*4320*/  @P0 CALL.REL.NOINC `(.L_x_35) ;  /* 0x0000001000000944 */ /* 0x000fe20003c00000 */
[----:B------:R-:W-:Y:S05]  /*4330*/  BRA `(.L_x_70) ;  /* 0xffffc02000007947 */ /* 0x000fea000383ffff */
.L_x_35:
[----:B--2---:R-:W-:Y:S01]  /*4340*/  ISETP.NE.AND P2, PT, R46, RZ, PT ;  /* 0x000000ff2e00720c */ /* 0x004fe20003f45270 */
[----:B------:R-:W-:Y:S01]  /*4350*/  HFMA2.MMA R25, -RZ, RZ, 0, 2.384185791015625e-07 ;  /* 0x00000004ff197435 */ /* 0x000fe200000001ff */
[----:B------:R-:W-:Y:S01]  /*4360*/  MOV R0, c[0x0][0x10] ;  /* 0x0000040000007a02 */ /* 0x000fe20000000f00 */
[----:B------:R-:W-:Y:S01]  /*4370*/  BSSY B0, `(.L_x_71) ;  /* 0x0000013000007945 */ /* 0x000fe20003800000 */
[----:B------:R-:W-:Y:S02]  /*4380*/  MOV R4, c[0x0][0xc] ;  /* 0x0000030000047a02 */ /* 0x000fe40000000f00 */
[----:B------:R-:W-:Y:S02]  /*4390*/  IADD3 R2, R0, -0x1, RZ ;  /* 0xffffffff00027810 */ /* 0x000fe40007ffe0ff */
[C---:B------:R-:W-:Y:S02]  /*43a0*/  IADD3 R3, R4.reuse, -0x1, RZ ;  /* 0xffffffff04037810 */ /* 0x040fe40007ffe0ff */
[----:B------:R-:W-:-:S02]  /*43b0*/  ISETP.NE.AND P1, PT, R4, 0x1, PT ;  /* 0x000000010400780c */ /* 0x000fc40003f25270 */
[----:B------:R-:W-:Y:S02]  /*43c0*/  SHF.L.U32 R0, R0, 0x1, RZ ;  /* 0x0000000100007819 */ /* 0x000fe400000006ff */
[----:B------:R-:W-:Y:S02]  /*43d0*/  ISETP.NE.AND P0, PT, R30, R3, PT ;  /* 0x000000031e00720c */ /* 0x000fe40003f05270 */
[----:B------:R-:W-:Y:S02]  /*43e0*/  SEL R0, R0, RZ, P1 ;  /* 0x000000ff00007207 */ /* 0x000fe40000800000 */
[----:B------:R-:W-:-:S03]  /*43f0*/  ISETP.NE.OR P0, PT, R7, R2, P0 ;  /* 0x000000020700720c */ /* 0x000fc60000705670 */
[----:B------:R-:W-:Y:S01]  /*4400*/  IMAD.WIDE.U32 R2, R0, R25, c[0x0][0x1a8] ;  /* 0x00006a0000027625 */ /* 0x000fe200078e0019 */
[----:B------:R-:W-:Y:S05]  /*4410*/  @P2 BRA `(.L_x_72) ;  /* 0x0000008000002947 */ /* 0x000fea0003800000 */
[----:B------:R-:W-:Y:S06]  /*4420*/  MEMBAR.ALL.GPU ;  /* 0x0000000000007992 */ /* 0x000fec000000a000 */
[----:B------:R-:W1:Y:S01]  /*4430*/  S2R R0, SR_LANEID ;  /* 0x0000000000007919 */ /* 0x000e620000000000 */
[----:B------:R-:W-:Y:S01]  /*4440*/  VOTEU.ANY UR4, UPT, PT ;  /* 0x0000000000047886 */ /* 0x000fe200038e0100 */
[----:B------:R-:W-:-:S00]  /*4450*/  ERRBAR ;  /* 0x00000000000079ab */ /* 0x000fc00000000000 */
[----:B------:R-:W-:Y:S01]  /*4460*/  UFLO.U32 UR5, UR4 ;  /* 0x00000004000572bd */ /* 0x000fe200080e0000 */
[----:B------:R-:W2:Y:S05]  /*4470*/  POPC R5, UR4 ;  /* 0x0000000400057d09 */ /* 0x000eaa0008000000 */
[----:B-1----:R-:W-:-:S13]  /*4480*/  ISETP.EQ.U32.AND P1, PT, R0, UR5, PT ;  /* 0x0000000500007c0c */ /* 0x002fda000bf22070 */
[----:B--2---:R1:W-:Y:S02]  /*4490*/  @P1 RED.E.ADD.S32.STRONG.GPU [R2.64], R5 ;  /* 0x000000050200198e */ /* 0x0043e4000c10e38e */
.L_x_72:
[----:B------:R-:W-:Y:S05]  /*44a0*/  BSYNC B0 ;  /* 0x0000000000007941 */ /* 0x000fea0003800000 */
.L_x_71:
[----:B------:R-:W-:Y:S05]  /*44b0*/  @P0 EXIT ;  /* 0x000000000000094d */ /* 0x000fea0003800000 */
[----:B------:R-:W-:Y:S05]  /*44c0*/  @P2 BRA `(.L_x_73) ;  /* 0x0000008000002947 */ /* 0x000fea0003800000 */
[----:B------:R-:W-:-:S05]  /*44d0*/  IMAD R0, R4, c[0x0][0x10], RZ ;  /* 0x0000040004007a24 */ /* 0x000fca00078e02ff */
[----:B------:R-:W-:-:S13]  /*44e0*/  ISETP.NE.AND P0, PT, R0, -0x1, PT ;  /* 0xffffffff0000780c */ /* 0x000fda0003f05270 */
[----:B------:R-:W-:Y:S05]  /*44f0*/  @!P0 BRA `(.L_x_73) ;  /* 0x0000005000008947 */ /* 0x000fea0003800000 */
.L_x_74:
[----:B-1----:R-:W2:Y:S01]  /*4500*/  LDG.E.STRONG.GPU R5, [R2.64] ;  /* 0x0000000e02057981 */ /* 0x002ea2000c1ef900 */
[----:B------:R-:W-:Y:S01]  /*4510*/  YIELD ;  /* 0x0000000000007946 */ /* 0x000fe20003800000 */
[----:B--2---:R-:W-:Y:S01]  /*4520*/  ISETP.NE.AND P0, PT, R5, R0, PT ;  /* 0x000000000500720c */ /* 0x004fe20003f05270 */
[----:B------:R-:W-:-:S12]  /*4530*/  CCTL.IVALL ;  /* 0x00000000ff00798f */ /* 0x000fd80002000000 */
[----:B------:R-:W-:Y:S05]  /*4540*/  @P0 BRA `(.L_x_74) ;  /* 0xffffffb000000947 */ /* 0x000fea000383ffff */
.L_x_73:
[----:B------:R-:W-:Y:S02]  /*4550*/  WARPSYNC 0xffffffff ;  /* 0xffffffff00007948 */ /* 0x000fe40003800000 */
[----:B0-----:R-:W-:Y:S01]  /*4560*/  MOV R19, c[0x0][0x1dc] ;  /* 0x0000770000137a02 */ /* 0x001fe20000000f00 */
[----:B------:R-:W-:Y:S03]  /*4570*/  BAR.SYNC.DEFER_BLOCKING 0x0 ;  /* 0x0000000000007b1d */ /* 0x000fe60000010000 */
[----:B------:R-:W-:-:S04]  /*4580*/  LEA.HI R0, P0, R19, c[0x0][0x1d8], RZ, 0x1 ;  /* 0x0000760013007a11 */ /* 0x000fc800078108ff */
[----:B-1----:R-:W-:-:S04]  /*4590*/  IADD3.X R3, RZ, c[0x0][0x1dc], RZ, P0, !PT ;  /* 0x00007700ff037a10 */ /* 0x002fc800007fe4ff */
        /* <DEDUP_REMOVED lines=20> */
.L_x_75:
        /* <DEDUP_REMOVED lines=23> */
.L_x_76:
        /* <DEDUP_REMOVED lines=11> */
.L_x_3315:


//--------------------- .text._Z35group_norm_nhwc_bwd_one_pass_kernelI11Bf16IOFp32WLi256ELi14ELi224EEv26Group_norm_nhwc_bwd_params --------------------------
	.section	.text._Z35group_norm_nhwc_bwd_one_pass_kernelI11Bf16IOFp32WLi256ELi14ELi224EEv26Group_norm_nhwc_bwd_params,"ax",@progbits
	.sectioninfo	@"SHI_REGISTERS=72"
	.align	128
        .global         _Z35group_norm_nhwc_bwd_one_pass_kernelI11Bf16IOFp32WLi256ELi14ELi224EEv26Group_norm_nhwc_bwd_params
        .type           _Z35group_norm_nhwc_bwd_one_pass_kernelI11Bf16IOFp32WLi256ELi14ELi224EEv26Group_norm_nhwc_bwd_params,@function
        .size           _Z35group_norm_nhwc_bwd_one_pass_kernelI11Bf16IOFp32WLi256ELi14ELi224EEv26Group_norm_nhwc_bwd_params,(.L_x_3316 - _Z35group_norm_nhwc_bwd_one_pass_kernelI11Bf16IOFp32WLi256ELi14ELi224EEv26Group_norm_nhwc_bwd_params)
        .other          _Z35group_norm_nhwc_bwd_one_pass_kernelI11Bf16IOFp32WLi256ELi14ELi224EEv26Group_norm_nhwc_bwd_params,@"STO_CUDA_ENTRY STV_DEFAULT"
_Z35group_norm_nhwc_bwd_one_pass_kernelI11Bf16IOFp32WLi256ELi14ELi224EEv26Group_norm_nhwc_bwd_params:
.text._Z35group_norm_nhwc_bwd_one_pass_kernelI11Bf16IOFp32WLi256ELi14ELi224EEv26Group_norm_nhwc_bwd_params:
        /* <DEDUP_REMOVED lines=14> */
[----:B------:R-:W-:Y:S01]  /*00e0*/  SHF.R.U32.HI R2, RZ, 0x2, R2 ;  /* 0x00000002ff027819 */ /* 0x000fe20000011602 */
[----:B------:R-:W-:Y:S01]  /*00f0*/  UMOV UR8, 0x3 ;  /* 0x0000000300087882 */ /* 0x000fe20000000000 */
[--C-:B------:R-:W-:Y:S01]  /*0100*/  SHF.R.S32.HI R0, RZ, 0x1f, R59.reuse ;  /* 0x0000001fff007819 */ /* 0x100fe2000001143b */
[----:B------:R-:W-:Y:S01]  /*0110*/  ULDC.64 UR12, c[0x0][0x1d8] ;  /* 0x00007600000c7ab9 */ /* 0x000fe20000000a00 */
[----:B------:R-:W1:Y:S01]  /*0120*/  S2R R32, SR_LANEID ;  /* 0x0000000000207919 */ /* 0x000e620000000000 */
[----:B------:R-:W-:Y:S01]  /*0130*/  UIMAD.WIDE.U32 UR4, UR8, UR12, URZ ;  /* 0x0000000c080472a5 */ /* 0x000fe2000f8e003f */
[----:B------:R-:W-:Y:S01]  /*0140*/  IMAD R60, R2, -0x7, R59 ;  /* 0xfffffff9023c7824 */ /* 0x000fe200078e023b */
[----:B------:R-:W-:Y:S01]  /*0150*/  UIMAD UR8, UR8, UR13, URZ ;  /* 0x0000000d080872a4 */ /* 0x000fe2000f8e023f */
[----:B------:R-:W-:Y:S01]  /*0160*/  ISETP.GE.U32.AND P1, PT, R59, 0xe0, PT ;  /* 0x000000e03b00780c */ /* 0x000fe20003f26070 */
[----:B------:R-:W-:Y:S01]  /*0170*/  ULEA.HI UR11, UP0, UR13, UR12, URZ, 0x1 ;  /* 0x0000000c0d0b7291 */ /* 0x000fe2000f81083f */
[----:B------:R-:W-:Y:S01]  /*0180*/  LEA.HI R7, R0, R59, RZ, 0x5 ;  /* 0x0000003b00077211 */ /* 0x000fe200078f28ff */
[----:B------:R-:W-:Y:S01]  /*0190*/  UIADD3 UR8, UR5, UR8, URZ ;  /* 0x0000000805087290 */ /* 0x000fe2000fffe03f */
[----:B------:R-:W-:Y:S01]  /*01a0*/  HFMA2.MMA R50, -RZ, RZ, 0, 0 ;  /* 0x00000000ff327435 */ /* 0x000fe200000001ff */
[----:B------:R-:W-:Y:S01]  /*01b0*/  UIADD3.X UR9, URZ, UR13, URZ, UP0, !UPT ;  /* 0x0000000d3f097290 */ /* 0x000fe200087fe43f */
[----:B------:R-:W-:Y:S01]  /*01c0*/  SHF.L.U32 R60, R60, 0x1, RZ ;  /* 0x000000013c3c7819 */ /* 0x000fe200000006ff */
[----:B------:R-:W-:Y:S01]  /*01d0*/  ULEA.HI UR10, UP0, UR8, UR4, URZ, 0x1 ;  /* 0x00000004080a7291 */ /* 0x000fe2000f81083f */
[----:B------:R-:W-:Y:S01]  /*01e0*/  SHF.R.S32.HI R7, RZ, 0x5, R7 ;  /* 0x00000005ff077819 */ /* 0x000fe20000011407 */
[----:B------:R-:W-:-:S02]  /*01f0*/  USHF.R.S64 UR11, UR11, 0x1, UR9 ;  /* 0x000000010b0b7899 */ /* 0x000fc40008001009 */
[----:B------:R-:W-:Y:S02]  /*0200*/  UIADD3.X UR8, URZ, UR8, URZ, UP0, !UPT ;  /* 0x000000083f087290 */ /* 0x000fe400087fe43f */
[----:B------:R-:W-:Y:S01]  /*0210*/  USHF.R.S32.HI UR9, URZ, 0x1, UR9 ;  /* 0x000000013f097899 */ /* 0x000fe20008011409 */
[----:B0-----:R-:W-:Y:S01]  /*0220*/  IMAD R58, R33, c[0x0][0x1fc], R2 ;  /* 0x00007f00213a7a24 */ /* 0x001fe200078e0202 */
[----:B------:R-:W-:Y:S02]  /*0230*/  USHF.R.S64 UR10, UR10, 0x1, UR8 ;  /* 0x000000010a0a7899 */ /* 0x000fe40008001008 */
[----:B------:R-:W-:Y:S02]  /*0240*/  USHF.R.S32.HI UR8, URZ, 0x1, UR8 ;  /* 0x000000013f087899 */ /* 0x000fe40008011408 */
[C---:B------:R-:W-:Y:S01]  /*0250*/  IADD3 R57, R58.reuse, 0x20, RZ ;  /* 0x000000203a397810 */ /* 0x040fe20007ffe0ff */
[----:B------:R-:W-:Y:S01]  /*0260*/  USHF.L.U64.HI UR9, UR11, 0x2, UR9 ;  /* 0x000000020b097899 */ /* 0x000fe20008010209 */
[C---:B------:R-:W-:Y:S01]  /*0270*/  IADD3 R56, R58.reuse, 0x40, RZ ;  /* 0x000000403a387810 */ /* 0x040fe20007ffe0ff */
[----:B------:R-:W-:Y:S01]  /*0280*/  USHF.L.U64.HI UR8, UR10, 0x2, UR8 ;  /* 0x000000020a087899 */ /* 0x000fe20008010208 */
[C---:B------:R-:W-:Y:S01]  /*0290*/  IADD3 R55, R58.reuse, 0x60, RZ ;  /* 0x000000603a377810 */ /* 0x040fe20007ffe0ff */
[----:B------:R-:W-:Y:S01]  /*02a0*/  ULDC.U8 UR16, c[0x0][0x1f4] ;  /* 0x00007d0000107ab9 */ /* 0x000fe20000000000 */
[----:B------:R-:W-:-:S02]  /*02b0*/  IADD3 R54, R58, 0x80, RZ ;  /* 0x000000803a367810 */ /* 0x000fc40007ffe0ff */
[C---:B------:R-:W-:Y:S02]  /*02c0*/  IADD3 R53, R58.reuse, 0xa0, RZ ;  /* 0x000000a03a357810 */ /* 0x040fe40007ffe0ff */
[----:B------:R-:W-:Y:S02]  /*02d0*/  ISETP.LT.U32.AND P6, PT, R57, c[0x0][0x1e0], PT ;  /* 0x0000780039007a0c */ /* 0x000fe40003fc1070 */
[----:B------:R-:W-:Y:S02]  /*02e0*/  SHF.R.S32.HI R2, RZ, 0x1f, R57 ;  /* 0x0000001fff027819 */ /* 0x000fe40000011439 */
[----:B------:R-:W-:Y:S02]  /*02f0*/  ISETP.LT.U32.AND P5, PT, R58, c[0x0][0x1e0], PT ;  /* 0x000078003a007a0c */ /* 0x000fe40003fa1070 */
[----:B------:R-:W-:Y:S02]  /*0300*/  SHF.R.S32.HI R0, RZ, 0x1f, R58 ;  /* 0x0000001fff007819 */ /* 0x000fe4000001143a */
[----:B------:R-:W-:-:S02]  /*0310*/  ISETP.LT.U32.AND P4, PT, R56, c[0x0][0x1e0], PT ;  /* 0x0000780038007a0c */ /* 0x000fc40003f81070 */
[----:B------:R-:W-:Y:S02]  /*0320*/  ISETP.LT.U32.AND P3, PT, R55, c[0x0][0x1e0], PT ;  /* 0x0000780037007a0c */ /* 0x000fe40003f61070 */
[----:B------:R-:W-:Y:S02]  /*0330*/  ISETP.LT.U32.AND P2, PT, R54, c[0x0][0x1e0], PT ;  /* 0x0000780036007a0c */ /* 0x000fe40003f41070 */
[----:B------:R-:W-:Y:S02]  /*0340*/  SHF.R.S32.HI R3, RZ, 0x1f, R56 ;  /* 0x0000001fff037819 */ /* 0x000fe40000011438 */
[----:B------:R-:W-:Y:S02]  /*0350*/  SHF.R.S32.HI R4, RZ, 0x1f, R55 ;  /* 0x0000001fff047819 */ /* 0x000fe40000011437 */
[----:B------:R-:W-:Y:S02]  /*0360*/  SHF.R.S32.HI R5, RZ, 0x1f, R54 ;  /* 0x0000001fff057819 */ /* 0x000fe40000011436 */
[----:B------:R-:W-:-:S02]  /*0370*/  ISETP.LT.U32.AND P0, PT, R53, c[0x0][0x1e0], PT ;  /* 0x0000780035007a0c */ /* 0x000fc40003f01070 */
[----:B------:R-:W-:Y:S02]  /*0380*/  SHF.R.S32.HI R6, RZ, 0x1f, R53 ;  /* 0x0000001fff067819 */ /* 0x000fe40000011435 */
[----:B------:R-:W-:Y:S02]  /*0390*/  ISETP.LT.AND.EX P6, PT, R2, c[0x0][0x1e4], !P1, P6 ;  /* 0x0000790002007a0c */ /* 0x000fe40004fc1360 */
[----:B------:R-:W-:Y:S02]  /*03a0*/  IADD3 R52, R58, 0xc0, RZ ;  /* 0x000000c03a347810 */ /* 0x000fe40007ffe0ff */
[----:B------:R-:W-:Y:S02]  /*03b0*/  ISETP.LT.AND.EX P5, PT, R0, c[0x0][0x1e4], !P1, P5 ;  /* 0x0000790000007a0c */ /* 0x000fe40004fa1350 */
[----:B------:R-:W-:Y:S02]  /*03c0*/  ISETP.LT.AND.EX P4, PT, R3, c[0x0][0x1e4], !P1, P4 ;  /* 0x0000790003007a0c */ /* 0x000fe40004f81340 */
[----:B------:R-:W-:-:S02]  /*03d0*/  ISETP.LT.AND.EX P3, PT, R4, c[0x0][0x1e4], !P1, P3 ;  /* 0x0000790004007a0c */ /* 0x000fc40004f61330 */
[----:B------:R-:W-:Y:S02]  /*03e0*/  ISETP.LT.AND.EX P2, PT, R5, c[0x0][0x1e4], !P1, P2 ;  /* 0x0000790005007a0c */ /* 0x000fe40004f41320 */
[----:B------:R-:W-:Y:S02]  /*03f0*/  P2R R61, PR, RZ, 0x40 ;  /* 0x00000040ff3d7803 */ /* 0x000fe40000000000 */
[----:B------:R-:W-:Y:S02]  /*0400*/  ISETP.LT.AND.EX P1, PT, R6, c[0x0][0x1e4], !P1, P0 ;  /* 0x0000790006007a0c */ /* 0x000fe40004f21300 */
[----:B------:R-:W-:Y:S02]  /*0410*/  IADD3 R51, R58, 0xe0, RZ ;  /* 0x000000e03a337810 */ /* 0x000fe40007ffe0ff */
[----:B-1----:R-:W-:Y:S02]  /*0420*/  SHF.R.S32.HI R8, RZ, 0x1f, R52 ;  /* 0x0000001fff087819 */ /* 0x002fe40000011434 */
.L_x_128:
[----:B------:R-:W-:Y:S01]  /*0430*/  IABS R12, c[0x0][0x1f0] ;  /* 0x00007c00000c7a13 */ /* 0x000fe20000000000 */
[----:B------:R-:W-:Y:S01]  /*0440*/  ULDC UR4, c[0x0][0x1f0] ;  /* 0x00007c0000047ab9 */ /* 0x000fe20000000800 */
[----:B------:R-:W-:Y:S01]  /*0450*/  IABS R14, UR7 ;  /* 0x00000007000e7c13 */ /* 0x000fe20008000000 */
[----:B------:R-:W-:Y:S01]  /*0460*/  ULOP3.LUT UR4, UR7, UR4, URZ, 0x3c, !UPT ;  /* 0x0000000407047292 */ /* 0x000fe2000f8e3c3f */
[----:B0-----:R-:W0:Y:S01]  /*0470*/  I2F.RP R9, R12 ;  /* 0x0000000c00097306 */ /* 0x001e220000209400 */
[----:B------:R-:W-:Y:S01]  /*0480*/  ISETP.NE.AND P6, PT, R61, RZ, PT ;  /* 0x000000ff3d00720c */ /* 0x000fe20003fc5270 */
[----:B------:R-:W-:Y:S01]  /*0490*/  @P4 IMAD R19, R3, c[0x0][0x1d8], RZ ;  /* 0x0000760003134a24 */ /* 0x000fe200078e02ff */
[----:B------:R-:W-:-:S03]  /*04a0*/  UMOV UR12, 0x8 ;  /* 0x00000008000c7882 */ /* 0x000fc60000000000 */
[----:B------:R-:W-:Y:S02]  /*04b0*/  @P4 IMAD R19, R56, c[0x0][0x1dc], R19 ;  /* 0x0000770038134a24 */ /* 0x000fe400078e0213 */
[----:B0-----:R-:W0:Y:S02]  /*04c0*/  MUFU.RCP R9, R9 ;  /* 0x0000000900097308 */ /* 0x001e240000001000 */
[----:B0-----:R-:W-:-:S06]  /*04d0*/  IADD3 R10, R9, 0xffffffe, RZ ;  /* 0x0ffffffe090a7810 */ /* 0x001fcc0007ffe0ff */
[----:B------:R0:W1:Y:S02]  /*04e0*/  F2I.FTZ.U32.TRUNC.NTZ R11, R10 ;  /* 0x0000000a000b7305 */ /* 0x000064000021f000 */
[----:B0-----:R-:W-:Y:S02]  /*04f0*/  MOV R10, RZ ;  /* 0x000000ff000a7202 */ /* 0x001fe40000000f00 */
[----:B-1----:R-:W-:-:S05]  /*0500*/  IADD3 R13, RZ, -R11, RZ ;  /* 0x8000000bff0d7210 */ /* 0x002fca0007ffe0ff */
[----:B------:R-:W-:-:S04]  /*0510*/  IMAD R13, R13, R12, RZ ;  /* 0x0000000c0d0d7224 */ /* 0x000fc800078e02ff */
[----:B------:R-:W-:Y:S01]  /*0520*/  IMAD.HI.U32 R11, R11, R13, R10 ;  /* 0x0000000d0b0b7227 */ /* 0x000fe200078e000a */
[----:B------:R-:W-:-:S05]  /*0530*/  MOV R13, R14 ;  /* 0x0000000e000d7202 */ /* 0x000fca0000000f00 */
[----:B------:R-:W-:-:S05]  /*0540*/  IMAD.HI.U32 R11, R11, R13, RZ ;  /* 0x0000000d0b0b7227 */ /* 0x000fca00078e00ff */
[----:B------:R-:W-:-:S05]  /*0550*/  IADD3 R9, -R11, RZ, RZ ;  /* 0x000000ff0b097210 */ /* 0x000fca0007ffe1ff */
[----:B------:R-:W-:-:S05]  /*0560*/  IMAD R9, R12, R9, R13 ;  /* 0x000000090c097224 */ /* 0x000fca00078e020d */
[----:B------:R-:W-:-:S13]  /*0570*/  ISETP.GT.U32.AND P0, PT, R12, R9, PT ;  /* 0x000000090c00720c */ /* 0x000fda0003f04070 */
[-C--:B------:R-:W-:Y:S02]  /*0580*/  @!P0 IADD3 R9, R9, -R12.reuse, RZ ;  /* 0x8000000c09098210 */ /* 0x080fe40007ffe0ff */
[----:B------:R-:W-:Y:S02]  /*0590*/  @!P0 IADD3 R11, R11, 0x1, RZ ;  /* 0x000000010b0b8810 */ /* 0x000fe40007ffe0ff */
[----:B------:R-:W-:Y:S02]  /*05a0*/  ISETP.GT.U32.AND P0, PT, R12, R9, PT ;  /* 0x000000090c00720c */ /* 0x000fe40003f04070 */
[----:B------:R-:W-:-:S04]  /*05b0*/  IADD3 R10, R9, -R12, RZ ;  /* 0x8000000c090a7210 */ /* 0x000fc80007ffe0ff */
[----:B------:R-:W-:Y:S02]  /*05c0*/  SEL R10, R10, R9, !P0 ;  /* 0x000000090a0a7207 */ /* 0x000fe40004000000 */
[----:B------:R-:W-:Y:S02]  /*05d0*/  ISETP.GE.U32.AND P0, PT, R9, R12, PT ;  /* 0x0000000c0900720c */ /* 0x000fe40003f06070 */
[----:B------:R-:W-:Y:S02]  /*05e0*/  LOP3.LUT R9, RZ, c[0x0][0x1f0], RZ, 0x33, !PT ;  /* 0x00007c00ff097a12 */ /* 0x000fe400078e33ff */
[----:B------:R-:W-:-:S09]  /*05f0*/  SHF.R.S32.HI R12, RZ, 0x1f, R60 ;  /* 0x0000001fff0c7819 */ /* 0x000fd2000001143c */
[----:B------:R-:W-:Y:S02]  /*0600*/  @P0 IADD3 R11, R11, 0x1, RZ ;  /* 0x000000010b0b0810 */ /* 0x000fe40007ffe0ff */
[----:B------:R-:W-:-:S13]  /*0610*/  ISETP.LE.AND P0, PT, RZ, UR7, PT ;  /* 0x00000007ff007c0c */ /* 0x000fda000bf03270 */
[----:B------:R-:W-:Y:S02]  /*0620*/  @!P0 IADD3 R10, -R10, RZ, RZ ;  /* 0x000000ff0a0a8210 */ /* 0x000fe40007ffe1ff */
[----:B------:R-:W-:Y:S01]  /*0630*/  ISETP.LE.AND P0, PT, RZ, UR4, PT ;  /* 0x00000004ff007c0c */ /* 0x000fe2000bf03270 */
[----:B------:R-:W-:Y:S02]  /*0640*/  ULDC.64 UR4, c[0x0][0x198] ;  /* 0x0000660000047ab9 */ /* 0x000fe40000000a00 */
[----:B------:R-:W-:-:S10]  /*0650*/  UIMAD.WIDE UR4, UR7, UR12, UR4 ;  /* 0x0000000c070472a5 */ /* 0x000fd4000f8e0204 */
[----:B------:R-:W-:Y:S02]  /*0660*/  @!P0 IADD3 R11, -R11, RZ, RZ ;  /* 0x000000ff0b0b8210 */ /* 0x000fe40007ffe1ff */
[----:B------:R-:W-:-:S04]  /*0670*/  ISETP.NE.AND P0, PT, RZ, c[0x0][0x1f0], PT ;  /* 0x00007c00ff007a0c */ /* 0x000fc80003f05270 */
[C---:B------:R-:W-:Y:S02]  /*0680*/  SEL R62, R9.reuse, R10, !P0 ;  /* 0x0000000a093e7207 */ /* 0x040fe40004000000 */
[----:B------:R-:W-:-:S03]  /*0690*/  SEL R9, R9, R11, !P0 ;  /* 0x0000000b09097207 */ /* 0x000fc60004000000 */
[----:B------:R-:W-:Y:S01]  /*06a0*/  IMAD R29, R62, 0xe, RZ ;  /* 0x0000000e3e1d7824 */ /* 0x000fe200078e02ff */
[----:B------:R-:W-:-:S04]  /*06b0*/  SHF.R.S32.HI R10, RZ, 0x1f, R9 ;  /* 0x0000001fff0a7819 */ /* 0x000fc80000011409 */
[----:B------:R-:W-:Y:S01]  /*06c0*/  IADD3 R64, P0, R60, R29, RZ ;  /* 0x0000001d3c407210 */ /* 0x000fe20007f1e0ff */
[----:B------:R-:W-:-:S03]  /*06d0*/  IMAD R10, R10, c[0x0][0x1e8], RZ ;  /* 0x00007a000a0a7a24 */ /* 0x000fc600078e02ff */
[----:B------:R-:W-:Y:S01]  /*06e0*/  LEA.HI.X.SX32 R65, R29, R12, 0x1, P0 ;  /* 0x0000000c1d417211 */ /* 0x000fe200000f0eff */
[----:B------:R-:W-:Y:S02]  /*06f0*/  IMAD R67, R9, c[0x0][0x1ec], R10 ;  /* 0x00007b0009437a24 */ /* 0x000fe400078e020a */
[----:B------:R-:W-:-:S04]  /*0700*/  IMAD.WIDE.U32 R12, R59, 0x24924925, RZ ;  /* 0x249249253b0c7825 */ /* 0x000fc800078e00ff */
[----:B------:R-:W-:-:S04]  /*0710*/  IMAD.WIDE.U32 R64, R9, c[0x0][0x1e8], R64 ;  /* 0x00007a0009407a25 */ /* 0x000fc800078e0040 */
[----:B------:R-:W-:Y:S01]  /*0720*/  @P5 IMAD R9, R0, c[0x0][0x1d8], RZ ;  /* 0x0000760000095a24 */ /* 0x000fe200078e02ff */
[----:B------:R-:W-:Y:S01]  /*0730*/  IADD3 R67, R65, R67, RZ ;  /* 0x0000004341437210 */ /* 0x000fe20007ffe0ff */
[----:B------:R-:W-:Y:S01]  /*0740*/  @P6 IMAD R12, R2, c[0x0][0x1d8], RZ ;  /* 0x00007600020c6a24 */ /* 0x000fe200078e02ff */
[-C--:B------:R-:W-:Y:S01]  /*0750*/  @P5 MOV R66, R64.reuse ;  /* 0x0000004000425202 */ /* 0x080fe20000000f00 */
[C---:B------:R-:W-:Y:S01]  /*0760*/  @P5 IMAD R15, R58.reuse, c[0x0][0x1dc], R9 ;  /* 0x000077003a0f5a24 */ /* 0x040fe200078e0209 */
[-C--:B------:R-:W-:Y:S01]  /*0770*/  IADD3 R9, R59, -R13.reuse, RZ ;  /* 0x8000000d3b097210 */ /* 0x080fe20007ffe0ff */
[----:B------:R-:W-:Y:S01]  /*0780*/  @P6 IMAD R17, R57, c[0x0][0x1dc], R12 ;  /* 0x0000770039116a24 */ /* 0x000fe200078e020c */
[----:B------:R-:W-:Y:S01]  /*0790*/  @P6 MOV R12, R64 ;  /* 0x00000040000c6202 */ /* 0x000fe20000000f00 */
[----:B------:R-:W-:Y:S01]  /*07a0*/  @P5 IMAD.WIDE.U32 R10, R58, c[0x0][0x1d8], R66 ;  /* 0x000076003a0a5a25 */ /* 0x000fe200078e0042 */
[----:B------:R-:W-:Y:S02]  /*07b0*/  LEA.HI R9, R9, R13, RZ, 0x1f ;  /* 0x0000000d09097211 */ /* 0x000fe400078ff8ff */
[----:B------:R-:W-:-:S02]  /*07c0*/  @P6 MOV R13, R67 ;  /* 0x00000043000d6202 */ /* 0x000fc40000000f00 */
[----:B------:R-:W-:Y:S02]  /*07d0*/  @P5 IADD3 R11, R11, R15, RZ ;  /* 0x0000000f0b0b5210 */ /* 0x000fe40007ffe0ff */
[C---:B------:R-:W-:Y:S01]  /*07e0*/  @P5 SHF.L.U32 R40, R10.reuse, 0x1, RZ ;  /* 0x000000010a285819 */ /* 0x040fe200000006ff */
[----:B------:R-:W-:Y:S01]  /*07f0*/  @P6 IMAD.WIDE.U32 R12, R57, c[0x0][0x1d8], R12 ;  /* 0x00007600390c6a25 */ /* 0x000fe200078e000c */
[----:B------:R-:W-:Y:S02]  /*0800*/  @P5 SHF.L.U64.HI R14, R10, 0x1, R11 ;  /* 0x000000010a0e5819 */ /* 0x000fe4000001020b */
[----:B------:R-:W-:Y:S02]  /*0810*/  @P5 IADD3 R42, P0, R40, c[0x0][0x180], RZ ;  /* 0x00006000282a5a10 */ /* 0x000fe40007f1e0ff */
[----:B------:R-:W-:Y:S02]  /*0820*/  @P4 MOV R10, R64 ;  /* 0x00000040000a4202 */ /* 0x000fe40000000f00 */
[----:B------:R-:W-:-:S02]  /*0830*/  @P4 MOV R11, R67 ;  /* 0x00000043000b4202 */ /* 0x000fc40000000f00 */
[----:B------:R-:W-:Y:S02]  /*0840*/  @P5 IADD3.X R43, R14, c[0x0][0x184], RZ, P0, !PT ;  /* 0x000061000e2b5a10 */ /* 0x000fe400007fe4ff */
[----:B------:R-:W-:Y:S01]  /*0850*/  @P5 IADD3 R40, P0, R40, c[0x0][0x178], RZ ;  /* 0x00005e0028285a10 */ /* 0x000fe20007f1e0ff */
[----:B------:R-:W-:Y:S01]  /*0860*/  @P4 IMAD.WIDE.U32 R10, R56, c[0x0][0x1d8], R10 ;  /* 0x00007600380a4a25 */ /* 0x000fe200078e000a */
[----:B------:R-:W-:Y:S02]  /*0870*/  @P6 IADD3 R15, R13, R17, RZ ;  /* 0x000000110d0f6210 */ /* 0x000fe40007ffe0ff */
[----:B------:R-:W-:Y:S02]  /*0880*/  @P6 SHF.L.U32 R68, R12, 0x1, RZ ;  /* 0x000000010c446819 */ /* 0x000fe400000006ff */
[----:B------:R-:W-:Y:S02]  /*0890*/  @P5 IADD3.X R41, R14, c[0x0][0x17c], RZ, P0, !PT ;  /* 0x00005f000e295a10 */ /* 0x000fe400007fe4ff */
[----:B------:R-:W-:Y:S01]  /*08a0*/  @P6 SHF.L.U64.HI R15, R12, 0x1, R15 ;  /* 0x000000010c0f6819 */ /* 0x000fe2000001020f */
[----:B------:R-:W-:Y:S01]  /*08b0*/  @P3 IMAD R12, R4, c[0x0][0x1d8], RZ ;  /* 0x00007600040c3a24 */ /* 0x000fe200078e02ff */
[----:B------:R-:W-:-:S02]  /*08c0*/  @P6 IADD3 R38, P0, R68, c[0x0][0x180], RZ ;  /* 0x0000600044266a10 */ /* 0x000fc40007f1e0ff */
[----:B------:R-:W-:Y:S01]  /*08d0*/  @P4 IADD3 R11, R11, R19, RZ ;  /* 0x000000130b0b4210 */ /* 0x000fe20007ffe0ff */
[----:B------:R-:W-:Y:S01]  /*08e0*/  @P3 IMAD R17, R55, c[0x0][0x1dc], R12 ;  /* 0x0000770037113a24 */ /* 0x000fe200078e020c */
[----:B------:R-:W-:Y:S02]  /*08f0*/  @P6 IADD3.X R39, R15, c[0x0][0x184], RZ, P0, !PT ;  /* 0x000061000f276a10 */ /* 0x000fe400007fe4ff */
[----:B------:R-:W-:Y:S02]  /*0900*/  @P6 IADD3 R68, P0, R68, c[0x0][0x178], RZ ;  /* 0x00005e0044446a10 */ /* 0x000fe40007f1e0ff */
[C---:B------:R-:W-:Y:S02]  /*0910*/  @P4 SHF.L.U32 R26, R10.reuse, 0x1, RZ ;  /* 0x000000010a1a4819 */ /* 0x040fe400000006ff */
[----:B------:R-:W-:Y:S01]  /*0920*/  @P4 SHF.L.U64.HI R14, R10, 0x1, R11 ;  /* 0x000000010a0e4819 */ /* 0x000fe2000001020b */
[----:B------:R-:W-:Y:S01]  /*0930*/  @P2 IMAD R11, R5, c[0x0][0x1d8], RZ ;  /* 0x00007600050b2a24 */ /* 0x000fe200078e02ff */
[----:B------:R-:W-:-:S02]  /*0940*/  @P3 MOV R12, R64 ;  /* 0x00000040000c3202 */ /* 0x000fc40000000f00 */
[-C--:B------:R-:W-:Y:S01]  /*0950*/  @P3 MOV R13, R67.reuse ;  /* 0x00000043000d3202 */ /* 0x080fe20000000f00 */
[----:B------:R-:W-:Y:S01]  /*0960*/  @P2 IMAD R19, R54, c[0x0][0x1dc], R11 ;  /* 0x0000770036132a24 */ /* 0x000fe200078e020b */
[----:B------:R-:W-:Y:S02]  /*0970*/  @P6 IADD3.X R69, R15, c[0x0][0x17c], RZ, P0, !PT ;  /* 0x00005f000f456a10 */ /* 0x000fe400007fe4ff */
[----:B------:R-:W-:Y:S01]  /*0980*/  @P4 IADD3 R30, P0, R26, c[0x0][0x180], RZ ;  /* 0x000060001a1e4a10 */ /* 0x000fe20007f1e0ff */
[----:B------:R-:W-:Y:S01]  /*0990*/  @P3 IMAD.WIDE.U32 R12, R55, c[0x0][0x1d8], R12 ;  /* 0x00007600370c3a25 */ /* 0x000fe200078e000c */
[----:B------:R-:W-:Y:S02]  /*09a0*/  @P2 MOV R10, R64 ;  /* 0x00000040000a2202 */ /* 0x000fe40000000f00 */
[----:B------:R-:W-:Y:S02]  /*09b0*/  @P2 MOV R11, R67 ;  /* 0x00000043000b2202 */ /* 0x000fe40000000f00 */
[----:B------:R-:W-:-:S02]  /*09c0*/  @P4 IADD3.X R31, R14, c[0x0][0x184], RZ, P0, !PT ;  /* 0x000061000e1f4a10 */ /* 0x000fc400007fe4ff */
[----:B------:R-:W-:Y:S01]  /*09d0*/  @P4 IADD3 R26, P0, R26, c[0x0][0x178], RZ ;  /* 0x00005e001a1a4a10 */ /* 0x000fe20007f1e0ff */
[----:B------:R-:W-:Y:S01]  /*09e0*/  @P2 IMAD.WIDE.U32 R10, R54, c[0x0][0x1d8], R10 ;  /* 0x00007600360a2a25 */ /* 0x000fe200078e000a */
[----:B------:R-:W-:Y:S02]  /*09f0*/  @P3 IADD3 R15, R13, R17, RZ ;  /* 0x000000110d0f3210 */ /* 0x000fe40007ffe0ff */
[----:B------:R-:W-:Y:S02]  /*0a00*/  @P3 SHF.L.U32 R13, R12, 0x1, RZ ;  /* 0x000000010c0d3819 */ /* 0x000fe400000006ff */
[----:B------:R-:W-:Y:S01]  /*0a10*/  @P4 IADD3.X R27, R14, c[0x0][0x17c], RZ, P0, !PT ;  /* 0x00005f000e1b4a10 */ /* 0x000fe200007fe4ff */
[----:B------:R-:W-:Y:S01]  /*0a20*/  @P1 IMAD R14, R6, c[0x0][0x1d8], RZ ;  /* 0x00007600060e1a24 */ /* 0x000fe200078e02ff */
[----:B------:R-:W-:Y:S02]  /*0a30*/  @P3 SHF.L.U64.HI R16, R12, 0x1, R15 ;  /* 0x000000010c103819 */ /* 0x000fe4000001020f */
[----:B------:R-:W-:-:S02]  /*0a40*/  @P3 IADD3 R24, P0, R13, c[0x0][0x180], RZ ;  /* 0x000060000d183a10 */ /* 0x000fc40007f1e0ff */
[----:B------:R-:W-:Y:S01]  /*0a50*/  @P2 IADD3 R17, R11, R19, RZ ;  /* 0x000000130b112210 */ /* 0x000fe20007ffe0ff */
[----:B------:R-:W-:Y:S01]  /*0a60*/  @P1 IMAD R11, R53, c[0x0][0x1dc], R14 ;  /* 0x00007700350b1a24 */ /* 0x000fe200078e020e */
[----:B------:R-:W-:Y:S02]  /*0a70*/  @P1 MOV R14, R64 ;  /* 0x00000040000e1202 */ /* 0x000fe40000000f00 */
[----:B------:R-:W-:Y:S02]  /*0a80*/  @P1 MOV R15, R67 ;  /* 0x00000043000f1202 */ /* 0x000fe40000000f00 */
[----:B------:R-:W-:Y:S02]  /*0a90*/  @P3 IADD3.X R25, R16, c[0x0][0x184], RZ, P0, !PT ;  /* 0x0000610010193a10 */ /* 0x000fe400007fe4ff */
[----:B------:R-:W-:Y:S01]  /*0aa0*/  @P3 IADD3 R12, P0, R13, c[0x0][0x178], RZ ;  /* 0x00005e000d0c3a10 */ /* 0x000fe20007f1e0ff */
[----:B------:R-:W-:Y:S01]  /*0ab0*/  @P1 IMAD.WIDE.U32 R14, R53, c[0x0][0x1d8], R14 ;  /* 0x00007600350e1a25 */ /* 0x000fe200078e000e */
[----:B------:R-:W-:-:S02]  /*0ac0*/  @P2 SHF.L.U32 R22, R10, 0x1, RZ ;  /* 0x000000010a162819 */ /* 0x000fc400000006ff */
[----:B------:R-:W-:Y:S02]  /*0ad0*/  @P2 SHF.L.U64.HI R17, R10, 0x1, R17 ;  /* 0x000000010a112819 */ /* 0x000fe40000010211 */
[----:B------:R-:W-:Y:S02]  /*0ae0*/  @P3 IADD3.X R13, R16, c[0x0][0x17c], RZ, P0, !PT ;  /* 0x00005f00100d3a10 */ /* 0x000fe400007fe4ff */
[C---:B------:R-:W-:Y:S02]  /*0af0*/  @P2 IADD3 R10, P0, R22.reuse, c[0x0][0x180], RZ ;  /* 0x00006000160a2a10 */ /* 0x040fe40007f1e0ff */
[----:B------:R-:W-:Y:S02]  /*0b00*/  SHF.R.U32.HI R16, RZ, 0x2, R9 ;  /* 0x00000002ff107819 */ /* 0x000fe40000011609 */
[----:B------:R-:W-:Y:S02]  /*0b10*/  @P1 IADD3 R9, R15, R11, RZ ;  /* 0x0000000b0f091210 */ /* 0x000fe40007ffe0ff */
[----:B------:R-:W-:Y:S01]  /*0b20*/  @P2 IADD3.X R11, R17, c[0x0][0x184], RZ, P0, !PT ;  /* 0x00006100110b2a10 */ /* 0x000fe200007fe4ff */
[----:B------:R-:W-:Y:S01]  /*0b30*/  IMAD R16, R33, c[0x0][0x1fc], R16 ;  /* 0x00007f0021107a24 */ /* 0x000fe200078e0210 */
[----:B------:R-:W-:-:S02]  /*0b40*/  @P2 IADD3 R22, P0, R22, c[0x0][0x178], RZ ;  /* 0x00005e0016162a10 */ /* 0x000fc40007f1e0ff */
[C---:B------:R-:W-:Y:S02]  /*0b50*/  @P1 SHF.L.U32 R18, R14.reuse, 0x1, RZ ;  /* 0x000000010e121819 */ /* 0x040fe400000006ff */
[----:B------:R-:W-:Y:S02]  /*0b60*/  @P2 IADD3.X R23, R17, c[0x0][0x17c], RZ, P0, !PT ;  /* 0x00005f0011172a10 */ /* 0x000fe400007fe4ff */
[----:B------:R-:W-:Y:S02]  /*0b70*/  @P1 SHF.L.U64.HI R14, R14, 0x1, R9 ;  /* 0x000000010e0e1819 */ /* 0x000fe40000010209 */
[----:B------:R-:W-:Y:S02]  /*0b80*/  @P1 IADD3 R20, P0, R18, c[0x0][0x180], RZ ;  /* 0x0000600012141a10 */ /* 0x000fe40007f1e0ff */
[----:B------:R-:W-:Y:S02]  /*0b90*/  IADD3 R16, R16, 0xc0, RZ ;  /* 0x000000c010107810 */ /* 0x000fe40007ffe0ff */
[----:B------:R-:W-:-:S02]  /*0ba0*/  @P1 IADD3.X R21, R14, c[0x0][0x184], RZ, P0, !PT ;  /* 0x000061000e151a10 */ /* 0x000fc400007fe4ff */
[----:B------:R-:W-:-:S04]  /*0bb0*/  @P1 IADD3 R18, P0, R18, c[0x0][0x178], RZ ;  /* 0x00005e0012121a10 */ /* 0x000fc80007f1e0ff */
[----:B------:R-:W-:Y:S02]  /*0bc0*/  @P1 IADD3.X R19, R14, c[0x0][0x17c], RZ, P0, !PT ;  /* 0x00005f000e131a10 */ /* 0x000fe400007fe4ff */
[----:B------:R-:W-:Y:S02]  /*0bd0*/  ISETP.GE.U32.AND P0, PT, R16, c[0x0][0x1e0], PT ;  /* 0x0000780010007a0c */ /* 0x000fe40003f06070 */
[----:B------:R-:W-:-:S04]  /*0be0*/  SHF.R.S32.HI R16, RZ, 0x1f, R16 ;  /* 0x0000001fff107819 */ /* 0x000fc80000011410 */
[----:B------:R-:W-:-:S04]  /*0bf0*/  ISETP.GE.AND.EX P0, PT, R16, c[0x0][0x1e4], PT, P0 ;  /* 0x0000790010007a0c */ /* 0x000fc80003f06300 */
[----:B------:R-:W-:-:S13]  /*0c00*/  ISETP.LT.U32.AND P0, PT, R59, 0xe0, !P0 ;  /* 0x000000e03b00780c */ /* 0x000fda0004701070 */
[----:B------:R-:W-:Y:S01]  /*0c10*/  @P0 MOV R14, R64 ;  /* 0x00000040000e0202 */ /* 0x000fe20000000f00 */
[----:B------:R-:W-:Y:S01]  /*0c20*/  @P0 IMAD R9, R8, c[0x0][0x1d8], RZ ;  /* 0x0000760008090a24 */ /* 0x000fe200078e02ff */
[----:B------:R-:W-:-:S03]  /*0c30*/  @P0 MOV R15, R67 ;  /* 0x00000043000f0202 */ /* 0x000fc60000000f00 */
[C---:B------:R-:W-:Y:S02]  /*0c40*/  @P0 IMAD R9, R52.reuse, c[0x0][0x1dc], R9 ;  /* 0x0000770034090a24 */ /* 0x040fe400078e0209 */
[----:B------:R-:W-:-:S05]  /*0c50*/  @P0 IMAD.WIDE.U32 R14, R52, c[0x0][0x1d8], R14 ;  /* 0x00007600340e0a25 */ /* 0x000fca00078e000e */
[----:B------:R-:W-:Y:S02]  /*0c60*/  @P0 IADD3 R9, R15, R9, RZ ;  /* 0x000000090f090210 */ /* 0x000fe40007ffe0ff */
[C---:B------:R-:W-:Y:S02]  /*0c70*/  @P0 SHF.L.U32 R16, R14.reuse, 0x1, RZ ;  /* 0x000000010e100819 */ /* 0x040fe400000006ff */
[----:B------:R-:W-:Y:S02]  /*0c80*/  @P0 SHF.L.U64.HI R14, R14, 0x1, R9 ;  /* 0x000000010e0e0819 */ /* 0x000fe40000010209 */
[----:B------:R-:W-:Y:S02]  /*0c90*/  @P0 IADD3 R44, P6, R16, c[0x0][0x180], RZ ;  /* 0x00006000102c0a10 */ /* 0x000fe40007fde0ff */
[----:B------:R-:W-:Y:S02]  /*0ca0*/  MOV R15, UR5 ;  /* 0x00000005000f7c02 */ /* 0x000fe40008000f00 */
[----:B------:R-:W-:-:S02]  /*0cb0*/  @P0 IADD3.X R45, R14, c[0x0][0x184], RZ, P6, !PT ;  /* 0x000061000e2d0a10 */ /* 0x000fc400037fe4ff */
[----:B------:R-:W-:-:S04]  /*0cc0*/  @P0 IADD3 R16, P6, R16, c[0x0][0x178], RZ ;  /* 0x00005e0010100a10 */ /* 0x000fc80007fde0ff */
[----:B------:R-:W-:Y:S02]  /*0cd0*/  @P0 IADD3.X R17, R14, c[0x0][0x17c], RZ, P6, !PT ;  /* 0x00005f000e110a10 */ /* 0x000fe400037fe4ff */
[----:B------:R-:W-:-:S06]  /*0ce0*/  MOV R14, UR4 ;  /* 0x00000004000e7c02 */ /* 0x000fcc0008000f00 */
[----:B------:R-:W2:Y:S01]  /*0cf0*/  LDG.E.64 R14, [R14.64] ;  /* 0x0000000e0e0e7981 */ /* 0x000ea2000c1e1b00 */
[----:B------:R-:W-:Y:S01]  /*0d00*/  CS2R R36, SRZ ;  /* 0x0000000000247805 */ /* 0x000fe2000001ff00 */
[----:B------:R-:W-:-:S05]  /*0d10*/  CS2R R34, SRZ ;  /* 0x0000000000227805 */ /* 0x000fca000001ff00 */
[----:B------:R0:W5:Y:S04]  /*0d20*/  @P0 LDG.E R36, [R44.64] ;  /* 0x0000000e2c240981 */ /* 0x000168000c1e1900 */
[----:B------:R1:W5:Y:S01]  /*0d30*/  @P0 LDG.E R35, [R16.64] ;  /* 0x0000000e10230981 */ /* 0x000362000c1e1900 */
[----:B------:R-:W-:Y:S01]  /*0d40*/  UMOV UR12, 0x3f800000 ;  /* 0x3f800000000c7882 */ /* 0x000fe20000000000 */
[----:B------:R-:W-:Y:S01]  /*0d50*/  CS2R R48, SRZ ;  /* 0x0000000000307805 */ /* 0x000fe2000001ff00 */
[----:B------:R-:W-:Y:S01]  /*0d60*/  CS2R R46, SRZ ;  /* 0x00000000002e7805 */ /* 0x000fe2000001ff00 */
[----:B0-----:R-:W-:-:S04]  /*0d70*/  CS2R R44, SRZ ;  /* 0x00000000002c7805 */ /* 0x001fc8000001ff00 */
[----:B------:R0:W5:Y:S04]  /*0d80*/  @P5 LDG.E R48, [R42.64] ;  /* 0x0000000e2a305981 */ /* 0x000168000c1e1900 */
[----:B------:R3:W5:Y:S04]  /*0d90*/  @P5 LDG.E R47, [R40.64] ;  /* 0x0000000e282f5981 */ /* 0x000768000c1e1900 */
[----:B------:R4:W5:Y:S01]  /*0da0*/  @P4 LDG.E R44, [R30.64] ;  /* 0x0000000e1e2c4981 */ /* 0x000962000c1e1900 */
[----:B0-----:R-:W-:-:S03]  /*0db0*/  CS2R R42, SRZ ;  /* 0x00000000002a7805 */ /* 0x001fc6000001ff00 */
[----:B------:R4:W5:Y:S01]  /*0dc0*/  @P3 LDG.E R45, [R24.64] ;  /* 0x0000000e182d3981 */ /* 0x000962000c1e1900 */
[----:B---3--:R-:W-:-:S03]  /*0dd0*/  CS2R R40, SRZ ;  /* 0x0000000000287805 */ /* 0x008fc6000001ff00 */
[----:B------:R4:W5:Y:S04]  /*0de0*/  @P4 LDG.E R43, [R26.64] ;  /* 0x0000000e1a2b4981 */ /* 0x000968000c1e1900 */
[----:B------:R4:W5:Y:S01]  /*0df0*/  @P1 LDG.E R41, [R20.64] ;  /* 0x0000000e14291981 */ /* 0x000962000c1e1900 */
[----:B------:R-:W-:Y:S03]  /*0e00*/  BSSY B0, `(.L_x_78) ;  /* 0x0000033000007945 */ /* 0x000fe60003800000 */
[----:B------:R0:W5:Y:S04]  /*0e10*/  @P3 LDG.E R42, [R12.64] ;  /* 0x0000000e0c2a3981 */ /* 0x000168000c1e1900 */
[----:B------:R3:W5:Y:S01]  /*0e20*/  @P2 LDG.E R40, [R10.64] ;  /* 0x0000000e0a282981 */ /* 0x000762000c1e1900 */
[----:B--2---:R-:W2:Y:S02]  /*0e30*/  R2UR UR17, R14 ;  /* 0x000000000e1173c2 */ /* 0x004ea400000e0000 */
[----:B--2---:R-:W-:-:S05]  /*0e40*/  MOV R28, UR17 ;  /* 0x00000011001c7c02 */ /* 0x004fca0008000f00 */
[----:B------:R-:W-:-:S05]  /*0e50*/  FFMA.FTZ R9, -R28, UR17, R15 ;  /* 0x000000111c097c23 */ /* 0x000fca000801010f */
[----:B------:R-:W-:-:S13]  /*0e60*/  FSETP.GTU.FTZ.AND P0, PT, R9, RZ, PT ;  /* 0x000000ff0900720b */ /* 0x000fda0003f1c000 */
[----:B------:R-:W-:Y:S01]  /*0e70*/  VOTEU.ANY UP0, P0 ;  /* 0x00000000003f7886 */ /* 0x000fe20000000100 */
[----:B------:R-:W-:-:S13]  /*0e80*/  PLOP3.LUT P0, PT, PT, PT, UP0, 0x80, 0x0 ;  /* 0x000000000000781c */ /* 0x000fda0003f0f008 */
[----:B------:R-:W-:Y:S01]  /*0e90*/  @P0 FADD.FTZ R15, R9, c[0x0][0x1a0] ;  /* 0x00006800090f0621 */ /* 0x000fe20000010000 */
[----:B------:R-:W-:-:S13]  /*0ea0*/  PLOP3.LUT P0, PT, PT, PT, UP0, 0x80, 0x0 ;  /* 0x000000000000781c */ /* 0x000fda0003f0f008 */
[----:B------:R-:W2:Y:S01]  /*0eb0*/  @P0 MUFU.RSQ R28, R15 ;  /* 0x0000000f001c0308 */ /* 0x000ea20000001400 */
[----:B------:R-:W-:Y:S02]  /*0ec0*/  PLOP3.LUT P0, PT, PT, PT, UP0, 0x80, 0x0 ;  /* 0x000000000000781c */ /* 0x000fe40003f0f008 */
[----:B------:R-:W-:-:S11]  /*0ed0*/  SHF.R.S32.HI R9, RZ, 0x1f, R51 ;  /* 0x0000001fff097819 */ /* 0x000fd60000011433 */
[----:B--2---:R2:W0:Y:S01]  /*0ee0*/  @P0 R2UR UR12, R28 ;  /* 0x000000001c0c03c2 */ /* 0x00442200000e0000 */
[----:B------:R-:W-:-:S04]  /*0ef0*/  ISETP.GE.U32.AND P0, PT, R51, c[0x0][0x1e0], PT ;  /* 0x0000780033007a0c */ /* 0x000fc80003f06070 */
[----:B------:R-:W-:-:S04]  /*0f00*/  ISETP.GE.AND.EX P0, PT, R9, c[0x0][0x1e4], PT, P0 ;  /* 0x0000790009007a0c */ /* 0x000fc80003f06300 */
[----:B------:R-:W-:-:S13]  /*0f10*/  ISETP.GT.U32.OR P0, PT, R59, 0xdf, P0 ;  /* 0x000000df3b00780c */ /* 0x000fda0000704470 */
[----:B------:R-:W-:Y:S01]  /*0f20*/  @!P0 IMAD R14, R9, c[0x0][0x1d8], RZ ;  /* 0x00007600090e8a24 */ /* 0x000fe200078e02ff */
[----:B------:R-:W-:-:S03]  /*0f30*/  @!P0 MOV R15, R67 ;  /* 0x00000043000f8202 */ /* 0x000fc60000000f00 */
[----:B-1----:R-:W-:Y:S01]  /*0f40*/  @!P0 IMAD R17, R51, c[0x0][0x1dc], R14 ;  /* 0x0000770033118a24 */ /* 0x002fe200078e020e */
[----:B------:R-:W-:-:S05]  /*0f50*/  @!P0 MOV R14, R64 ;  /* 0x00000040000e8202 */ /* 0x000fca0000000f00 */
[----:B------:R-:W-:-:S05]  /*0f60*/  @!P0 IMAD.WIDE.U32 R14, R51, c[0x0][0x1d8], R14 ;  /* 0x00007600330e8a25 */ /* 0x000fca00078e000e */
[----:B------:R-:W-:Y:S02]  /*0f70*/  @!P0 IADD3 R17, R15, R17, RZ ;  /* 0x000000110f118210 */ /* 0x000fe40007ffe0ff */
[C---:B------:R-:W-:Y:S02]  /*0f80*/  @!P0 SHF.L.U32 R15, R14.reuse, 0x1, RZ ;  /* 0x000000010e0f8819 */ /* 0x040fe400000006ff */
[----:B--2---:R-:W-:Y:S02]  /*0f90*/  @!P0 SHF.L.U64.HI R28, R14, 0x1, R17 ;  /* 0x000000010e1c8819 */ /* 0x004fe40000010211 */
[----:B------:R-:W-:-:S04]  /*0fa0*/  @!P0 IADD3 R16, P6, R15, c[0x0][0x180], RZ ;  /* 0x000060000f108a10 */ /* 0x000fc80007fde0ff */
[----:B------:R-:W-:Y:S02]  /*0fb0*/  @!P0 IADD3.X R17, R28, c[0x0][0x184], RZ, P6, !PT ;  /* 0x000061001c118a10 */ /* 0x000fe400037fe4ff */
[----:B------:R-:W-:-:S03]  /*0fc0*/  @!P0 IADD3 R14, P6, R15, c[0x0][0x178], RZ ;  /* 0x00005e000f0e8a10 */ /* 0x000fc60007fde0ff */
[----:B------:R4:W5:Y:S01]  /*0fd0*/  @!P0 LDG.E R37, [R16.64] ;  /* 0x0000000e10258981 */ /* 0x000962000c1e1900 */
[----:B------:R-:W-:Y:S02]  /*0fe0*/  @!P0 IADD3.X R15, R28, c[0x0][0x17c], RZ, P6, !PT ;  /* 0x00005f001c0f8a10 */ /* 0x000fe400037fe4ff */
[----:B------:R-:W-:-:S03]  /*0ff0*/  ISETP.NE.AND P6, PT, R61, RZ, PT ;  /* 0x000000ff3d00720c */ /* 0x000fc60003fc5270 */
[----:B------:R4:W5:Y:S10]  /*1000*/  @!P0 LDG.E R34, [R14.64] ;  /* 0x0000000e0e228981 */ /* 0x000974000c1e1900 */
[----:B------:R1:W5:Y:S04]  /*1010*/  @P6 LDG.E R49, [R38.64] ;  /* 0x0000000e26316981 */ /* 0x000368000c1e1900 */
[----:B------:R4:W5:Y:S01]  /*1020*/  @P6 LDG.E R46, [R68.64] ;  /* 0x0000000e442e6981 */ /* 0x000962000c1e1900 */
[----:B-1----:R-:W-:-:S06]  /*1030*/  CS2R R38, SRZ ;  /* 0x0000000000267805 */ /* 0x002fcc000001ff00 */
[----:B------:R4:W5:Y:S04]  /*1040*/  @P2 LDG.E R39, [R22.64] ;  /* 0x0000000e16272981 */ /* 0x000968000c1e1900 */
[----:B------:R4:W5:Y:S01]  /*1050*/  @P1 LDG.E R38, [R18.64] ;  /* 0x0000000e12261981 */ /* 0x000962000c1e1900 */
[----:B------:R-:W-:Y:S01]  /*1060*/  ISETP.GT.U32.AND P0, PT, R59, 0xdf, PT ;  /* 0x000000df3b00780c */ /* 0x000fe20003f04070 */
[----:B---3--:R-:W-:Y:S01]  /*1070*/  CS2R R10, SRZ ;  /* 0x00000000000a7805 */ /* 0x008fe2000001ff00 */
[----:B0-----:R-:W-:-:S11]  /*1080*/  CS2R R12, SRZ ;  /* 0x00000000000c7805 */ /* 0x001fd6000001ff00 */
[----:B------:R-:W-:Y:S05]  /*1090*/  @P0 BRA `(.L_x_79) ;  /* 0x0000009000000947 */ /* 0x000fea0003800000 */
[----:B----4-:R-:W-:Y:S02]  /*10a0*/  ISETP.NE.AND P0, PT, RZ, UR16, PT ;  /* 0x00000010ff007c0c */ /* 0x010fe4000bf05270 */
[----:B------:R-:W-:-:S04]  /*10b0*/  IADD3 R11, R60, R29, RZ ;  /* 0x0000001d3c0b7210 */ /* 0x000fc80007ffe0ff */
[----:B------:R-:W-:-:S07]  /*10c0*/  SHF.R.S32.HI R10, RZ, 0x1f, R11 ;  /* 0x0000001fff0a7819 */ /* 0x000fce000001140b */
[----:B------:R-:W-:-:S04]  /*10d0*/  @P0 LEA R14, P6, R11, c[0x0][0x190], 0x2 ;  /* 0x000064000b0e0a11 */ /* 0x000fc800078c10ff */
[----:B------:R-:W-:Y:S01]  /*10e0*/  @P0 LEA.HI.X R15, R11, c[0x0][0x194], R10, 0x2, P6 ;  /* 0x000065000b0f0a11 */ /* 0x000fe200030f140a */
[----:B------:R-:W-:-:S04]  /*10f0*/  HFMA2.MMA R10, -RZ, RZ, 0, 2.384185791015625e-07 ;  /* 0x00000004ff0a7435 */ /* 0x000fc800000001ff */
[----:B------:R0:W5:Y:S06]  /*1100*/  @P0 LDG.E.64 R12, [R14.64] ;  /* 0x0000000e0e0c0981 */ /* 0x00016c000c1e1b00 */
[----:B------:R-:W-:-:S06]  /*1110*/  IMAD.WIDE R10, R11, R10, c[0x0][0x188] ;  /* 0x000062000b0a7625 */ /* 0x000fcc00078e020a */
[----:B------:R-:W5:Y:S02]  /*1120*/  LDG.E.64 R10, [R10.64] ;  /* 0x0000000e0a0a7981 */ /* 0x000f64000c1e1b00 */
.L_x_79:
[----:B0---4-:R-:W-:Y:S05]  /*1130*/  BSYNC B0 ;  /* 0x0000000000007941 */ /* 0x011fea0003800000 */
.L_x_78:
[----:B------:R-:W-:Y:S02]  /*1140*/  ISETP.NE.AND P0, PT, RZ, UR16, PT ;  /* 0x00000010ff007c0c */ /* 0x000fe4000bf05270 */
[--C-:B-----5:R-:W-:Y:S02]  /*1150*/  PRMT R18, RZ, 0x5410, R48.reuse ;  /* 0x00005410ff127816 */ /* 0x120fe40000000030 */
[----:B------:R-:W-:Y:S02]  /*1160*/  PRMT R19, RZ, 0x7610, R48 ;  /* 0x00007610ff137816 */ /* 0x000fe40000000030 */
[--C-:B------:R-:W-:Y:S01]  /*1170*/  PRMT R21, RZ, 0x7610, R49.reuse ;  /* 0x00007610ff157816 */ /* 0x100fe20000000031 */
[----:B------:R-:W-:Y:S01]  /*1180*/  FADD.FTZ R18, R18, -UR17 ;  /* 0x8000001112127e21 */ /* 0x000fe20008010000 */
[----:B------:R-:W-:Y:S01]  /*1190*/  PRMT R20, RZ, 0x5410, R49 ;  /* 0x00005410ff147816 */ /* 0x000fe20000000031 */
[----:B------:R-:W-:Y:S01]  /*11a0*/  FADD.FTZ R22, R19, -UR17 ;  /* 0x8000001113167e21 */ /* 0x000fe20008010000 */
[----:B------:R-:W-:Y:S01]  /*11b0*/  P2R R14, PR, RZ, 0x1 ;  /* 0x00000001ff0e7803 */ /* 0x000fe20000000000 */
[----:B------:R-:W-:Y:S01]  /*11c0*/  FADD.FTZ R19, R21, -UR17 ;  /* 0x8000001115137e21 */ /* 0x000fe20008010000 */
[--C-:B------:R-:W-:Y:S01]  /*11d0*/  PRMT R17, RZ, 0x5410, R47.reuse ;  /* 0x00005410ff117816 */ /* 0x100fe2000000002f */
[----:B------:R-:W-:Y:S01]  /*11e0*/  FMUL.FTZ R21, R18, UR12 ;  /* 0x0000000c12157c20 */ /* 0x000fe20008410000 */
[----:B------:R-:W-:Y:S01]  /*11f0*/  PRMT R16, RZ, 0x7610, R47 ;  /* 0x00007610ff107816 */ /* 0x000fe2000000002f */
[----:B------:R-:W-:Y:S01]  /*1200*/  FADD.FTZ R20, R20, -UR17 ;  /* 0x8000001114147e21 */ /* 0x000fe20008010000 */
        /* <DEDUP_REMOVED lines=22> */
.L_x_80:
[----:B------:R-:W-:Y:S02]  /*1370*/  FMUL.FTZ R24, R17, R10 ;  /* 0x0000000a11187220 */ /* 0x000fe40000410000 */
[C---:B------:R-:W-:Y:S02]  /*1380*/  FFMA.FTZ R22, R21.reuse, R17, RZ ;  /* 0x0000001115167223 */ /* 0x040fe400000100ff */
[----:B------:R-:W-:Y:S02]  /*1390*/  FMUL.FTZ R23, R20, UR12 ;  /* 0x0000000c14177c20 */ /* 0x000fe40008410000 */
[----:B------:R-:W-:Y:S02]  /*13a0*/  FFMA.FTZ R21, R21, R24, RZ ;  /* 0x0000001815157223 */ /* 0x000fe400000100ff */
[----:B------:R-:W-:-:S02]  /*13b0*/  FMUL.FTZ R25, R16, R11 ;  /* 0x0000000b10197220 */ /* 0x000fc40000410000 */
[----:B------:R-:W-:Y:S02]  /*13c0*/  FADD.FTZ R24, RZ, R24 ;  /* 0x00000018ff187221 */ /* 0x000fe40000010000 */
        /* <DEDUP_REMOVED lines=20> */
.L_x_81:
[----:B------:R-:W-:Y:S02]  /*1510*/  FADD.FTZ R26, RZ, R17 ;  /* 0x00000011ff1a7221 */ /* 0x000fe40000010000 */
[----:B------:R-:W-:Y:S02]  /*1520*/  FFMA.FTZ R19, R18, R25, R21 ;  /* 0x0000001912137223 */ /* 0x000fe40000010015 */
[----:B------:R-:W-:Y:S02]  /*1530*/  FADD.FTZ R25, R25, R24 ;  /* 0x0000001819197221 */ /* 0x000fe40000010000 */
[----:B------:R-:W-:Y:S02]  /*1540*/  FFMA.FTZ R22, R23, R15, R22 ;  /* 0x0000000f17167223 */ /* 0x000fe40000010016 */
[----:B------:R-:W-:-:S02]  /*1550*/  FMUL.FTZ R24, R15, R10 ;  /* 0x0000000a0f187220 */ /* 0x000fc40000410000 */
[----:B------:R-:W-:Y:S02]  /*1560*/  FADD.FTZ R17, R26, R15 ;  /* 0x0000000f1a117221 */ /* 0x000fe40000010000 */
[----:B------:R-:W-:Y:S01]  /*1570*/  FFMA.FTZ R15, R18, R16, RZ ;  /* 0x00000010120f7223 */ /* 0x000fe200000100ff */
[----:B------:R-:W-:Y:S01]  /*1580*/  PRMT R18, RZ, 0x5410, R44 ;  /* 0x00005410ff127816 */ /* 0x000fe2000000002c */
[----:B------:R-:W-:Y:S02]  /*1590*/  FADD.FTZ R21, RZ, R16 ;  /* 0x00000010ff157221 */ /* 0x000fe40000010000 */
[----:B------:R-:W-:Y:S02]  /*15a0*/  FFMA.FTZ R23, R23, R24, R19 ;  /* 0x0000001817177223 */ /* 0x000fe40000010013 */
[----:B------:R-:W-:Y:S02]  /*15b0*/  FMUL.FTZ R19, R14, R11 ;  /* 0x0000000b0e137220 */ /* 0x000fe40000410000 */
[----:B------:R-:W-:-:S02]  /*15c0*/  FFMA.FTZ R15, R20, R14, R15 ;  /* 0x0000000e140f7223 */ /* 0x000fc4000001000f */
[----:B------:R-:W-:Y:S01]  /*15d0*/  FADD.FTZ R14, R21, R14 ;  /* 0x0000000e150e7221 */ /* 0x000fe20000010000 */
[----:B------:R-:W-:Y:S01]  /*15e0*/  PRMT R21, RZ, 0x7610, R44 ;  /* 0x00007610ff157816 */ /* 0x000fe2000000002c */
[----:B------:R-:W-:Y:S02]  /*15f0*/  FADD.FTZ R16, R25, R24 ;  /* 0x0000001819107221 */ /* 0x000fe40000010000 */
[----:B------:R-:W-:Y:S01]  /*1600*/  FADD.FTZ R24, R18, -UR17 ;  /* 0x8000001112187e21 */ /* 0x000fe20008010000 */
[----:B------:R-:W-:Y:S01]  /*1610*/  PRMT R18, RZ, 0x7610, R43 ;  /* 0x00007610ff127816 */ /* 0x000fe2000000002b */
[----:B------:R-:W-:Y:S02]  /*1620*/  FADD.FTZ R25, R21, -UR17 ;  /* 0x8000001115197e21 */ /* 0x000fe40008010000 */
[----:B------:R-:W-:Y:S01]  /*1630*/  FFMA.FTZ R20, R20, R19, R23 ;  /* 0x0000001314147223 */ /* 0x000fe20000010017 */
[----:B------:R-:W-:Y:S01]  /*1640*/  PRMT R23, RZ, 0x5410, R43 ;  /* 0x00005410ff177816 */ /* 0x000fe2000000002b */
[----:B------:R-:W-:-:S02]  /*1650*/  FMUL.FTZ R21, R24, UR12 ;  /* 0x0000000c18157c20 */ /* 0x000fc40008410000 */
        /* <DEDUP_REMOVED lines=20> */
.L_x_82:
[----:B------:R-:W-:Y:S02]  /*17a0*/  FMUL.FTZ R25, R23, R10 ;  /* 0x0000000a17197220 */ /* 0x000fe40000410000 */
[----:B------:R-:W-:Y:S02]  /*17b0*/  FADD.FTZ R26, R19, R16 ;  /* 0x00000010131a7221 */ /* 0x000fe40000010000 */
[----:B------:R-:W-:Y:S01]  /*17c0*/  FADD.FTZ R16, R17, R23 ;  /* 0x0000001711107221 */ /* 0x000fe20000010000 */
[----:B------:R-:W-:Y:S01]  /*17d0*/  PRMT R17, RZ, 0x5410, R45 ;  /* 0x00005410ff117816 */ /* 0x000fe2000000002d */
[----:B------:R-:W-:Y:S01]  /*17e0*/  FFMA.FTZ R22, R21, R23, R22 ;  /* 0x0000001715167223 */ /* 0x000fe20000010016 */
[----:B------:R-:W-:Y:S01]  /*17f0*/  PRMT R23, RZ, 0x5410, R42 ;  /* 0x00005410ff177816 */ /* 0x000fe2000000002a */
[----:B------:R-:W-:-:S02]  /*1800*/  FMUL.FTZ R19, R18, R11 ;  /* 0x0000000b12137220 */ /* 0x000fc40000410000 */
[----:B------:R-:W-:Y:S02]  /*1810*/  FADD.FTZ R14, R14, R18 ;  /* 0x000000120e0e7221 */ /* 0x000fe40000010000 */
[----:B------:R-:W-:Y:S01]  /*1820*/  FFMA.FTZ R15, R24, R18, R15 ;  /* 0x00000012180f7223 */ /* 0x000fe2000001000f */
[----:B------:R-:W-:Y:S01]  /*1830*/  PRMT R18, RZ, 0x7610, R45 ;  /* 0x00007610ff127816 */ /* 0x000fe2000000002d */
[----:B------:R-:W-:Y:S02]  /*1840*/  FFMA.FTZ R21, R21, R25, R20 ;  /* 0x0000001915157223 */ /* 0x000fe40000010014 */
[----:B------:R-:W-:Y:S02]  /*1850*/  FADD.FTZ R20, R26, R25 ;  /* 0x000000191a147221 */ /* 0x000fe40000010000 */
[----:B------:R-:W-:Y:S02]  /*1860*/  FFMA.FTZ R24, R24, R19, R21 ;  /* 0x0000001318187223 */ /* 0x000fe40000010015 */
[----:B------:R-:W-:Y:S01]  /*1870*/  FADD.FTZ R21, R17, -UR17 ;  /* 0x8000001111157e21 */ /* 0x000fe20008010000 */
[----:B------:R-:W-:Y:S01]  /*1880*/  PRMT R17, RZ, 0x7610, R42 ;  /* 0x00007610ff117816 */ /* 0x000fe2000000002a */
[----:B------:R-:W-:-:S02]  /*1890*/  FADD.FTZ R18, R18, -UR17 ;  /* 0x8000001112127e21 */ /* 0x000fc40008010000 */
[----:B------:R-:W-:Y:S02]  /*18a0*/  FMUL.FTZ R21, R21, UR12 ;  /* 0x0000000c15157c20 */ /* 0x000fe40008410000 */
        /* <DEDUP_REMOVED lines=20> */
.L_x_83:
[----:B------:R-:W-:Y:S02]  /*19f0*/  FMUL.FTZ R25, R23, R10 ;  /* 0x0000000a17197220 */ /* 0x000fe40000410000 */
[----:B------:R-:W-:Y:S01]  /*1a00*/  FADD.FTZ R20, R19, R20 ;  /* 0x0000001413147221 */ /* 0x000fe20000010000 */
[----:B------:R-:W-:Y:S01]  /*1a10*/  PRMT R19, RZ, 0x5410, R40 ;  /* 0x00005410ff137816 */ /* 0x000fe20000000028 */
[----:B------:R-:W-:Y:S02]  /*1a20*/  FADD.FTZ R16, R16, R23 ;  /* 0x0000001710107221 */ /* 0x000fe40000010000 */
[C---:B------:R-:W-:Y:S02]  /*1a30*/  FFMA.FTZ R26, R21.reuse, R23, R22 ;  /* 0x00000017151a7223 */ /* 0x040fe40000010016 */
[----:B------:R-:W-:Y:S01]  /*1a40*/  FADD.FTZ R23, R20, R25 ;  /* 0x0000001914177221 */ /* 0x000fe20000010000 */
[----:B------:R-:W-:Y:S01]  /*1a50*/  PRMT R20, RZ, 0x7610, R40 ;  /* 0x00007610ff147816 */ /* 0x000fe20000000028 */
[----:B------:R-:W-:-:S02]  /*1a60*/  FFMA.FTZ R21, R21, R25, R24 ;  /* 0x0000001915157223 */ /* 0x000fc40000010018 */
[----:B------:R-:W-:Y:S01]  /*1a70*/  FADD.FTZ R25, R19, -UR17 ;  /* 0x8000001113197e21 */ /* 0x000fe20008010000 */
[--C-:B------:R-:W-:Y:S01]  /*1a80*/  PRMT R19, RZ, 0x5410, R39.reuse ;  /* 0x00005410ff137816 */ /* 0x100fe20000000027 */
[----:B------:R-:W-:Y:S01]  /*1a90*/  FADD.FTZ R22, R20, -UR17 ;  /* 0x8000001114167e21 */ /* 0x000fe20008010000 */
[----:B------:R-:W-:Y:S01]  /*1aa0*/  PRMT R20, RZ, 0x7610, R39 ;  /* 0x00007610ff147816 */ /* 0x000fe20000000027 */
[----:B------:R-:W-:Y:S02]  /*1ab0*/  FMUL.FTZ R25, R25, UR12 ;  /* 0x0000000c19197c20 */ /* 0x000fe40008410000 */
        /* <DEDUP_REMOVED lines=21> */
.L_x_84:
[----:B------:R-:W-:Y:S02]  /*1c10*/  FFMA.FTZ R27, R18, R24, R21 ;  /* 0x00000018121b7223 */ /* 0x000fe40000010015 */
[----:B------:R-:W-:Y:S02]  /*1c20*/  FMUL.FTZ R28, R19, R10 ;  /* 0x0000000a131c7220 */ /* 0x000fe40000410000 */
[----:B------:R-:W-:Y:S02]  /*1c30*/  FADD.FTZ R23, R24, R23 ;  /* 0x0000001718177221 */ /* 0x000fe40000010000 */
[----:B------:R-:W-:Y:S02]  /*1c40*/  FFMA.FTZ R21, R18, R17, R15 ;  /* 0x0000001112157223 */ /* 0x000fe4000001000f */
[----:B------:R-:W-:-:S02]  /*1c50*/  FMUL.FTZ R18, R20, R11 ;  /* 0x0000000b14127220 */ /* 0x000fc40000410000 */
[----:B------:R-:W-:Y:S02]  /*1c60*/  FFMA.FTZ R15, R25, R28, R27 ;  /* 0x0000001c190f7223 */ /* 0x000fe4000001001b */
[----:B------:R-:W-:Y:S02]  /*1c70*/  FADD.FTZ R27, R23, R28 ;  /* 0x0000001c171b7221 */ /* 0x000fe40000010000 */
[----:B------:R-:W-:Y:S02]  /*1c80*/  FFMA.FTZ R24, R25, R19, R26 ;  /* 0x0000001319187223 */ /* 0x000fe4000001001a */
[----:B------:R-:W-:Y:S01]  /*1c90*/  FADD.FTZ R23, R14, R17 ;  /* 0x000000110e177221 */ /* 0x000fe20000010000 */
[----:B------:R-:W-:Y:S01]  /*1ca0*/  PRMT R14, RZ, 0x5410, R41 ;  /* 0x00005410ff0e7816 */ /* 0x000fe20000000029 */
[----:B------:R-:W-:Y:S01]  /*1cb0*/  FFMA.FTZ R26, R22, R18, R15 ;  /* 0x00000012161a7223 */ /* 0x000fe2000001000f */
[----:B------:R-:W-:Y:S01]  /*1cc0*/  PRMT R15, RZ, 0x7610, R41 ;  /* 0x00007610ff0f7816 */ /* 0x000fe20000000029 */
[----:B------:R-:W-:-:S02]  /*1cd0*/  FADD.FTZ R25, R18, R27 ;  /* 0x0000001b12197221 */ /* 0x000fc40000010000 */
[----:B------:R-:W-:Y:S01]  /*1ce0*/  FADD.FTZ R17, R14, -UR17 ;  /* 0x800000110e117e21 */ /* 0x000fe20008010000 */
[--C-:B------:R-:W-:Y:S01]  /*1cf0*/  PRMT R14, RZ, 0x7610, R38.reuse ;  /* 0x00007610ff0e7816 */ /* 0x100fe20000000026 */
[----:B------:R-:W-:Y:S01]  /*1d00*/  FADD.FTZ R18, R15, -UR17 ;  /* 0x800000110f127e21 */ /* 0x000fe20008010000 */
[----:B------:R-:W-:Y:S01]  /*1d10*/  PRMT R15, RZ, 0x5410, R38 ;  /* 0x00005410ff0f7816 */ /* 0x000fe20000000026 */
[----:B------:R-:W-:Y:S02]  /*1d20*/  FMUL.FTZ R17, R17, UR12 ;  /* 0x0000000c11117c20 */ /* 0x000fe40008410000 */
[----:B------:R-:W-:Y:S01]  /*1d30*/  FMUL.FTZ R18, R18, UR12 ;  /* 0x0000000c12127c20 */ /* 0x000fe20008410000 */
        /* <DEDUP_REMOVED lines=19> */
.L_x_85:
[----:B------:R-:W-:Y:S02]  /*1e70*/  FMUL.FTZ R28, R15, R10 ;  /* 0x0000000a0f1c7220 */ /* 0x000fe40000410000 */
[----:B------:R-:W-:Y:S02]  /*1e80*/  FADD.FTZ R16, R16, R19 ;  /* 0x0000001310107221 */ /* 0x000fe40000010000 */
[----:B------:R-:W-:Y:S01]  /*1e90*/  FFMA.FTZ R19, R22, R20, R21 ;  /* 0x0000001416137223 */ /* 0x000fe20000010015 */
[----:B------:R-:W-:Y:S01]  /*1ea0*/  PRMT R22, RZ, 0x7610, R36 ;  /* 0x00007610ff167816 */ /* 0x000fe20000000024 */
[----:B------:R-:W-:Y:S01]  /*1eb0*/  FADD.FTZ R21, R23, R20 ;  /* 0x0000001417157221 */ /* 0x000fe20000010000 */
[----:B------:R-:W-:Y:S01]  /*1ec0*/  PRMT R20, RZ, 0x5410, R36 ;  /* 0x00005410ff147816 */ /* 0x000fe20000000024 */
[----:B------:R-:W-:-:S02]  /*1ed0*/  FMUL.FTZ R29, R14, R11 ;  /* 0x0000000b0e1d7220 */ /* 0x000fc40000410000 */
[----:B------:R-:W-:Y:S02]  /*1ee0*/  FFMA.FTZ R27, R17, R28, R26 ;  /* 0x0000001c111b7223 */ /* 0x000fe4000001001a */
[----:B------:R-:W-:Y:S01]  /*1ef0*/  FADD.FTZ R28, R25, R28 ;  /* 0x0000001c191c7221 */ /* 0x000fe20000010000 */
[----:B------:R-:W-:Y:S01]  /*1f00*/  PRMT R25, RZ, 0x5410, R35 ;  /* 0x00005410ff197816 */ /* 0x000fe20000000023 */
[----:B------:R-:W-:Y:S02]  /*1f10*/  FFMA.FTZ R26, R18, R29, R27 ;  /* 0x0000001d121a7223 */ /* 0x000fe4000001001b */
[----:B------:R-:W-:Y:S02]  /*1f20*/  FADD.FTZ R27, R29, R28 ;  /* 0x0000001c1d1b7221 */ /* 0x000fe40000010000 */
[----:B------:R-:W-:Y:S02]  /*1f30*/  FADD.FTZ R20, R20, -UR17 ;  /* 0x8000001114147e21 */ /* 0x000fe40008010000 */
[----:B------:R-:W-:Y:S01]  /*1f40*/  FADD.FTZ R28, R22, -UR17 ;  /* 0x80000011161c7e21 */ /* 0x000fe20008010000 */
        /* <DEDUP_REMOVED lines=21> */
[----:B------:R-:W-:-:S04]  /*20a0*/  FMUL.FTZ R25, R25, R68 ;  /* 0x0000004419197220 */ /* 0x000fc80000410000 */
.L_x_86:
[----:B------:R-:W-:Y:S02]  /*20b0*/  FMUL.FTZ R28, R25, R10 ;  /* 0x0000000a191c7220 */ /* 0x000fe40000410000 */
[----:B------:R-:W-:Y:S01]  /*20c0*/  FFMA.FTZ R30, R17, R15, R24 ;  /* 0x0000000f111e7223 */ /* 0x000fe20000010018 */
[----:B------:R-:W-:Y:S01]  /*20d0*/  PRMT R24, RZ, 0x5410, R37 ;  /* 0x00005410ff187816 */ /* 0x000fe20000000025 */
[----:B------:R-:W-:Y:S02]  /*20e0*/  FFMA.FTZ R29, R23, R28, R26 ;  /* 0x0000001c171d7223 */ /* 0x000fe4000001001a */
[----:B------:R-:W-:Y:S02]  /*20f0*/  FADD.FTZ R27, R27, R28 ;  /* 0x0000001c1b1b7221 */ /* 0x000fe40000010000 */
[----:B------:R-:W-:-:S04]  /*2100*/  FMUL.FTZ R28, R22, R11 ;  /* 0x0000000b161c7220 */ /* 0x000fc80000410000 */
[----:B------:R-:W-:Y:S02]  /*2110*/  FFMA.FTZ R17, R20, R28, R29 ;  /* 0x0000001c14117223 */ /* 0x000fe4000001001d */
[----:B------:R-:W-:Y:S01]  /*2120*/  FADD.FTZ R29, R24, -UR17 ;  /* 0x80000011181d7e21 */ /* 0x000fe20008010000 */
[----:B------:R-:W-:Y:S01]  /*2130*/  PRMT R24, RZ, 0x7610, R37 ;  /* 0x00007610ff187816 */ /* 0x000fe20000000025 */
[----:B------:R-:W-:Y:S01]  /*2140*/  FADD.FTZ R28, R28, R27 ;  /* 0x0000001b1c1c7221 */ /* 0x000fe20000010000 */
[----:B------:R-:W-:Y:S01]  /*2150*/  PRMT R27, RZ, 0x5410, R34 ;  /* 0x00005410ff1b7816 */ /* 0x000fe20000000022 */
[----:B------:R-:W-:Y:S02]  /*2160*/  FMUL.FTZ R29, R29, UR12 ;  /* 0x0000000c1d1d7c20 */ /* 0x000fe40008410000 */
[----:B------:R-:W-:-:S04]  /*2170*/  FADD.FTZ R24, R24, -UR17 ;  /* 0x8000001118187e21 */ /* 0x000fc80008010000 */
[----:B------:R-:W-:Y:S01]  /*2180*/  FMUL.FTZ R26, R24, UR12 ;  /* 0x0000000c181a7c20 */ /* 0x000fe20008410000 */
[----:B------:R-:W-:Y:S01]  /*2190*/  PRMT R24, RZ, 0x7610, R34 ;  /* 0x00007610ff187816 */ /* 0x000fe20000000022 */
[----:B------:R-:W-:Y:S05]  /*21a0*/  @!P0 BRA `(.L_x_87) ;  /* 0x0000012000008947 */ /* 0x000fea0003800000 */
[----:B------:R-:W-:-:S04]  /*21b0*/  FFMA.FTZ R31, R29, R10, R12 ;  /* 0x0000000a1d1f7223 */ /* 0x000fc8000001000c */
[----:B------:R-:W-:-:S06]  /*21c0*/  FMUL.FTZ R63, R31, -1.4426950216293334961 ;  /* 0xbfb8aa3b1f3f7820 */ /* 0x000fcc0000410000 */
[----:B------:R-:W0:Y:S02]  /*21d0*/  MUFU.EX2 R63, R63 ;  /* 0x0000003f003f7308 */ /* 0x000e240000000800 */
[----:B0-----:R-:W-:-:S06]  /*21e0*/  FADD.FTZ R68, R63, 1 ;  /* 0x3f8000003f447421 */ /* 0x001fcc0000010000 */
[----:B------:R-:W0:Y:S02]  /*21f0*/  MUFU.RCP R68, R68 ;  /* 0x0000004400447308 */ /* 0x000e240000001000 */
[----:B0-----:R-:W-:Y:S02]  /*2200*/  FADD.FTZ R69, -R68, 1 ;  /* 0x3f80000044457421 */ /* 0x001fe40000010100 */
[----:B------:R-:W-:Y:S02]  /*2210*/  FMUL.FTZ R27, R27, R68 ;  /* 0x000000441b1b7220 */ /* 0x000fe40000410000 */
[----:B------:R-:W-:Y:S02]  /*2220*/  FFMA.FTZ R69, R31, R69, 1 ;  /* 0x3f8000001f457423 */ /* 0x000fe40000010045 */
[----:B------:R-:W-:Y:S02]  /*2230*/  FFMA.FTZ R31, R26, R11, R13 ;  /* 0x0000000b1a1f7223 */ /* 0x000fe4000001000d */
[----:B------:R-:W-:-:S02]  /*2240*/  FMUL.FTZ R27, R27, R69 ;  /* 0x000000451b1b7220 */ /* 0x000fc40000410000 */
[----:B------:R-:W-:-:S06]  /*2250*/  FMUL.FTZ R69, R31, -1.4426950216293334961 ;  /* 0xbfb8aa3b1f457820 */ /* 0x000fcc0000410000 */
[----:B------:R-:W0:Y:S02]  /*2260*/  MUFU.EX2 R69, R69 ;  /* 0x0000004500457308 */ /* 0x000e240000000800 */
[----:B0-----:R-:W-:-:S06]  /*2270*/  FADD.FTZ R69, R69, 1 ;  /* 0x3f80000045457421 */ /* 0x001fcc0000010000 */
[----:B------:R-:W0:Y:S02]  /*2280*/  MUFU.RCP R63, R69 ;  /* 0x00000045003f7308 */ /* 0x000e240000001000 */
[----:B0-----:R-:W-:Y:S02]  /*2290*/  FADD.FTZ R68, -R63, 1 ;  /* 0x3f8000003f447421 */ /* 0x001fe40000010100 */
[----:B------:R-:W-:Y:S02]  /*22a0*/  FMUL.FTZ R24, R24, R63 ;  /* 0x0000003f18187220 */ /* 0x000fe40000410000 */
[----:B------:R-:W-:-:S04]  /*22b0*/  FFMA.FTZ R31, R31, R68, 1 ;  /* 0x3f8000001f1f7423 */ /* 0x000fc80000010044 */
[----:B------:R-:W-:Y:S02]  /*22c0*/  FMUL.FTZ R24, R24, R31 ;  /* 0x0000001f18187220 */ /* 0x000fe40000410000 */
.L_x_87:
[----:B------:R-:W-:Y:S01]  /*22d0*/  FMUL.FTZ R68, R27, R10 ;  /* 0x0000000a1b447220 */ /* 0x000fe20000410000 */
[----:B------:R-:W-:Y:S01]  /*22e0*/  ISETP.GT.AND P0, PT, R32, 0x1e, PT ;  /* 0x0000001e2000780c */ /* 0x000fe20003f04270 */
[----:B------:R-:W-:Y:S01]  /*22f0*/  FFMA.FTZ R19, R18, R14, R19 ;  /* 0x0000000e12137223 */ /* 0x000fe20000010013 */
[----:B------:R-:W-:Y:S01]  /*2300*/  ULDC UR5, c[0x0][0xc] ;  /* 0x0000030000057ab9 */ /* 0x000fe20000000800 */
[----:B------:R-:W-:Y:S01]  /*2310*/  FADD.FTZ R63, R28, R68 ;  /* 0x000000441c3f7221 */ /* 0x000fe20000010000 */
[----:B------:R-:W-:Y:S01]  /*2320*/  BSSY B0, `(.L_x_88) ;  /* 0x000003f000007945 */ /* 0x000fe20003800000 */
[----:B------:R-:W-:Y:S02]  /*2330*/  FFMA.FTZ R17, R29, R68, R17 ;  /* 0x000000441d117223 */ /* 0x000fe40000010011 */
[----:B------:R-:W-:Y:S02]  /*2340*/  FMUL.FTZ R28, R24, R11 ;  /* 0x0000000b181c7220 */ /* 0x000fe40000410000 */
[----:B------:R-:W-:-:S02]  /*2350*/  FADD.FTZ R16, R16, R15 ;  /* 0x0000000f10107221 */ /* 0x000fc40000010000 */
[----:B------:R-:W-:Y:S02]  /*2360*/  FFMA.FTZ R31, R26, R28, R17 ;  /* 0x0000001c1a1f7223 */ /* 0x000fe40000010011 */
[----:B------:R-:W-:Y:S01]  /*2370*/  FADD.FTZ R28, R28, R63 ;  /* 0x0000003f1c1c7221 */ /* 0x000fe20000010000 */
[----:B------:R-:W-:Y:S01]  /*2380*/  SHF.L.U32 R63, R59, 0x4, RZ ;  /* 0x000000043b3f7819 */ /* 0x000fe200000006ff */
[----:B------:R-:W-:Y:S01]  /*2390*/  FADD.FTZ R21, R21, R14 ;  /* 0x0000000e15157221 */ /* 0x000fe20000010000 */
[----:B------:R-:W0:Y:S01]  /*23a0*/  SHFL.DOWN PT, R68, R31, 0x1, 0x1f ;  /* 0x08201f001f447f89 */ /* 0x000e2200000e0000 */
[----:B------:R-:W-:Y:S02]  /*23b0*/  FFMA.FTZ R19, R20, R22, R19 ;  /* 0x0000001614137223 */ /* 0x000fe40000010013 */
[----:B------:R-:W-:Y:S01]  /*23c0*/  FFMA.FTZ R30, R23, R25, R30 ;  /* 0x00000019171e7223 */ /* 0x000fe2000001001e */
[----:B------:R-:W1:Y:S01]  /*23d0*/  SHFL.DOWN PT, R17, R28, 0x1, 0x1f ;  /* 0x08201f001c117f89 */ /* 0x000e6200000e0000 */
[----:B------:R-:W-:-:S02]  /*23e0*/  FADD.FTZ R18, R16, R25 ;  /* 0x0000001910127221 */ /* 0x000fc40000010000 */
[----:B------:R-:W-:Y:S02]  /*23f0*/  FADD.FTZ R21, R21, R22 ;  /* 0x0000001615157221 */ /* 0x000fe40000010000 */
[----:B------:R-:W-:Y:S02]  /*2400*/  FFMA.FTZ R16, R29, R27, R30 ;  /* 0x0000001b1d107223 */ /* 0x000fe4000001001e */
[----:B------:R-:W-:Y:S02]  /*2410*/  FADD.FTZ R18, R18, R27 ;  /* 0x0000001b12127221 */ /* 0x000fe40000010000 */
        /* <DEDUP_REMOVED lines=22> */
[----:B------:R-:W-:Y:S01]  /*2580*/  ISETP.NE.AND P0, PT, R32, RZ, PT ;  /* 0x000000ff2000720c */ /* 0x000fe20003f05270 */
[----:B------:R-:W-:Y:S01]  /*2590*/  FFMA.FTZ R17, R26, R24, R19 ;  /* 0x000000181a117223 */ /* 0x000fe20000010013 */
[----:B------:R-:W-:Y:S01]  /*25a0*/  MOV R14, R31 ;  /* 0x0000001f000e7202 */ /* 0x000fe20000000f00 */
[----:B------:R-:W-:Y:S01]  /*25b0*/  FADD.FTZ R19, R21, R24 ;  /* 0x0000001815137221 */ /* 0x000fe20000010000 */
[----:B------:R-:W-:-:S04]  /*25c0*/  MOV R15, R28 ;  /* 0x0000001c000f7202 */ /* 0x000fc80000000f00 */
[----:B------:R0:W-:Y:S05]  /*25d0*/  STS.128 [R59.X16+0x50], R16 ;  /* 0x000050103b007388 */ /* 0x0001ea000000cc00 */
[----:B------:R0:W-:Y:S04]  /*25e0*/  @!P0 STS.64 [R7.X8+0x8], R14 ;  /* 0x0000080e07008388 */ /* 0x0001e80000008a00 */
[----:B------:R-:W-:Y:S01]  /*25f0*/  BAR.SYNC.DEFER_BLOCKING 0x0 ;  /* 0x0000000000007b1d */ /* 0x000fe20000010000 */
[----:B------:R-:W-:-:S13]  /*2600*/  ISETP.NE.AND P0, PT, R59, RZ, PT ;  /* 0x000000ff3b00720c */ /* 0x000fda0003f05270 */
[----:B------:R-:W-:Y:S05]  /*2610*/  @P0 BRA `(.L_x_89) ;  /* 0x000000f000000947 */ /* 0x000fea0003800000 */
[----:B0-----:R-:W0:Y:S04]  /*2620*/  LDS.128 R20, [0x10] ;  /* 0x00001000ff147984 */ /* 0x001e280000000c00 */
[----:B------:R-:W1:Y:S04]  /*2630*/  LDS.128 R24, [0x20] ;  /* 0x00002000ff187984 */ /* 0x000e680000000c00 */
[----:B------:R-:W2:Y:S01]  /*2640*/  LDS.128 R28, [0x30] ;  /* 0x00003000ff1c7984 */ /* 0x000ea20000000c00 */
[----:B0-----:R-:W-:Y:S02]  /*2650*/  FADD.FTZ R69, R14, R20 ;  /* 0x000000140e457221 */ /* 0x001fe40000010000 */
[----:B------:R-:W-:-:S02]  /*2660*/  FADD.FTZ R14, R15, R21 ;  /* 0x000000150f0e7221 */ /* 0x000fc40000010000 */
[----:B------:R-:W-:Y:S02]  /*2670*/  FADD.FTZ R69, R69, R22 ;  /* 0x0000001645457221 */ /* 0x000fe40000010000 */
[----:B------:R-:W-:Y:S02]  /*2680*/  FADD.FTZ R14, R14, R23 ;  /* 0x000000170e0e7221 */ /* 0x000fe40000010000 */
[----:B-1----:R-:W-:Y:S02]  /*2690*/  FADD.FTZ R69, R69, R24 ;  /* 0x0000001845457221 */ /* 0x002fe40000010000 */
[----:B------:R-:W-:Y:S02]  /*26a0*/  FADD.FTZ R14, R14, R25 ;  /* 0x000000190e0e7221 */ /* 0x000fe40000010000 */
[----:B------:R-:W-:Y:S02]  /*26b0*/  FADD.FTZ R69, R69, R26 ;  /* 0x0000001a45457221 */ /* 0x000fe40000010000 */
[----:B------:R-:W-:-:S02]  /*26c0*/  FADD.FTZ R14, R14, R27 ;  /* 0x0000001b0e0e7221 */ /* 0x000fc40000010000 */
[----:B--2---:R-:W-:Y:S02]  /*26d0*/  FADD.FTZ R69, R69, R28 ;  /* 0x0000001c45457221 */ /* 0x004fe40000010000 */
[----:B------:R-:W-:Y:S02]  /*26e0*/  FADD.FTZ R20, R14, R29 ;  /* 0x0000001d0e147221 */ /* 0x000fe40000010000 */
[----:B------:R-:W-:Y:S02]  /*26f0*/  FADD.FTZ R14, R69, R30 ;  /* 0x0000001e450e7221 */ /* 0x000fe40000010000 */
[----:B------:R-:W-:Y:S02]  /*2700*/  FADD.FTZ R15, R20, R31 ;  /* 0x0000001f140f7221 */ /* 0x000fe40000010000 */
.L_x_89:
[----:B0-----:R-:W-:Y:S05]  /*2710*/  BSYNC B0 ;  /* 0x0000000000007941 */ /* 0x001fea0003800000 */
.L_x_88:
[----:B------:R-:W-:Y:S01]  /*2720*/  BAR.SYNC.DEFER_BLOCKING 0x0 ;  /* 0x0000000000007b1d */ /* 0x000fe20000010000 */
[----:B------:R-:W-:-:S04]  /*2730*/  ISETP.GT.U32.AND P6, PT, R59, 0x6, PT ;  /* 0x000000063b00780c */ /* 0x000fc80003fc4070 */
[----:B------:R-:W-:Y:S01]  /*2740*/  P2R R20, PR, RZ, 0x40 ;  /* 0x00000040ff147803 */ /* 0x000fe20000000000 */
[----:B------:R-:W-:Y:S08]  /*2750*/  BSSY B0, `(.L_x_90) ;  /* 0x000009d000007945 */ /* 0x000ff00003800000 */
[----:B------:R-:W-:Y:S05]  /*2760*/  @P6 BRA `(.L_x_91) ;  /* 0x000009b000006947 */ /* 0x000fea0003800000 */
[----:B------:R-:W0:Y:S04]  /*2770*/  LDS.128 R28, [R63+0xc0] ;  /* 0x0000c0003f1c7984 */ /* 0x000e280000000c00 */
[----:B------:R-:W1:Y:S04]  /*2780*/  LDS.128 R24, [R63+0x130] ;  /* 0x000130003f187984 */ /* 0x000e680000000c00 */
[----:B------:R-:W2:Y:S01]  /*2790*/  LDS.128 R20, [R63+0x1a0] ;  /* 0x0001a0003f147984 */ /* 0x000ea20000000c00 */
[----:B0-----:R-:W-:-:S02]  /*27a0*/  FADD.FTZ R69, R16, R28 ;  /* 0x0000001c10457221 */ /* 0x001fc40000010000 */
[----:B------:R-:W-:Y:S02]  /*27b0*/  FADD.FTZ R28, R17, R29 ;  /* 0x0000001d111c7221 */ /* 0x000fe40000010000 */
[----:B------:R-:W-:Y:S02]  /*27c0*/  FADD.FTZ R29, R18, R30 ;  /* 0x0000001e121d7221 */ /* 0x000fe40000010000 */
[----:B------:R-:W-:Y:S02]  /*27d0*/  FADD.FTZ R30, R19, R31 ;  /* 0x0000001f131e7221 */ /* 0x000fe40000010000 */
[----:B------:R-:W0:Y:S01]  /*27e0*/  LDS.128 R16, [R63+0x210] ;  /* 0x000210003f107984 */ /* 0x000e220000000c00 */
[----:B-1----:R-:W-:Y:S02]  /*27f0*/  FADD.FTZ R69, R69, R24 ;  /* 0x0000001845457221 */ /* 0x002fe40000010000 */
[----:B------:R-:W-:Y:S02]  /*2800*/  FADD.FTZ R28, R28, R25 ;  /* 0x000000191c1c7221 */ /* 0x000fe40000010000 */
[----:B------:R-:W-:-:S02]  /*2810*/  FADD.FTZ R29, R29, R26 ;  /* 0x0000001a1d1d7221 */ /* 0x000fc40000010000 */
[----:B------:R-:W-:Y:S02]  /*2820*/  FADD.FTZ R30, R30, R27 ;  /* 0x0000001b1e1e7221 */ /* 0x000fe40000010000 */
[----:B--2---:R-:W-:Y:S01]  /*2830*/  FADD.FTZ R69, R69, R20 ;  /* 0x0000001445457221 */ /* 0x004fe20000010000 */
[----:B------:R-:W-:Y:S01]  /*2840*/  LDS.128 R24, [R63+0x2f0] ;  /* 0x0002f0003f187984 */ /* 0x000fe20000000c00 */
[----:B------:R-:W-:Y:S02]  /*2850*/  FADD.FTZ R28, R28, R21 ;  /* 0x000000151c1c7221 */ /* 0x000fe40000010000 */
[----:B------:R-:W-:Y:S02]  /*2860*/  FADD.FTZ R31, R29, R22 ;  /* 0x000000161d1f7221 */ /* 0x000fe40000010000 */
[----:B------:R-:W-:Y:S02]  /*2870*/  FADD.FTZ R30, R30, R23 ;  /* 0x000000171e1e7221 */ /* 0x000fe40000010000 */
[----:B------:R-:W1:Y:S01]  /*2880*/  LDS.128 R20, [R63+0x280] ;  /* 0x000280003f147984 */ /* 0x000e620000000c00 */
        /* <DEDUP_REMOVED lines=9> */
[----:B------:R-:W1:Y:S01]  /*2920*/  LDS.128 R20, [R63+0x3d0] ;  /* 0x0003d0003f147984 */ /* 0x000e620000000c00 */
[----:B------:R-:W-:Y:S02]  /*2930*/  FADD.FTZ R29, R29, R24 ;  /* 0x000000181d1d7221 */ /* 0x000fe40000010000 */
[----:B------:R-:W-:Y:S02]  /*2940*/  FADD.FTZ R28, R28, R25 ;  /* 0x000000191c1c7221 */ /* 0x000fe40000010000 */
[----:B------:R-:W-:Y:S02]  /*2950*/  FADD.FTZ R31, R31, R26 ;  /* 0x0000001a1f1f7221 */ /* 0x000fe40000010000 */
[----:B------:R-:W-:Y:S02]  /*2960*/  FADD.FTZ R30, R30, R27 ;  /* 0x0000001b1e1e7221 */ /* 0x000fe40000010000 */
        /* <DEDUP_REMOVED lines=11> */
[----:B--2---:R-:W-:Y:S02]  /*2a20*/  FADD.FTZ R29, R29, R24 ;  /* 0x000000181d1d7221 */ /* 0x004fe40000010000 */
        /* <DEDUP_REMOVED lines=97> */
[----:B------:R-:W0:Y:S01]  /*3040*/  LDS.128 R28, [R63+0xde0] ;  /* 0x000de0003f1c7984 */ /* 0x000e220000000c00 */
[----:B------:R-:W-:Y:S02]  /*3050*/  FADD.FTZ R68, R68, R19 ;  /* 0x0000001344447221 */ /* 0x000fe40000010000 */
[----:B-1----:R-:W-:Y:S02]  /*3060*/  FADD.FTZ R16, R16, R21 ;  /* 0x0000001510107221 */ /* 0x002fe40000010000 */
[----:B------:R-:W-:Y:S02]  /*3070*/  FADD.FTZ R17, R17, R22 ;  /* 0x0000001611117221 */ /* 0x000fe40000010000 */
[----:B------:R-:W-:-:S02]  /*3080*/  FADD.FTZ R69, R69, R20 ;  /* 0x0000001445457221 */ /* 0x000fc40000010000 */
[----:B------:R-:W-:Y:S02]  /*3090*/  FADD.FTZ R68, R68, R23 ;  /* 0x0000001744447221 */ /* 0x000fe40000010000 */
[----:B--2---:R-:W-:Y:S02]  /*30a0*/  FADD.FTZ R18, R16, R25 ;  /* 0x0000001910127221 */ /* 0x004fe40000010000 */
[----:B------:R-:W-:Y:S02]  /*30b0*/  FADD.FTZ R19, R17, R26 ;  /* 0x0000001a11137221 */ /* 0x000fe40000010000 */
[----:B------:R-:W-:Y:S02]  /*30c0*/  FADD.FTZ R69, R69, R24 ;  /* 0x0000001845457221 */ /* 0x000fe40000010000 */
[----:B------:R-:W-:Y:S02]  /*30d0*/  FADD.FTZ R68, R68, R27 ;  /* 0x0000001b44447221 */ /* 0x000fe40000010000 */
[----:B0-----:R-:W-:-:S02]  /*30e0*/  FADD.FTZ R17, R18, R29 ;  /* 0x0000001d12117221 */ /* 0x001fc40000010000 */
[----:B------:R-:W-:Y:S02]  /*30f0*/  FADD.FTZ R18, R19, R30 ;  /* 0x0000001e13127221 */ /* 0x000fe40000010000 */
[----:B------:R-:W-:Y:S02]  /*3100*/  FADD.FTZ R16, R69, R28 ;  /* 0x0000001c45107221 */ /* 0x000fe40000010000 */
[----:B------:R-:W-:Y:S02]  /*3110*/  FADD.FTZ R19, R68, R31 ;  /* 0x0000001f44137221 */ /* 0x000fe40000010000 */
.L_x_91:
[----:B------:R-:W-:Y:S05]  /*3120*/  BSYNC B0 ;  /* 0x0000000000007941 */ /* 0x000fea0003800000 */
.L_x_90:
[----:B------:R-:W-:Y:S01]  /*3130*/  BSSY B0, `(.L_x_92) ;  /* 0x0000013000007945 */ /* 0x000fe20003800000 */
[----:B------:R-:W-:Y:S01]  /*3140*/  HFMA2.MMA R28, -RZ, RZ, 0, 2.384185791015625e-07 ;  /* 0x00000004ff1c7435 */ /* 0x000fe200000001ff */
[----:B------:R-:W-:Y:S05]  /*3150*/  @P6 BRA `(.L_x_93) ;  /* 0x0000010000006947 */ /* 0x000fea0003800000 */
[----:B------:R-:W-:Y:S01]  /*3160*/  IMAD R21, R62, 0x7, R59 ;  /* 0x000000073e157824 */ /* 0x000fe200078e023b */
[----:B------:R-:W-:Y:S02]  /*3170*/  MOV R23, c[0x0][0x1d8] ;  /* 0x0000760000177a02 */ /* 0x000fe40000000f00 */
[----:B------:R-:W-:Y:S01]  /*3180*/  MOV R22, c[0x0][0x1dc] ;  /* 0x0000770000167a02 */ /* 0x000fe20000000f00 */
[----:B------:R-:W-:Y:S01]  /*3190*/  IMAD.WIDE R20, R21, R28, c[0x0][0x1b8] ;  /* 0x00006e0015147625 */ /* 0x000fe200078e021c */
[----:B------:R-:W-:-:S04]  /*31a0*/  MOV R27, UR11 ;  /* 0x0000000b001b7c02 */ /* 0x000fc80008000f00 */
[CC--:B------:R-:W-:Y:S01]  /*31b0*/  LEA R24, P6, R23.reuse, R20.reuse, 0x2 ;  /* 0x0000001417187211 */ /* 0x0c0fe200078c10ff */
[----:B------:R0:W-:Y:S03]  /*31c0*/  RED.E.ADD.F32.FTZ.RN.STRONG.GPU [R20.64], R16 ;  /* 0x000000101400798e */ /* 0x0001e6000c10e78e */
[----:B------:R-:W-:Y:S02]  /*31d0*/  LEA.HI.X R25, R23, R21, R22, 0x2, P6 ;  /* 0x0000001517197211 */ /* 0x000fe400030f1416 */
[----:B------:R-:W-:Y:S02]  /*31e0*/  LEA R26, P6, R27, R20, 0x2 ;  /* 0x000000141b1a7211 */ /* 0x000fe400078c10ff */
[----:B------:R-:W-:Y:S02]  /*31f0*/  MOV R23, UR10 ;  /* 0x0000000a00177c02 */ /* 0x000fe40008000f00 */
[----:B------:R-:W-:-:S02]  /*3200*/  IADD3.X R27, R21, UR9, RZ, P6, !PT ;  /* 0x00000009151b7c10 */ /* 0x000fc4000b7fe4ff */
[----:B------:R-:W-:-:S03]  /*3210*/  LEA R22, P6, R23, R20, 0x2 ;  /* 0x0000001417167211 */ /* 0x000fc600078c10ff */
[----:B------:R0:W-:Y:S01]  /*3220*/  RED.E.ADD.F32.FTZ.RN.STRONG.GPU [R26.64], R17 ;  /* 0x000000111a00798e */ /* 0x0001e2000c10e78e */
[----:B------:R-:W-:-:S03]  /*3230*/  IADD3.X R23, R21, UR8, RZ, P6, !PT ;  /* 0x0000000815177c10 */ /* 0x000fc6000b7fe4ff */
[----:B------:R0:W-:Y:S04]  /*3240*/  RED.E.ADD.F32.FTZ.RN.STRONG.GPU [R24.64], R18 ;  /* 0x000000121800798e */ /* 0x0001e8000c10e78e */
[----:B------:R0:W-:Y:S02]  /*3250*/  RED.E.ADD.F32.FTZ.RN.STRONG.GPU [R22.64], R19 ;  /* 0x000000131600798e */ /* 0x0001e4000c10e78e */
.L_x_93:
[----:B------:R-:W-:Y:S05]  /*3260*/  BSYNC B0 ;  /* 0x0000000000007941 */ /* 0x000fea0003800000 */
.L_x_92:
[----:B------:R-:W-:-:S06]  /*3270*/  UISETP.GE.U32.AND UP0, UPT, UR5, 0x2, UPT ;  /* 0x000000020500788c */ /* 0x000fcc000bf06070 */
[----:B------:R-:W-:-:S13]  /*3280*/  PLOP3.LUT P6, PT, PT, PT, UP0, 0x40, 0x0 ;  /* 0x000000000000781c */ /* 0x000fda0003fce808 */
[----:B------:R-:W-:Y:S05]  /*3290*/  @P6 BRA `(.L_x_94) ;  /* 0x000012d000006947 */ /* 0x000fea0003800000 */
[----:B0-----:R-:W0:Y:S01]  /*32a0*/  S2R R18, SR_CTAID.Y ;  /* 0x0000000000127919 */ /* 0x001e220000002600 */
        /* <DEDUP_REMOVED lines=14> */
[----:B-1----:R-:W-:Y:S01]  /*3390*/  P2R R20, PR, RZ, 0x1 ;  /* 0x00000001ff147803 */ /* 0x002fe20000000000 */
[----:B------:R-:W-:Y:S01]  /*33a0*/  UPOPC UR13, UR4 ;  /* 0x00000004000d72bf */ /* 0x000fe20008000000 */
[----:B------:R-:W-:Y:S01]  /*33b0*/  MOV R19, 0x1 ;  /* 0x0000000100137802 */ /* 0x000fe20000000f00 */
[----:B------:R-:W-:Y:S01]  /*33c0*/  UFLO.U32 UR4, UR4 ;  /* 0x00000004000472bd */ /* 0x000fe200080e0000 */
[----:B------:R-:W-:Y:S01]  /*33d0*/  LOP3.LUT P6, RZ, R50, 0x2, RZ, 0xc0, !PT ;  /* 0x0000000232ff7812 */ /* 0x000fe200078cc0ff */
[----:B------:R-:W-:-:S00]  /*33e0*/  ERRBAR ;  /* 0x00000000000079ab */ /* 0x000fc00000000000 */
[----:B------:R-:W-:Y:S02]  /*33f0*/  SEL R19, R19, 0xffffffff, !P6 ;  /* 0xffffffff13137807 */ /* 0x000fe40007000000 */
[----:B0-----:R-:W-:-:S03]  /*3400*/  ISETP.EQ.U32.AND P0, PT, R32, UR4, PT ;  /* 0x0000000420007c0c */ /* 0x001fc6000bf02070 */
[----:B------:R-:W-:-:S10]  /*3410*/  IMAD R19, R19, UR13, RZ ;  /* 0x0000000d13137c24 */ /* 0x000fd4000f8e02ff */
[----:B------:R0:W-:Y:S01]  /*3420*/  @P0 RED.E.ADD.S32.STRONG.GPU [R16.64], R19 ;  /* 0x000000131000098e */ /* 0x0001e2000c10e38e */
[----:B------:R-:W-:Y:S02]  /*3430*/  ISETP.NE.AND P0, PT, R20, RZ, PT ;  /* 0x000000ff1400720c */ /* 0x000fe40003f05270 */
[----:B------:R-:W-:-:S04]  /*3440*/  SEL R20, RZ, c[0x0][0xc], P6 ;  /* 0x00000300ff147a07 */ /* 0x000fc80003000000 */
[----:B------:R-:W-:-:S13]  /*3450*/  ISETP.NE.AND P6, PT, R20, -0x1, PT ;  /* 0xffffffff1400780c */ /* 0x000fda0003fc5270 */
[----:B0-----:R-:W-:Y:S05]  /*3460*/  @!P6 BRA `(.L_x_95) ;  /* 0x000000500000e947 */ /* 0x001fea0003800000 */
.L_x_96:
[----:B------:R-:W2:Y:S01]  /*3470*/  LDG.E.STRONG.GPU R19, [R16.64] ;  /* 0x0000000e10137981 */ /* 0x000ea2000c1ef900 */
[----:B------:R-:W-:Y:S01]  /*3480*/  YIELD ;  /* 0x0000000000007946 */ /* 0x000fe20003800000 */
[----:B--2---:R-:W-:Y:S01]  /*3490*/  ISETP.NE.AND P6, PT, R19, R20, PT ;  /* 0x000000141300720c */ /* 0x004fe20003fc5270 */
[----:B------:R-:W-:-:S12]  /*34a0*/  CCTL.IVALL ;  /* 0x00000000ff00798f */ /* 0x000fd80002000000 */
[----:B------:R-:W-:Y:S05]  /*34b0*/  @P6 BRA `(.L_x_96) ;  /* 0xffffffb000006947 */ /* 0x000fea000383ffff */
.L_x_95:
        /* <DEDUP_REMOVED lines=8> */
[----:B------:R-:W-:Y:S05]  /*3540*/  @P6 BRA `(.L_x_97) ;  /* 0x00000e5000006947 */ /* 0x000fea0003800000 */
[----:B------:R-:W-:Y:S01]  /*3550*/  ULOP3.LUT UR4, UR5, 0x3, URZ, 0xc0, !UPT ;  /* 0x0000000305047892 */ /* 0x000fe2000f8ec03f */
[----:B------:R-:W-:Y:S02]  /*3560*/  MOV R19, RZ ;  /* 0x000000ff00137202 */ /* 0x000fe40000000f00 */
[----:B------:R-:W-:Y:S02]  /*3570*/  ULDC UR5, c[0x0][0xc] ;  /* 0x0000030000057ab9 */ /* 0x000fe40000000800 */
[----:B------:R-:W-:-:S06]  /*3580*/  UIADD3 UR4, -UR4, UR5, URZ ;  /* 0x0000000504047290 */ /* 0x000fcc000fffe13f */
[----:B------:R-:W-:-:S13]  /*3590*/  ISETP.LT.AND P6, PT, RZ, UR4, PT ;  /* 0x00000004ff007c0c */ /* 0x000fda000bfc1270 */
[----:B------:R-:W-:Y:S05]  /*35a0*/  @!P6 BRA `(.L_x_98) ;  /* 0x00000bf00000e947 */ /* 0x000fea0003800000 */
[----:B------:R-:W-:Y:S01]  /*35b0*/  UISETP.GT.AND UP0, UPT, UR4, 0xc, UPT ;  /* 0x0000000c0400788c */ /* 0x000fe2000bf04270 */
[----:B------:R-:W-:Y:S02]  /*35c0*/  P2R R16, PR, RZ, 0x1 ;  /* 0x00000001ff107803 */ /* 0x000fe40000000000 */
[----:B------:R-:W-:-:S03]  /*35d0*/  PLOP3.LUT P0, PT, PT, PT, PT, 0x80, 0x0 ;  /* 0x000000000000781c */ /* 0x000fc60003f0f070 */
[----:B------:R-:W-:Y:S02]  /*35e0*/  PLOP3.LUT P6, PT, PT, PT, UP0, 0x40, 0x0 ;  /* 0x000000000000781c */ /* 0x000fe40003fce808 */
[----:B------:R-:W-:Y:S02]  /*35f0*/  P2R R20, PR, RZ, 0x1 ;  /* 0x00000001ff147803 */ /* 0x000fe40000000000 */
[----:B------:R-:W-:-:S09]  /*3600*/  ISETP.NE.AND P0, PT, R16, RZ, PT ;  /* 0x000000ff1000720c */ /* 0x000fd20003f05270 */
[----:B------:R-:W-:Y:S05]  /*3610*/  @P6 BRA `(.L_x_99) ;  /* 0x0000076000006947 */ /* 0x000fea0003800000 */
[----:B------:R-:W-:-:S04]  /*3620*/  PLOP3.LUT P6, PT, PT, PT, PT, 0x8, 0x0 ;  /* 0x000000000000781c */ /* 0x000fc80003fce170 */
[----:B------:R-:W-:Y:S02]  /*3630*/  P2R R20, PR, RZ, 0x40 ;  /* 0x00000040ff147803 */ /* 0x000fe40000000000 */
.L_x_100:
[----:B------:R-:W-:-:S13]  /*3640*/  ISETP.EQ.OR P6, PT, R19, R33, P0 ;  /* 0x000000211300720c */ /* 0x000fda00007c2670 */
[----:B------:R-:W-:-:S04]  /*3650*/  @!P6 IMAD R25, R19, c[0x0][0x10], R18 ;  /* 0x000004001319ea24 */ /* 0x000fc800078e0212 */
[----:B------:R-:W-:-:S05]  /*3660*/  @!P6 IMAD.WIDE.U32 R24, R25, 0x8, R22 ;  /* 0x000000081918e825 */ /* 0x000fca00078e0016 */
[----:B------:R-:W2:Y:S01]  /*3670*/  @!P6 LDG.E.64 R16, [R24.64] ;  /* 0x0000000e1810e981 */ /* 0x000ea2000c1e1b00 */
[----:B------:R-:W-:Y:S01]  /*3680*/  IADD3 R27, R19, 0x1, RZ ;  /* 0x00000001131b7810 */ /* 0x000fe20007ffe0ff */
[----:B--2---:R-:W-:Y:S02]  /*3690*/  @!P6 FADD.FTZ R14, R14, R16 ;  /* 0x000000100e0ee221 */ /* 0x004fe40000010000 */
[----:B------:R-:W-:Y:S01]  /*36a0*/  @!P6 FADD.FTZ R15, R15, R17 ;  /* 0x000000110f0fe221 */ /* 0x000fe20000010000 */
[----:B------:R-:W-:-:S13]  /*36b0*/  ISETP.EQ.OR P6, PT, R27, R33, P0 ;  /* 0x000000211b00720c */ /* 0x000fda00007c2670 */
[----:B------:R-:W-:-:S04]  /*36c0*/  @!P6 IMAD R27, R27, c[0x0][0x10], R18 ;  /* 0x000004001b1bea24 */ /* 0x000fc800078e0212 */
[----:B------:R-:W-:-:S05]  /*36d0*/  @!P6 IMAD.WIDE.U32 R26, R27, 0x8, R22 ;  /* 0x000000081b1ae825 */ /* 0x000fca00078e0016 */
[----:B------:R-:W2:Y:S02]  /*36e0*/  @!P6 LDG.E.64 R16, [R26.64] ;  /* 0x0000000e1a10e981 */ /* 0x000ea4000c1e1b00 */
[----:B--2---:R-:W-:Y:S01]  /*36f0*/  @!P6 FADD.FTZ R14, R14, R16 ;  /* 0x000000100e0ee221 */ /* 0x004fe20000010000 */
[----:B------:R-:W-:Y:S01]  /*3700*/  IADD3 R16, R19, 0x2, RZ ;  /* 0x0000000213107810 */ /* 0x000fe20007ffe0ff */
[----:B------:R-:W-:-:S03]  /*3710*/  @!P6 FADD.FTZ R15, R15, R17 ;  /* 0x000000110f0fe221 */ /* 0x000fc60000010000 */
        /* <DEDUP_REMOVED lines=93> */
[----:B------:R-:W-:-:S06]  /*3cf0*/  @!P6 IMAD.WIDE.U32 R16, R17, 0x8, R22 ;  /* 0x000000081110e825 */ /* 0x000fcc00078e0016 */
[----:B------:R-:W2:Y:S01]  /*3d00*/  @!P6 LDG.E.64 R16, [R16.64] ;  /* 0x0000000e1010e981 */ /* 0x000ea2000c1e1b00 */
[----:B------:R-:W-:Y:S01]  /*3d10*/  UIADD3 UR4, UR4, -0x10, URZ ;  /* 0xfffffff004047890 */ /* 0x000fe2000fffe03f */
[----:B------:R-:W-:-:S03]  /*3d20*/  IADD3 R19, R19, 0x10, RZ ;  /* 0x0000001013137810 */ /* 0x000fc60007ffe0ff */
[----:B------:R-:W-:Y:S01]  /*3d30*/  UISETP.GT.AND UP0, UPT, UR4, 0xc, UPT ;  /* 0x0000000c0400788c */ /* 0x000fe2000bf04270 */
[----:B--2---:R-:W-:Y:S02]  /*3d40*/  @!P6 FADD.FTZ R14, R14, R16 ;  /* 0x000000100e0ee221 */ /* 0x004fe40000010000 */
[----:B------:R-:W-:-:S03]  /*3d50*/  @!P6 FADD.FTZ R15, R15, R17 ;  /* 0x000000110f0fe221 */ /* 0x000fc60000010000 */
[----:B------:R-:W-:-:S13]  /*3d60*/  PLOP3.LUT P6, PT, PT, PT, UP0, 0x80, 0x0 ;  /* 0x000000000000781c */ /* 0x000fda0003fcf008 */
[----:B------:R-:W-:Y:S05]  /*3d70*/  @P6 BRA `(.L_x_100) ;  /* 0xfffff8c000006947 */ /* 0x000fea000383ffff */
.L_x_99:
[----:B------:R-:W-:-:S06]  /*3d80*/  UISETP.GT.AND UP0, UPT, UR4, 0x4, UPT ;  /* 0x000000040400788c */ /* 0x000fcc000bf04270 */
[----:B------:R-:W-:-:S13]  /*3d90*/  PLOP3.LUT P6, PT, PT, PT, UP0, 0x40, 0x0 ;  /* 0x000000000000781c */ /* 0x000fda0003fce808 */
[----:B------:R-:W-:Y:S05]  /*3da0*/  @P6 BRA `(.L_x_101) ;  /* 0x000003c000006947 */ /* 0x000fea0003800000 */
        /* <DEDUP_REMOVED lines=55> */
[----:B------:R-:W-:Y:S01]  /*4120*/  UIADD3 UR4, UR4, -0x4, URZ ;  /* 0xfffffffc04047890 */ /* 0x000fe2000fffe03f */
[----:B--2---:R-:W-:Y:S02]  /*4130*/  @!P6 FADD.FTZ R14, R14, R16 ;  /* 0x000000100e0ee221 */ /* 0x004fe40000010000 */
[----:B------:R-:W-:Y:S01]  /*4140*/  @!P6 FADD.FTZ R15, R15, R17 ;  /* 0x000000110f0fe221 */ /* 0x000fe20000010000 */
[----:B------:R-:W-:-:S04]  /*4150*/  PLOP3.LUT P6, PT, PT, PT, PT, 0x8, 0x0 ;  /* 0x000000000000781c */ /* 0x000fc80003fce170 */
[----:B------:R-:W-:-:S04]  /*4160*/  P2R R20, PR, RZ, 0x40 ;  /* 0x00000040ff147803 */ /* 0x000fc80000000000 */
.L_x_101:
[----:B------:R-:W-:-:S04]  /*4170*/  ISETP.NE.AND P6, PT, R20, RZ, PT ;  /* 0x000000ff1400720c */ /* 0x000fc80003fc5270 */
[----:B------:R-:W-:-:S13]  /*4180*/  ISETP.NE.OR P6, PT, RZ, UR4, P6 ;  /* 0x00000004ff007c0c */ /* 0x000fda000b7c5670 */
[----:B------:R-:W-:Y:S05]  /*4190*/  @!P6 BRA `(.L_x_97) ;  /* 0x000002000000e947 */ /* 0x000fea0003800000 */
.L_x_98:
        /* <DEDUP_REMOVED lines=27> */
[----:B------:R-:W-:Y:S01]  /*4350*/  UISETP.NE.AND UP0, UPT, UR4, URZ, UPT ;  /* 0x0000003f0400728c */ /* 0x000fe2000bf05270 */
[----:B--2---:R-:W-:Y:S02]  /*4360*/  @!P6 FADD.FTZ R14, R14, R16 ;  /* 0x000000100e0ee221 */ /* 0x004fe40000010000 */
[----:B------:R-:W-:-:S03]  /*4370*/  @!P6 FADD.FTZ R15, R15, R17 ;  /* 0x000000110f0fe221 */ /* 0x000fc60000010000 */
[----:B------:R-:W-:-:S13]  /*4380*/  PLOP3.LUT P6, PT, PT, PT, UP0, 0x80, 0x0 ;  /* 0x000000000000781c */ /* 0x000fda0003fcf008 */
[----:B------:R-:W-:Y:S05]  /*4390*/  @P6 BRA `(.L_x_98) ;  /* 0xfffffe0000006947 */ /* 0x000fea000383ffff */
.L_x_97:
[----:B------:R-:W-:-:S04]  /*43a0*/  MOV R24, c[0x0][0xc] ;  /* 0x0000030000187a02 */ /* 0x000fc80000000f00 */
[----:B------:R-:W-:-:S13]  /*43b0*/  LOP3.LUT P6, R24, R24, 0x3, RZ, 0xc0, !PT ;  /* 0x0000000318187812 */ /* 0x000fda00078cc0ff */
[----:B------:R-:W-:Y:S05]  /*43c0*/  @!P6 BRA `(.L_x_94) ;  /* 0x000001a00000e947 */ /* 0x000fea0003800000 */
[----:B------:R-:W-:Y:S01]  /*43d0*/  ISETP.EQ.OR P6, PT, R19, R33, P0 ;  /* 0x000000211300720c */ /* 0x000fe200007c2670 */
[----:B------:R-:W-:-:S12]  /*43e0*/  BSSY B0, `(.L_x_102) ;  /* 0x0000007000007945 */ /* 0x000fd80003800000 */
[----:B------:R-:W-:Y:S05]  /*43f0*/  @P6 BRA `(.L_x_103) ;  /* 0x0000005000006947 */ /* 0x000fea0003800000 */
[----:B------:R-:W-:-:S04]  /*4400*/  IMAD R17, R19, c[0x0][0x10], R18 ;  /* 0x0000040013117a24 */ /* 0x000fc800078e0212 */
[----:B------:R-:W-:-:S06]  /*4410*/  IMAD.WIDE.U32 R16, R17, 0x8, R22 ;  /* 0x0000000811107825 */ /* 0x000fcc00078e0016 */
[----:B------:R-:W2:Y:S02]  /*4420*/  LDG.E.64 R16, [R16.64] ;  /* 0x0000000e10107981 */ /* 0x000ea4000c1e1b00 */
[----:B--2---:R-:W-:Y:S02]  /*4430*/  FADD.FTZ R14, R14, R16 ;  /* 0x000000100e0e7221 */ /* 0x004fe40000010000 */
[----:B------:R-:W-:Y:S02]  /*4440*/  FADD.FTZ R15, R15, R17 ;  /* 0x000000110f0f7221 */ /* 0x000fe40000010000 */
.L_x_103:
[----:B------:R-:W-:Y:S05]  /*4450*/  BSYNC B0 ;  /* 0x0000000000007941 */ /* 0x000fea0003800000 */
.L_x_102:
[----:B------:R-:W-:-:S13]  /*4460*/  ISETP.NE.AND P6, PT, R24, 0x1, PT ;  /* 0x000000011800780c */ /* 0x000fda0003fc5270 */
[----:B------:R-:W-:Y:S05]  /*4470*/  @!P6 BRA `(.L_x_94) ;  /* 0x000000f00000e947 */ /* 0x000fea0003800000 */
[----:B------:R-:W-:-:S04]  /*4480*/  IADD3 R21, R19, 0x1, RZ ;  /* 0x0000000113157810 */ /* 0x000fc80007ffe0ff */
[----:B------:R-:W-:-:S13]  /*4490*/  ISETP.EQ.OR P6, PT, R21, R33, P0 ;  /* 0x000000211500720c */ /* 0x000fda00007c2670 */
[----:B------:R-:W-:-:S04]  /*44a0*/  @!P6 IMAD R21, R21, c[0x0][0x10], R18 ;  /* 0x000004001515ea24 */ /* 0x000fc800078e0212 */
[----:B------:R-:W-:-:S05]  /*44b0*/  @!P6 IMAD.WIDE.U32 R20, R21, 0x8, R22 ;  /* 0x000000081514e825 */ /* 0x000fca00078e0016 */
[----:B------:R-:W2:Y:S02]  /*44c0*/  @!P6 LDG.E.64 R16, [R20.64] ;  /* 0x0000000e1410e981 */ /* 0x000ea4000c1e1b00 */
[----:B--2---:R-:W-:Y:S01]  /*44d0*/  @!P6 FADD.FTZ R15, R15, R17 ;  /* 0x000000110f0fe221 */ /* 0x004fe20000010000 */
[----:B------:R-:W-:Y:S01]  /*44e0*/  IADD3 R17, R19, 0x2, RZ ;  /* 0x0000000213117810 */ /* 0x000fe20007ffe0ff */
[----:B------:R-:W-:-:S03]  /*44f0*/  @!P6 FADD.FTZ R14, R14, R16 ;  /* 0x000000100e0ee221 */ /* 0x000fc60000010000 */
[----:B------:R-:W-:-:S04]  /*4500*/  ISETP.EQ.OR P6, PT, R17, R33, P0 ;  /* 0x000000211100720c */ /* 0x000fc800007c2670 */
[----:B------:R-:W-:-:S13]  /*4510*/  ISETP.EQ.OR P6, PT, R24, 0x2, P6 ;  /* 0x000000021800780c */ /* 0x000fda00037c2670 */
[----:B------:R-:W-:-:S04]  /*4520*/  @!P6 IMAD R17, R17, c[0x0][0x10], R18 ;  /* 0x000004001111ea24 */ /* 0x000fc800078e0212 */
[----:B------:R-:W-:-:S06]  /*4530*/  @!P6 IMAD.WIDE.U32 R16, R17, 0x8, R22 ;  /* 0x000000081110e825 */ /* 0x000fcc00078e0016 */
[----:B------:R-:W2:Y:S02]  /*4540*/  @!P6 LDG.E.64 R16, [R16.64] ;  /* 0x0000000e1010e981 */ /* 0x000ea4000c1e1b00 */
[----:B--2---:R-:W-:Y:S02]  /*4550*/  @!P6 FADD.FTZ R14, R14, R16 ;  /* 0x000000100e0ee221 */ /* 0x004fe40000010000 */
[----:B------:R-:W-:-:S05]  /*4560*/  @!P6 FADD.FTZ R15, R15, R17 ;  /* 0x000000110f0fe221 */ /* 0x000fca0000010000 */
.L_x_94:
[----:B------:R1:W-:Y:S04]  /*4570*/  @!P0 STS.64 [0x48], R14 ;  /* 0x0000480eff008388 */ /* 0x0003e80000000a00 */
[----:B------:R-:W-:Y:S01]  /*4580*/  BAR.SYNC.DEFER_BLOCKING 0x0 ;  /* 0x0000000000007b1d */ /* 0x000fe20000010000 */
[----:B------:R-:W-:Y:S01]  /*4590*/  ISETP.NE.AND P6, PT, RZ, UR16, PT ;  /* 0x00000010ff007c0c */ /* 0x000fe2000bfc5270 */
[----:B0-----:R-:W-:Y:S01]  /*45a0*/  IMAD.WIDE.U32 R18, R59, 0x24924925, RZ ;  /* 0x249249253b127825 */ /* 0x001fe200078e00ff */
[----:B------:R-:W-:-:S02]  /*45b0*/  PRMT R23, RZ, 0x5410, R47 ;  /* 0x00005410ff177816 */ /* 0x000fc4000000002f */
[----:B------:R-:W-:Y:S02]  /*45c0*/  PRMT R24, RZ, 0x7610, R47 ;  /* 0x00007610ff187816 */ /* 0x000fe4000000002f */
[--C-:B-1----:R-:W-:Y:S02]  /*45d0*/  PRMT R14, RZ, 0x5410, R48.reuse ;  /* 0x00005410ff0e7816 */ /* 0x102fe40000000030 */
[----:B------:R-:W-:Y:S02]  /*45e0*/  PRMT R48, RZ, 0x7610, R48 ;  /* 0x00007610ff307816 */ /* 0x000fe40000000030 */
[-C--:B------:R-:W-:Y:S01]  /*45f0*/  IADD3 R18, R59, -R19.reuse, RZ ;  /* 0x800000133b127210 */ /* 0x080fe20007ffe0ff */
[----:B------:R-:W-:Y:S01]  /*4600*/  FADD.FTZ R14, R14, -UR17 ;  /* 0x800000110e0e7e21 */ /* 0x000fe20008010000 */
[----:B------:R-:W-:Y:S01]  /*4610*/  PRMT R21, RZ, 0x5410, R49 ;  /* 0x00005410ff157816 */ /* 0x000fe20000000031 */
[----:B------:R-:W-:Y:S01]  /*4620*/  FADD.FTZ R22, R48, -UR17 ;  /* 0x8000001130167e21 */ /* 0x000fe20008010000 */
[----:B------:R-:W-:Y:S01]  /*4630*/  LEA.HI R18, R18, R19, RZ, 0x1f ;  /* 0x0000001312127211 */ /* 0x000fe200078ff8ff */
[----:B------:R-:W-:-:S02]  /*4640*/  FMUL.FTZ R25, R14, UR12 ;  /* 0x0000000c0e197c20 */ /* 0x000fc40008410000 */
[----:B------:R-:W-:Y:S01]  /*4650*/  FMUL.FTZ R22, R22, UR12 ;  /* 0x0000000c16167c20 */ /* 0x000fe20008410000 */
[----:B------:R-:W0:Y:S02]  /*4660*/  LDS.64 R16, [0x48] ;  /* 0x00004800ff107984 */ /* 0x000e240000000a00 */
[----:B0-----:R-:W-:Y:S02]  /*4670*/  FMUL.FTZ R19, R16, c[0x0][0x20c] ;  /* 0x0000830010137a20 */ /* 0x001fe40000410000 */
        /* <DEDUP_REMOVED lines=20> */
.L_x_104:
[----:B------:R-:W-:Y:S01]  /*47c0*/  BSSY B0, `(.L_x_105) ;  /* 0x0000012000007945 */ /* 0x000fe20003800000 */
[----:B------:R-:W-:Y:S05]  /*47d0*/  @!P5 BRA `(.L_x_106) ;  /* 0x000001000000d947 */ /* 0x000fea0003800000 */
[----:B------:R-:W-:Y:S01]  /*47e0*/  MOV R14, R64 ;  /* 0x00000040000e7202 */ /* 0x000fe20000000f00 */
[----:B------:R-:W-:Y:S01]  /*47f0*/  IMAD R17, R0, c[0x0][0x1d8], RZ ;  /* 0x0000760000117a24 */ /* 0x000fe200078e02ff */
[----:B------:R-:W-:Y:S01]  /*4800*/  MOV R15, R67 ;  /* 0x00000043000f7202 */ /* 0x000fe20000000f00 */
[----:B------:R-:W-:Y:S02]  /*4810*/  FFMA.FTZ R25, R19, R25, R20 ;  /* 0x0000001913197223 */ /* 0x000fe40000010014 */
[C---:B------:R-:W-:Y:S02]  /*4820*/  IMAD R17, R58.reuse, c[0x0][0x1dc], R17 ;  /* 0x000077003a117a24 */ /* 0x040fe400078e0211 */
[----:B------:R-:W-:-:S04]  /*4830*/  IMAD.WIDE.U32 R14, R58, c[0x0][0x1d8], R14 ;  /* 0x000076003a0e7a25 */ /* 0x000fc800078e000e */
[----:B------:R-:W-:Y:S01]  /*4840*/  FFMA.FTZ R22, R19, R22, R20 ;  /* 0x0000001613167223 */ /* 0x000fe20000010014 */
[----:B------:R-:W-:Y:S01]  /*4850*/  IADD3 R17, R15, R17, RZ ;  /* 0x000000110f117210 */ /* 0x000fe20007ffe0ff */
[----:B------:R-:W-:Y:S01]  /*4860*/  FFMA.FTZ R25, R23, R10, -R25 ;  /* 0x0000000a17197223 */ /* 0x000fe20000010819 */
[----:B------:R-:W-:-:S03]  /*4870*/  LEA R16, P0, R14, c[0x0][0x160], 0x1 ;  /* 0x000058000e107a11 */ /* 0x000fc600078008ff */
[----:B------:R-:W-:Y:S01]  /*4880*/  FMUL.FTZ R15, R25, UR12 ;  /* 0x0000000c190f7c20 */ /* 0x000fe20008410000 */
[----:B------:R-:W-:Y:S01]  /*4890*/  LEA.HI.X R17, R14, c[0x0][0x164], R17, 0x1, P0 ;  /* 0x000059000e117a11 */ /* 0x000fe200000f0c11 */
[----:B------:R-:W-:-:S04]  /*48a0*/  FFMA.FTZ R14, R24, R11, -R22 ;  /* 0x0000000b180e7223 */ /* 0x000fc80000010816 */
[----:B------:R-:W-:-:S05]  /*48b0*/  FMUL.FTZ R14, R14, UR12 ;  /* 0x0000000c0e0e7c20 */ /* 0x000fca0008410000 */
[----:B------:R-:W-:-:S05]  /*48c0*/  F2FP.BF16.PACK_AB R15, R14, R15 ;  /* 0x0000000f0e0f723e */ /* 0x000fca00000010ff */
[----:B------:R0:W-:Y:S02]  /*48d0*/  STG.E [R16.64], R15 ;  /* 0x0000000f10007986 */ /* 0x0001e4000c10190e */
.L_x_106:
[----:B------:R-:W-:Y:S05]  /*48e0*/  BSYNC B0 ;  /* 0x0000000000007941 */ /* 0x000fea0003800000 */
.L_x_105:
[----:B------:R-:W-:Y:S01]  /*48f0*/  PRMT R49, RZ, 0x7610, R49 ;  /* 0x00007610ff317816 */ /* 0x000fe20000000031 */
[----:B------:R-:W-:Y:S01]  /*4900*/  FADD.FTZ R25, R21, -UR17 ;  /* 0x8000001115197e21 */ /* 0x000fe20008010000 */
[--C-:B------:R-:W-:Y:S02]  /*4910*/  PRMT R23, RZ, 0x5410, R46.reuse ;  /* 0x00005410ff177816 */ /* 0x100fe4000000002e */
[----:B------:R-:W-:Y:S01]  /*4920*/  PRMT R46, RZ, 0x7610, R46 ;  /* 0x00007610ff2e7816 */ /* 0x000fe2000000002e */
[----:B------:R-:W-:Y:S01]  /*4930*/  FADD.FTZ R22, R49, -UR17 ;  /* 0x8000001131167e21 */ /* 0x000fe20008010000 */
[----:B------:R-:W-:Y:S01]  /*4940*/  PRMT R21, RZ, 0x5410, R44 ;  /* 0x00005410ff157816 */ /* 0x000fe2000000002c */
[----:B------:R-:W-:Y:S02]  /*4950*/  FMUL.FTZ R25, R25, UR12 ;  /* 0x0000000c19197c20 */ /* 0x000fe40008410000 */
[----:B------:R-:W-:Y:S01]  /*4960*/  FMUL.FTZ R22, R22, UR12 ;  /* 0x0000000c16167c20 */ /* 0x000fe20008410000 */
[----:B------:R-:W-:Y:S05]  /*4970*/  @!P6 BRA `(.L_x_107) ;  /* 0x000001200000e947 */ /* 0x000fea0003800000 */
[----:B0-----:R-:W-:Y:S02]  /*4980*/  FFMA.FTZ R15, R22, R11, R13 ;  /* 0x0000000b160f7223 */ /* 0x001fe4000001000d */
        /* <DEDUP_REMOVED lines=17> */
.L_x_107:
[----:B------:R-:W-:Y:S01]  /*4aa0*/  ISETP.NE.AND P0, PT, R61, RZ, PT ;  /* 0x000000ff3d00720c */ /* 0x000fe20003f05270 */
[----:B------:R-:W-:-:S12]  /*4ab0*/  BSSY B0, `(.L_x_108) ;  /* 0x0000012000007945 */ /* 0x000fd80003800000 */
[----:B------:R-:W-:Y:S05]  /*4ac0*/  @!P0 BRA `(.L_x_109) ;  /* 0x0000010000008947 */ /* 0x000fea0003800000 */
[----:B------:R-:W-:Y:S01]  /*4ad0*/  MOV R14, R64 ;  /* 0x00000040000e7202 */ /* 0x000fe20000000f00 */
[----:B0-----:R-:W-:Y:S01]  /*4ae0*/  IMAD R16, R2, c[0x0][0x1d8], RZ ;  /* 0x0000760002107a24 */ /* 0x001fe200078e02ff */
        /* <DEDUP_REMOVED lines=14> */
.L_x_109:
[----:B------:R-:W-:Y:S05]  /*4bd0*/  BSYNC B0 ;  /* 0x0000000000007941 */ /* 0x000fea0003800000 */
.L_x_108:
[----:B------:R-:W-:Y:S01]  /*4be0*/  ISETP.NE.AND P6, PT, RZ, UR16, PT ;  /* 0x00000010ff007c0c */ /* 0x000fe2000bfc5270 */
[----:B------:R-:W-:Y:S01]  /*4bf0*/  FADD.FTZ R23, R21, -UR17 ;  /* 0x8000001115177e21 */ /* 0x000fe20008010000 */
[----:B------:R-:W-:Y:S02]  /*4c00*/  PRMT R44, RZ, 0x7610, R44 ;  /* 0x00007610ff2c7816 */ /* 0x000fe4000000002c */
[--C-:B------:R-:W-:Y:S01]  /*4c10*/  PRMT R25, RZ, 0x5410, R43.reuse ;  /* 0x00005410ff197816 */ /* 0x100fe2000000002b */
[----:B------:R-:W-:Y:S01]  /*4c20*/  FMUL.FTZ R23, R23, UR12 ;  /* 0x0000000c17177c20 */ /* 0x000fe20008410000 */
[----:B------:R-:W-:Y:S01]  /*4c30*/  PRMT R24, RZ, 0x7610, R43 ;  /* 0x00007610ff187816 */ /* 0x000fe2000000002b */
[----:B------:R-:W-:Y:S01]  /*4c40*/  FADD.FTZ R22, R44, -UR17 ;  /* 0x800000112c167e21 */ /* 0x000fe20008010000 */
[----:B------:R-:W-:-:S03]  /*4c50*/  PRMT R21, RZ, 0x5410, R45 ;  /* 0x00005410ff157816 */ /* 0x000fc6000000002d */
[----:B------:R-:W-:Y:S02]  /*4c60*/  FMUL.FTZ R22, R22, UR12 ;  /* 0x0000000c16167c20 */ /* 0x000fe40008410000 */
[----:B------:R-:W-:Y:S05]  /*4c70*/  @!P6 BRA `(.L_x_110) ;  /* 0x000001200000e947 */ /* 0x000fea0003800000 */
[----:B------:R-:W-:Y:S02]  /*4c80*/  FFMA.FTZ R14, R23, R10, R12 ;  /* 0x0000000a170e7223 */ /* 0x000fe4000001000c */
[----:B0-----:R-:W-:Y:S02]  /*4c90*/  FFMA.FTZ R15, R22, R11, R13 ;  /* 0x0000000b160f7223 */ /* 0x001fe4000001000d */
        /* <DEDUP_REMOVED lines=16> */
.L_x_110:
[----:B------:R-:W-:Y:S01]  /*4da0*/  BSSY B0, `(.L_x_111) ;  /* 0x0000012000007945 */ /* 0x000fe20003800000 */
        /* <DEDUP_REMOVED lines=17> */
.L_x_112:
[----:B------:R-:W-:Y:S05]  /*4ec0*/  BSYNC B0 ;  /* 0x0000000000007941 */ /* 0x000fea0003800000 */
.L_x_111:
        /* <DEDUP_REMOVED lines=27> */
.L_x_113:
        /* <DEDUP_REMOVED lines=18> */
.L_x_115:
[----:B------:R-:W-:Y:S05]  /*51a0*/  BSYNC B0 ;  /* 0x0000000000007941 */ /* 0x000fea0003800000 */
.L_x_114:
        /* <DEDUP_REMOVED lines=9> */
[----:B------:R-:W-:Y:S02]  /*5240*/  FFMA.FTZ R14, R25, R10, R12 ;  /* 0x0000000a190e7223 */ /* 0x000fe4000001000c */
[----:B0-----:R-:W-:-:S02]  /*5250*/  FFMA.FTZ R15, R24, R11, R13 ;  /* 0x0000000b180f7223 */ /* 0x001fc4000001000d */
        /* <DEDUP_REMOVED lines=16> */
.L_x_116:
        /* <DEDUP_REMOVED lines=18> */
.L_x_118:
[----:B------:R-:W-:Y:S05]  /*5480*/  BSYNC B0 ;  /* 0x0000000000007941 */ /* 0x000fea0003800000 */
.L_x_117:
[----:B------:R-:W-:Y:S01]  /*5490*/  PRMT R41, RZ, 0x7610, R41 ;  /* 0x00007610ff297816 */ /* 0x000fe20000000029 */
[----:B------:R-:W-:Y:S01]  /*54a0*/  FADD.FTZ R21, R21, -UR17 ;  /* 0x8000001115157e21 */ /* 0x000fe20008010000 */
[----:B------:R-:W-:Y:S02]  /*54b0*/  SHF.R.U32.HI R14, RZ, 0x2, R18 ;  /* 0x00000002ff0e7819 */ /* 0x000fe40000011612 */
[--C-:B------:R-:W-:Y:S01]  /*54c0*/  PRMT R23, RZ, 0x5410, R38.reuse ;  /* 0x00005410ff177816 */ /* 0x100fe20000000026 */
[----:B------:R-:W-:Y:S01]  /*54d0*/  FADD.FTZ R41, R41, -UR17 ;  /* 0x8000001129297e21 */ /* 0x000fe20008010000 */
[----:B------:R-:W-:Y:S01]  /*54e0*/  PRMT R38, RZ, 0x7610, R38 ;  /* 0x00007610ff267816 */ /* 0x000fe20000000026 */
[----:B------:R-:W-:Y:S01]  /*54f0*/  FMUL.FTZ R25, R21, UR12 ;  /* 0x0000000c15197c20 */ /* 0x000fe20008410000 */
[----:B------:R-:W-:Y:S01]  /*5500*/  PRMT R18, RZ, 0x5410, R36 ;  /* 0x00005410ff127816 */ /* 0x000fe20000000024 */
[----:B------:R-:W-:Y:S02]  /*5510*/  IMAD R21, R33, c[0x0][0x1fc], R14 ;  /* 0x00007f0021157a24 */ /* 0x000fe400078e020e */
        /* <DEDUP_REMOVED lines=20> */
.L_x_119:
        /* <DEDUP_REMOVED lines=8> */
[----:B------:R-:W-:Y:S01]  /*56e0*/  FFMA.FTZ R25, R23, R10, -R25 ;  /* 0x0000000a17197223 */ /* 0x000fe20000010819 */
[----:B------:R-:W-:Y:S02]  /*56f0*/  IADD3 R17, R15, R17, RZ ;  /* 0x000000110f117210 */ /* 0x000fe40007ffe0ff */
[----:B------:R-:W-:Y:S01]  /*5700*/  LEA R16, P0, R14, c[0x0][0x160], 0x1 ;  /* 0x000058000e107a11 */ /* 0x000fe200078008ff */
[----:B------:R-:W-:-:S03]  /*5710*/  FMUL.FTZ R15, R25, UR12 ;  /* 0x0000000c190f7c20 */ /* 0x000fc60008410000 */
[----:B------:R-:W-:Y:S01]  /*5720*/  LEA.HI.X R17, R14, c[0x0][0x164], R17, 0x1, P0 ;  /* 0x000059000e117a11 */ /* 0x000fe200000f0c11 */
[----:B------:R-:W-:-:S04]  /*5730*/  FFMA.FTZ R14, R19, R30, R20 ;  /* 0x0000001e130e7223 */ /* 0x000fc80000010014 */
[----:B------:R-:W-:-:S04]  /*5740*/  FFMA.FTZ R14, R38, R11, -R14 ;  /* 0x0000000b260e7223 */ /* 0x000fc8000001080e */
[----:B------:R-:W-:-:S05]  /*5750*/  FMUL.FTZ R14, R14, UR12 ;  /* 0x0000000c0e0e7c20 */ /* 0x000fca0008410000 */
[----:B------:R-:W-:-:S05]  /*5760*/  F2FP.BF16.PACK_AB R15, R14, R15 ;  /* 0x0000000f0e0f723e */ /* 0x000fca00000010ff */
[----:B------:R0:W-:Y:S02]  /*5770*/  STG.E [R16.64], R15 ;  /* 0x0000000f10007986 */ /* 0x0001e4000c10190e */
.L_x_121:
[----:B------:R-:W-:Y:S05]  /*5780*/  BSYNC B0 ;  /* 0x0000000000007941 */ /* 0x000fea0003800000 */
.L_x_120:
[----:B------:R-:W-:Y:S01]  /*5790*/  PRMT R36, RZ, 0x7610, R36 ;  /* 0x00007610ff247816 */ /* 0x000fe20000000024 */
[----:B------:R-:W-:Y:S01]  /*57a0*/  FADD.FTZ R14, R18, -UR17 ;  /* 0x80000011120e7e21 */ /* 0x000fe20008010000 */
[----:B------:R-:W-:Y:S02]  /*57b0*/  IADD3 R28, R21, 0xc0, RZ ;  /* 0x000000c0151c7810 */ /* 0x000fe40007ffe0ff */
[--C-:B------:R-:W-:Y:S01]  /*57c0*/  PRMT R23, RZ, 0x5410, R35.reuse ;  /* 0x00005410ff177816 */ /* 0x100fe20000000023 */
[----:B------:R-:W-:Y:S01]  /*57d0*/  FADD.FTZ R36, R36, -UR17 ;  /* 0x8000001124247e21 */ /* 0x000fe20008010000 */
[----:B------:R-:W-:Y:S01]  /*57e0*/  PRMT R18, RZ, 0x7610, R35 ;  /* 0x00007610ff127816 */ /* 0x000fe20000000023 */
[----:B------:R-:W-:Y:S01]  /*57f0*/  FMUL.FTZ R29, R14, UR12 ;  /* 0x0000000c0e1d7c20 */ /* 0x000fe20008410000 */
[----:B------:R-:W-:Y:S01]  /*5800*/  SHF.R.S32.HI R30, RZ, 0x1f, R28 ;  /* 0x0000001fff1e7819 */ /* 0x000fe2000001141c */
        /* <DEDUP_REMOVED lines=20> */
.L_x_122:
[----:B------:R-:W-:Y:S01]  /*5950*/  ISETP.GE.U32.AND P0, PT, R28, c[0x0][0x1e0], PT ;  /* 0x000078001c007a0c */ /* 0x000fe20003f06070 */
[----:B------:R-:W-:Y:S03]  /*5960*/  BSSY B0, `(.L_x_123) ;  /* 0x0000014000007945 */ /* 0x000fe60003800000 */
[----:B------:R-:W-:-:S04]  /*5970*/  ISETP.GE.AND.EX P0, PT, R30, c[0x0][0x1e4], PT, P0 ;  /* 0x000079001e007a0c */ /* 0x000fc80003f06300 */
[----:B------:R-:W-:-:S13]  /*5980*/  ISETP.LT.U32.AND P0, PT, R59, 0xe0, !P0 ;  /* 0x000000e03b00780c */ /* 0x000fda0004701070 */
[----:B------:R-:W-:Y:S05]  /*5990*/  @!P0 BRA `(.L_x_124) ;  /* 0x0000010000008947 */ /* 0x000fea0003800000 */
[----:B------:R-:W-:Y:S01]  /*59a0*/  MOV R14, R64 ;  /* 0x00000040000e7202 */ /* 0x000fe20000000f00 */
[----:B0-----:R-:W-:Y:S01]  /*59b0*/  IMAD R17, R8, c[0x0][0x1d8], RZ ;  /* 0x0000760008117a24 */ /* 0x001fe200078e02ff */
[----:B------:R-:W-:-:S03]  /*59c0*/  MOV R15, R67 ;  /* 0x00000043000f7202 */ /* 0x000fc60000000f00 */
[C---:B------:R-:W-:Y:S02]  /*59d0*/  IMAD R17, R52.reuse, c[0x0][0x1dc], R17 ;  /* 0x0000770034117a24 */ /* 0x040fe400078e0211 */
[----:B------:R-:W-:-:S05]  /*59e0*/  IMAD.WIDE.U32 R14, R52, c[0x0][0x1d8], R14 ;  /* 0x00007600340e7a25 */ /* 0x000fca00078e000e */
[----:B------:R-:W-:Y:S01]  /*59f0*/  IADD3 R17, R15, R17, RZ ;  /* 0x000000110f117210 */ /* 0x000fe20007ffe0ff */
[----:B------:R-:W-:Y:S01]  /*5a00*/  FFMA.FTZ R15, R19, R36, R20 ;  /* 0x00000024130f7223 */ /* 0x000fe20000010014 */
[----:B------:R-:W-:-:S03]  /*5a10*/  LEA R16, P0, R14, c[0x0][0x160], 0x1 ;  /* 0x000058000e107a11 */ /* 0x000fc600078008ff */
[----:B------:R-:W-:Y:S01]  /*5a20*/  FFMA.FTZ R18, R18, R11, -R15 ;  /* 0x0000000b12127223 */ /* 0x000fe2000001080f */
[----:B------:R-:W-:Y:S01]  /*5a30*/  LEA.HI.X R17, R14, c[0x0][0x164], R17, 0x1, P0 ;  /* 0x000059000e117a11 */ /* 0x000fe200000f0c11 */
[----:B------:R-:W-:-:S04]  /*5a40*/  FFMA.FTZ R14, R19, R29, R20 ;  /* 0x0000001d130e7223 */ /* 0x000fc80000010014 */
[----:B------:R-:W-:-:S04]  /*5a50*/  FFMA.FTZ R14, R23, R10, -R14 ;  /* 0x0000000a170e7223 */ /* 0x000fc8000001080e */
[----:B------:R-:W-:Y:S02]  /*5a60*/  FMUL.FTZ R15, R14, UR12 ;  /* 0x0000000c0e0f7c20 */ /* 0x000fe40008410000 */
[----:B------:R-:W-:-:S05]  /*5a70*/  FMUL.FTZ R14, R18, UR12 ;  /* 0x0000000c120e7c20 */ /* 0x000fca0008410000 */
[----:B------:R-:W-:-:S05]  /*5a80*/  F2FP.BF16.PACK_AB R15, R14, R15 ;  /* 0x0000000f0e0f723e */ /* 0x000fca00000010ff */
[----:B------:R0:W-:Y:S02]  /*5a90*/  STG.E [R16.64], R15 ;  /* 0x0000000f10007986 */ /* 0x0001e4000c10190e */
.L_x_124:
[----:B------:R-:W-:Y:S05]  /*5aa0*/  BSYNC B0 ;  /* 0x0000000000007941 */ /* 0x000fea0003800000 */
.L_x_123:
[--C-:B------:R-:W-:Y:S02]  /*5ab0*/  PRMT R14, RZ, 0x5410, R37.reuse ;  /* 0x00005410ff0e7816 */ /* 0x100fe40000000025 */
[----:B------:R-:W-:Y:S02]  /*5ac0*/  PRMT R37, RZ, 0x7610, R37 ;  /* 0x00007610ff257816 */ /* 0x000fe40000000025 */
[----:B------:R-:W-:Y:S01]  /*5ad0*/  ISETP.GE.U32.AND P0, PT, R51, c[0x0][0x1e0], PT ;  /* 0x0000780033007a0c */ /* 0x000fe20003f06070 */
[----:B------:R-:W-:Y:S01]  /*5ae0*/  FADD.FTZ R14, R14, -UR17 ;  /* 0x800000110e0e7e21 */ /* 0x000fe20008010000 */
[--C-:B0-----:R-:W-:Y:S01]  /*5af0*/  PRMT R15, RZ, 0x5410, R34.reuse ;  /* 0x00005410ff0f7816 */ /* 0x101fe20000000022 */
[----:B------:R-:W-:Y:S01]  /*5b00*/  FADD.FTZ R37, R37, -UR17 ;  /* 0x8000001125257e21 */ /* 0x000fe20008010000 */
[----:B------:R-:W-:Y:S01]  /*5b10*/  ISETP.GE.AND.EX P0, PT, R9, c[0x0][0x1e4], PT, P0 ;  /* 0x0000790009007a0c */ /* 0x000fe20003f06300 */
[----:B------:R-:W-:Y:S01]  /*5b20*/  FMUL.FTZ R25, R14, UR12 ;  /* 0x0000000c0e197c20 */ /* 0x000fe20008410000 */
[----:B------:R-:W-:Y:S01]  /*5b30*/  PRMT R34, RZ, 0x7610, R34 ;  /* 0x00007610ff227816 */ /* 0x000fe20000000022 */
[----:B------:R-:W-:Y:S01]  /*5b40*/  FMUL.FTZ R24, R37, UR12 ;  /* 0x0000000c25187c20 */ /* 0x000fe20008410000 */
[----:B------:R-:W-:Y:S01]  /*5b50*/  ISETP.GT.U32.OR P0, PT, R59, 0xdf, P0 ;  /* 0x000000df3b00780c */ /* 0x000fe20000704470 */
[----:B------:R-:W-:Y:S11]  /*5b60*/  @!P6 BRA `(.L_x_125) ;  /* 0x000001200000e947 */ /* 0x000ff60003800000 */
        /* <DEDUP_REMOVED lines=18> */
.L_x_125:
        /* <DEDUP_REMOVED lines=17> */
.L_x_127:
[----:B------:R-:W-:Y:S05]  /*5da0*/  BSYNC B0 ;  /* 0x0000000000007941 */ /* 0x000fea0003800000 */
.L_x_126:
[----:B------:R-:W-:Y:S01]  /*5db0*/  ULDC UR4, c[0x0][0x10] ;  /* 0x0000040000047ab9 */ /* 0x000fe20000000800 */
[----:B------:R-:W-:Y:S01]  /*5dc0*/  IADD3 R50, R50, 0x1, RZ ;  /* 0x0000000132327810 */ /* 0x000fe20007ffe0ff */
[----:B------:R-:W-:-:S04]  /*5dd0*/  UIADD3 UR7, UR7, UR4, URZ ;  /* 0x0000000407077290 */ /* 0x000fc8000fffe03f */
[----:B------:R-:W-:-:S06]  /*5de0*/  UISETP.GE.AND UP0, UPT, UR7, UR6, UPT ;  /* 0x000000060700728c */ /* 0x000fcc000bf06270 */
[----:B------:R-:W-:-:S13]  /*5df0*/  PLOP3.LUT P0, PT, PT, PT, UP0, 0x80, 0x0 ;  /* 0x000000000000781c */ /* 0x000fda0003f0f008 */
[----:B------:R-:W-:Y:S01]  /*5e00*/  @P0 CALL.REL.NOINC `(.L_x_77) ;  /* 0x0000001000000944 */ /* 0x000fe20003c00000 */
[----:B------:R-:W-:Y:S05]  /*5e10*/  BRA `(.L_x_128) ;  /* 0xffffa61000007947 */ /* 0x000fea000383ffff */
.L_x_77:
[----:B------:R-:W-:Y:S01]  /*5e20*/  ISETP.NE.AND P1, PT, R59, RZ, PT ;  /* 0x000000ff3b00720c */ /* 0x000fe20003f25270 */
[----:B------:R-:W-:Y:S01]  /*5e30*/  HFMA2.MMA R25, -RZ, RZ, 0, 2.384185791015625e-07 ;  /* 0x00000004ff197435 */ /* 0x000fe200000001ff */
[----:B------:R-:W-:Y:S01]  /*5e40*/  MOV R6, c[0x0][0xc] ;  /* 0x0000030000067a02 */ /* 0x000fe20000000f00 */
[----:B------:R-:W-:Y:S01]  /*5e50*/  BSSY B0, `(.L_x_129) ;  /* 0x000000f000007945 */ /* 0x000fe20003800000 */
[----:B------:R-:W-:Y:S02]  /*5e60*/  MOV R4, c[0x0][0x10] ;  /* 0x0000040000047a02 */ /* 0x000fe40000000f00 */
[----:B------:R-:W-:Y:S02]  /*5e70*/  ISETP.NE.AND P0, PT, R6, 0x1, PT ;  /* 0x000000010600780c */ /* 0x000fe40003f05270 */
[----:B------:R-:W-:-:S04]  /*5e80*/  SHF.L.U32 R0, R4, 0x1, RZ ;  /* 0x0000000104007819 */ /* 0x000fc800000006ff */
[----:B------:R-:W-:-:S05]  /*5e90*/  SEL R0, R0, RZ, P0 ;  /* 0x000000ff00007207 */ /* 0x000fca0000000000 */
        /* <DEDUP_REMOVED lines=10> */
.L_x_130:
[----:B------:R-:W-:Y:S05]  /*5f40*/  BSYNC B0 ;  /* 0x0000000000007941 */ /* 0x000fea0003800000 */
.L_x_129:
[----:B------:R-:W2:Y:S01]  /*5f50*/  S2UR UR4, SR_CTAID.X ;  /* 0x00000000000479c3 */ /* 0x000ea20000002500 */
[----:B-1----:R-:W-:Y:S02]  /*5f60*/  IADD3 R5, R6, -0x1, RZ ;  /* 0xffffffff06057810 */ /* 0x002fe40007ffe0ff */
[----:B------:R-:W-:-:S05]  /*5f70*/  IADD3 R0, R4, -0x1, RZ ;  /* 0xffffffff04007810 */ /* 0x000fca0007ffe0ff */
[----:B------:R-:W1:Y:S01]  /*5f80*/  S2UR UR5, SR_CTAID.Y ;  /* 0x00000000000579c3 */ /* 0x000e620000002600 */
[----:B--2---:R-:W-:-:S04]  /*5f90*/  ISETP.NE.AND P0, PT, R5, UR4, PT ;  /* 0x0000000405007c0c */ /* 0x004fc8000bf05270 */
[----:B-1----:R-:W-:-:S13]  /*5fa0*/  ISETP.NE.OR P0, PT, R0, UR5, P0 ;  /* 0x0000000500007c0c */ /* 0x002fda0008705670 */
[----:B------:R-:W-:Y:S05]  /*5fb0*/  @P0 EXIT ;  /* 0x000000000000094d */ /* 0x000fea0003800000 */
[----:B------:R-:W-:Y:S05]  /*5fc0*/  @P1 BRA `(.L_x_131) ;  /* 0x0000008000001947 */ /* 0x000fea0003800000 */
[----:B------:R-:W-:-:S05]  /*5fd0*/  IMAD R0, R6, c[0x0][0x10], RZ ;  /* 0x0000040006007a24 */ /* 0x000fca00078e02ff */
[----:B------:R-:W-:-:S13]  /*5fe0*/  ISETP.NE.AND P0, PT, R0, -0x1, PT ;  /* 0xffffffff0000780c */ /* 0x000fda0003f05270 */
[----:B------:R-:W-:Y:S05]  /*5ff0*/  @!P0 BRA `(.L_x_131) ;  /* 0x0000005000008947 */ /* 0x000fea0003800000 */
.L_x_132:
[----:B------:R-:W2:Y:S01]  /*6000*/  LDG.E.STRONG.GPU R5, [R2.64] ;  /* 0x0000000e02057981 */ /* 0x000ea2000c1ef900 */
[----:B------:R-:W-:Y:S01]  /*6010*/  YIELD ;  /* 0x0000000000007946 */ /* 0x000fe20003800000 */
[----:B--2---:R-:W-:Y:S01]  /*6020*/  ISETP.NE.AND P0, PT, R5, R0, PT ;  /* 0x000000000500720c */ /* 0x004fe20003f05270 */
[----:B------:R-:W-:-:S12]  /*6030*/  CCTL.IVALL ;  /* 0x00000000ff00798f */ /* 0x000fd80002000000 */
[----:B------:R-:W-:Y:S05]  /*6040*/  @P0 BRA `(.L_x_132) ;  /* 0xffffffb000000947 */ /* 0x000fea000383ffff */
.L_x_131:
[----:B------:R-:W-:Y:S02]  /*6050*/  WARPSYNC 0xffffffff ;  /* 0xffffffff00007948 */ /* 0x000fe40003800000 */
[----:B------:R-:W-:Y:S01]  /*6060*/  MOV R19, c[0x0][0x1dc] ;  /* 0x0000770000137a02 */ /* 0x000fe20000000f00 */
[----:B------:R-:W-:Y:S03]  /*6070*/  BAR.SYNC.DEFER_BLOCKING 0x0 ;  /* 0x0000000000007b1d */ /* 0x000fe60000010000 */
[----:B------:R-:W-:-:S04]  /*6080*/  LEA.HI R0, P0, R19, c[0x0][0x1d8], RZ, 0x1 ;  /* 0x0000760013007a11 */ /* 0x000fc800078108ff */
[----:B------:R-:W-:-:S04]  /*6090*/  IADD3.X R3, RZ, c[0x0][0x1dc], RZ, P0, !PT ;  /* 0x00007700ff037a10 */ /* 0x000fc800007fe4ff */
[----:B------:R-:W-:Y:S02]  /*60a0*/  SHF.R.S64 R20, R0, 0x1, R3 ;  /* 0x0000000100147819 */ /* 0x000fe40000001003 */
        /* <DEDUP_REMOVED lines=19> */
.L_x_133:
[----:B------:R-:W-:-:S04]  /*61e0*/  LEA R6, P0, R59, c[0x0][0x1b8], 0x2 ;  /* 0x00006e003b067a11 */ /* 0x000fc800078010ff */
[----:B------:R-:W-:Y:S02]  /*61f0*/  LEA.HI.X R7, R59, c[0x0][0x1bc], R18, 0x2, P0 ;  /* 0x00006f003b077a11 */ /* 0x000fe400000f1412 */
[-C--:B------:R-:W-:Y:S02]  /*6200*/  LEA R8, P0, R20, R6.reuse, 0x2 ;  /* 0x0000000614087211 */ /* 0x080fe400078010ff */
[-C--:B------:R-:W-:Y:S01]  /*6210*/  LEA R12, P1, R22, R6.reuse, 0x2 ;  /* 0x00000006160c7211 */ /* 0x080fe200078210ff */
[----:B0-----:R-:W2:Y:S01]  /*6220*/  LDG.E R14, [R6.64] ;  /* 0x0000000e060e7981 */ /* 0x001ea2000c1e1900 */
[----:B0-----:R-:W-:Y:S02]  /*6230*/  LEA R10, P2, R23, R6, 0x2 ;  /* 0x00000006170a7211 */ /* 0x001fe400078410ff */
        /* <DEDUP_REMOVED lines=11> */
[----:B------:R-:W-:-:S04]  /*62f0*/  SHF.R.S32.HI R18, RZ, 0x1f, R59 ;  /* 0x0000001fff127819 */ /* 0x000fc8000001143b */
[----:B------:R-:W-:Y:S01]  /*6300*/  ISETP.GT.AND.EX P0, PT, R27, R18, PT, P0 ;  /* 0x000000121b00720c */ /* 0x000fe20003f04300 */
[----:B--2---:R0:W-:Y:S04]  /*6310*/  STG.E.64 [R2.64], R14 ;  /* 0x0000000e02007986 */ /* 0x0041e8000c101b0e */
[----:B---3--:R0:W-:Y:S08]  /*6320*/  STG.E.64 [R4.64], R16 ;  /* 0x0000001004007986 */ /* 0x0081f0000c101b0e */
[----:B------:R-:W-:Y:S05]  /*6330*/  @P0 BRA `(.L_x_133) ;  /* 0xfffffea000000947 */ /* 0x000fea000383ffff */
[----:B------:R-:W-:Y:S05]  /*6340*/  EXIT ;  /* 0x000000000000794d */ /* 0x000fea0003800000 */
.L_x_134:
        /* <DEDUP_REMOVED lines=11> */
.L_x_3316:


//--------------------- .text._Z35group_norm_nhwc_bwd_one_pass_kernelI11Bf16IOFp32WLi512ELi14ELi224EEv26Group_norm_nhwc_bwd_params --------------------------
	.section	.text._Z35group_norm_nhwc_bwd_one_pass_kernelI11Bf16IOFp32WLi512ELi14ELi224EEv26Group_norm_nhwc_bwd_params,"ax",@progbits
	.sectioninfo	@"SHI_REGISTERS=128"
	.align	128
        .global         _Z35group_norm_nhwc_bwd_one_pass_kernelI11Bf16IOFp32WLi512ELi14ELi224EEv26Group_norm_nhwc_bwd_params
        .type           _Z35group_norm_nhwc_bwd_one_pass_kernelI11Bf16IOFp32WLi512ELi14ELi224EEv26Group_norm_nhwc_bwd_params,@function
        .size           _Z35group_norm_nhwc_bwd_one_pass_kernelI11Bf16IOFp32WLi512ELi14ELi224EEv26Group_norm_nhwc_bwd_params,(.L_x_3317 - _Z35group_norm_nhwc_bwd_one_pass_kernelI11Bf16IOFp32WLi512ELi14ELi224EEv26Group_norm_nhwc_bwd_params)
        .other          _Z35group_norm_nhwc_bwd_one_pass_kernelI11Bf16IOFp32WLi512ELi14ELi224EEv26Group_norm_nhwc_bwd_params,@"STO_CUDA_ENTRY STV_DEFAULT"
_Z35group_norm_nhwc_bwd_one_pass_kernelI11Bf16IOFp32WLi512ELi14ELi224EEv26Group_norm_nhwc_bwd_params:
.text._Z35group_norm_nhwc_bwd_one_pass_kernelI11Bf16IOFp32WLi512ELi14ELi224EEv26Group_norm_nhwc_bwd_params:
        /* <DEDUP_REMOVED lines=11> */
[----:B------:R-:W-:Y:S02]  /*00b0*/  LEA.HI R4, R3, R5, RZ, 0x1f ;  /* 0x0000000503047211 */ /* 0x000fe400078ff8ff */
[----:B------:R-:W-:Y:S01]  /*00c0*/  MOV R3, R8 ;  /* 0x0000000800037202 */ /* 0x000fe20000000f00 */
[----:B------:R-:W-:Y:S05]  /*00d0*/  @P0 BRA `(.L_x_135) ;  /* 0x0000936000000947 */ /* 0x000fea0003800000 */
[----:B--2---:R-:W-:Y:S01]  /*00e0*/  HFMA2.MMA R9, -RZ, RZ, 0, 1.78813934326171875e-07 ;  /* 0x00000003ff097435 */ /* 0x004fe200000001ff */
[----:B------:R-:W-:Y:S01]  /*00f0*/  SHF.R.U32.HI R5, RZ, 0x2, R4 ;  /* 0x00000002ff057819 */ /* 0x000fe20000011604 */
[----:B------:R-:W-:Y:S01]  /*0100*/  HFMA2.MMA R79, -RZ, RZ, 0, 0 ;  /* 0x00000000ff4f7435 */ /* 0x000fe200000001ff */
[----:B------:R-:W-:Y:S01]  /*0110*/  MOV R89, c[0x0][0x1dc] ;  /* 0x0000770000597a02 */ /* 0x000fe20000000f00 */
[----:B------:R-:W-:Y:S01]  /*0120*/  ULDC.U8 UR9, c[0x0][0x1f4] ;  /* 0x00007d0000097ab9 */ /* 0x000fe20000000000 */
[----:B------:R-:W-:Y:S01]  /*0130*/  ISETP.GE.U32.AND P1, PT, R3, 0xe0, PT ;  /* 0x000000e00300780c */ /* 0x000fe20003f26070 */
[----:B------:R-:W-:Y:S01]  /*0140*/  IMAD R4, R2, c[0x0][0x1fc], R5 ;  /* 0x00007f0002047a24 */ /* 0x000fe200078e0205 */
[----:B------:R-:W-:Y:S01]  /*0150*/  LEA.HI R89, P3, R89, c[0x0][0x1d8], RZ, 0x1 ;  /* 0x0000760059597a11 */ /* 0x000fe200078708ff */
[----:B------:R-:W-:-:S02]  /*0160*/  IMAD R80, R5, -0x7, R8 ;  /* 0xfffffff905507824 */ /* 0x000fc400078e0208 */
[C---:B------:R-:W-:Y:S01]  /*0170*/  IMAD R93, R9.reuse, c[0x0][0x1dc], RZ ;  /* 0x00007700095d7a24 */ /* 0x040fe200078e02ff */
[C---:B------:R-:W-:Y:S01]  /*0180*/  ISETP.LT.U32.AND P0, PT, R4.reuse, c[0x0][0x1e0], PT ;  /* 0x0000780004007a0c */ /* 0x040fe20003f01070 */
[----:B------:R-:W-:Y:S01]  /*0190*/  IMAD.WIDE.U32 R6, R9, c[0x0][0x1d8], RZ ;  /* 0x0000760009067a25 */ /* 0x000fe200078e00ff */
[----:B------:R-:W-:Y:S02]  /*01a0*/  SHF.R.S32.HI R10, RZ, 0x1f, R4 ;  /* 0x0000001fff0a7819 */ /* 0x000fe40000011404 */
[----:B------:R-:W-:Y:S01]  /*01b0*/  IADD3 R109, R4, 0x20, RZ ;  /* 0x00000020046d7810 */ /* 0x000fe20007ffe0ff */
[----:B------:R-:W-:Y:S01]  /*01c0*/  IMAD R5, R2, c[0x0][0x10], R0 ;  /* 0x0000040002057a24 */ /* 0x000fe200078e0200 */
[----:B------:R-:W-:Y:S02]  /*01d0*/  IADD3 R93, R7, R93, RZ ;  /* 0x0000005d075d7210 */ /* 0x000fe40007ffe0ff */
[----:B------:R-:W-:Y:S02]  /*01e0*/  IADD3 R108, R4, 0x40, RZ ;  /* 0x00000040046c7810 */ /* 0x000fe40007ffe0ff */
[----:B------:R-:W-:-:S02]  /*01f0*/  LEA.HI R90, P2, R93, R6, RZ, 0x1 ;  /* 0x000000065d5a7211 */ /* 0x000fc400078508ff */
[C---:B------:R-:W-:Y:S02]  /*0200*/  IADD3 R107, R4.reuse, 0x60, RZ ;  /* 0x00000060046b7810 */ /* 0x040fe40007ffe0ff */
[----:B------:R-:W-:Y:S02]  /*0210*/  IADD3 R106, R4, 0x80, RZ ;  /* 0x00000080046a7810 */ /* 0x000fe40007ffe0ff */
[----:B------:R-:W-:Y:S02]  /*0220*/  ISETP.LT.AND.EX P0, PT, R10, c[0x0][0x1e4], !P1, P0 ;  /* 0x000079000a007a0c */ /* 0x000fe40004f01300 */
[----:B------:R-:W-:Y:S02]  /*0230*/  IADD3 R105, R4, 0xa0, RZ ;  /* 0x000000a004697810 */ /* 0x000fe40007ffe0ff */
[----:B------:R-:W-:Y:S02]  /*0240*/  ISETP.LT.U32.AND P5, PT, R109, c[0x0][0x1e0], PT ;  /* 0x000078006d007a0c */ /* 0x000fe40003fa1070 */
[----:B------:R-:W-:-:S02]  /*0250*/  SHF.R.S32.HI R120, RZ, 0x1f, R109 ;  /* 0x0000001fff787819 */ /* 0x000fc4000001146d */
[----:B------:R-:W-:Y:S02]  /*0260*/  IADD3.X R92, RZ, c[0x0][0x1dc], RZ, P3, !PT ;  /* 0x00007700ff5c7a10 */ /* 0x000fe40001ffe4ff */
[----:B------:R-:W-:Y:S02]  /*0270*/  ISETP.LT.U32.AND P4, PT, R108, c[0x0][0x1e0], PT ;  /* 0x000078006c007a0c */ /* 0x000fe40003f81070 */
[----:B------:R-:W-:Y:S02]  /*0280*/  SHF.R.S32.HI R119, RZ, 0x1f, R108 ;  /* 0x0000001fff777819 */ /* 0x000fe4000001146c */
[----:B------:R-:W-:Y:S02]  /*0290*/  ISETP.LT.U32.AND P3, PT, R107, c[0x0][0x1e0], PT ;  /* 0x000078006b007a0c */ /* 0x000fe40003f61070 */
[----:B------:R-:W-:Y:S02]  /*02a0*/  IADD3.X R93, RZ, R93, RZ, P2, !PT ;  /* 0x0000005dff5d7210 */ /* 0x000fe400017fe4ff */
[----:B------:R-:W-:-:S02]  /*02b0*/  SHF.R.S32.HI R118, RZ, 0x1f, R107 ;  /* 0x0000001fff767819 */ /* 0x000fc4000001146b */
[----:B------:R-:W-:Y:S02]  /*02c0*/  P2R R87, PR, RZ, 0x1 ;  /* 0x00000001ff577803 */ /* 0x000fe40000000000 */
[----:B------:R-:W-:Y:S02]  /*02d0*/  ISETP.LT.U32.AND P2, PT, R106, c[0x0][0x1e0], PT ;  /* 0x000078006a007a0c */ /* 0x000fe40003f41070 */
[----:B------:R-:W-:Y:S02]  /*02e0*/  SHF.R.S32.HI R117, RZ, 0x1f, R106 ;  /* 0x0000001fff757819 */ /* 0x000fe4000001146a */
[----:B------:R-:W-:Y:S02]  /*02f0*/  ISETP.LT.U32.AND P0, PT, R105, c[0x0][0x1e0], PT ;  /* 0x0000780069007a0c */ /* 0x000fe40003f01070 */
[----:B------:R-:W-:Y:S02]  /*0300*/  SHF.R.S32.HI R116, RZ, 0x1f, R105 ;  /* 0x0000001fff747819 */ /* 0x000fe40000011469 */
[----:B------:R-:W-:-:S02]  /*0310*/  ISETP.LT.AND.EX P6, PT, R120, c[0x0][0x1e4], !P1, P5 ;  /* 0x0000790078007a0c */ /* 0x000fc40004fc1350 */
[----:B------:R-:W-:Y:S02]  /*0320*/  IADD3 R104, R4, 0xc0, RZ ;  /* 0x000000c004687810 */ /* 0x000fe40007ffe0ff */
[----:B------:R-:W-:Y:S02]  /*0330*/  ISETP.LT.AND.EX P5, PT, R119, c[0x0][0x1e4], !P1, P4 ;  /* 0x0000790077007a0c */ /* 0x000fe40004fa1340 */
[----:B------:R-:W-:Y:S02]  /*0340*/  ISETP.LT.AND.EX P4, PT, R118, c[0x0][0x1e4], !P1, P3 ;  /* 0x0000790076007a0c */ /* 0x000fe40004f81330 */
[----:B------:R-:W-:Y:S02]  /*0350*/  ISETP.LT.AND.EX P3, PT, R117, c[0x0][0x1e4], !P1, P2 ;  /* 0x0000790075007a0c */ /* 0x000fe40004f61320 */
[----:B------:R-:W-:Y:S02]  /*0360*/  ISETP.LT.AND.EX P2, PT, R116, c[0x0][0x1e4], !P1, P0 ;  /* 0x0000790074007a0c */ /* 0x000fe40004f41300 */
[----:B------:R-:W-:-:S02]  /*0370*/  SHF.R.S32.HI R115, RZ, 0x1f, R104 ;  /* 0x0000001fff737819 */ /* 0x000fc40000011468 */
[----:B------:R-:W-:Y:S02]  /*0380*/  ISETP.LT.U32.AND P0, PT, R104, c[0x0][0x1e0], PT ;  /* 0x0000780068007a0c */ /* 0x000fe40003f01070 */
[C---:B------:R-:W-:Y:S02]  /*0390*/  IADD3 R103, R4.reuse, 0xe0, RZ ;  /* 0x000000e004677810 */ /* 0x040fe40007ffe0ff */
[C---:B------:R-:W-:Y:S02]  /*03a0*/  IADD3 R101, R4.reuse, 0x100, RZ ;  /* 0x0000010004657810 */ /* 0x040fe40007ffe0ff */
[C---:B------:R-:W-:Y:S02]  /*03b0*/  IADD3 R100, R4.reuse, 0x120, RZ ;  /* 0x0000012004647810 */ /* 0x040fe40007ffe0ff */
[----:B------:R-:W-:Y:S02]  /*03c0*/  IADD3 R99, R4, 0x140, RZ ;  /* 0x0000014004637810 */ /* 0x000fe40007ffe0ff */
[----:B------:R-:W-:-:S02]  /*03d0*/  ISETP.LT.AND.EX P0, PT, R115, c[0x0][0x1e4], !P1, P0 ;  /* 0x0000790073007a0c */ /* 0x000fc40004f01300 */
[----:B------:R-:W-:Y:S02]  /*03e0*/  IADD3 R98, R4, 0x160, RZ ;  /* 0x0000016004627810 */ /* 0x000fe40007ffe0ff */
[----:B------:R-:W-:Y:S02]  /*03f0*/  SHF.R.S32.HI R6, RZ, 0x1f, R3 ;  /* 0x0000001fff067819 */ /* 0x000fe40000011403 */
[----:B------:R-:W-:Y:S02]  /*0400*/  P2R R85, PR, RZ, 0x20 ;  /* 0x00000020ff557803 */ /* 0x000fe40000000000 */
[----:B------:R-:W-:Y:S02]  /*0410*/  P2R R84, PR, RZ, 0x10 ;  /* 0x00000010ff547803 */ /* 0x000fe40000000000 */
[----:B------:R-:W-:Y:S02]  /*0420*/  P2R R83, PR, RZ, 0x8 ;  /* 0x00000008ff537803 */ /* 0x000fe40000000000 */
[----:B------:R-:W-:-:S02]  /*0430*/  P2R R82, PR, RZ, 0x4 ;  /* 0x00000004ff527803 */ /* 0x000fc40000000000 */
[----:B------:R-:W-:Y:S02]  /*0440*/  SHF.R.S32.HI R114, RZ, 0x1f, R103 ;  /* 0x0000001fff727819 */ /* 0x000fe40000011467 */
[----:B------:R-:W-:Y:S02]  /*0450*/  SHF.R.S32.HI R113, RZ, 0x1f, R101 ;  /* 0x0000001fff717819 */ /* 0x000fe40000011465 */
[----:B------:R-:W-:Y:S02]  /*0460*/  SHF.R.S32.HI R112, RZ, 0x1f, R100 ;  /* 0x0000001fff707819 */ /* 0x000fe40000011464 */
[----:B------:R-:W-:Y:S02]  /*0470*/  SHF.R.S32.HI R111, RZ, 0x1f, R99 ;  /* 0x0000001fff6f7819 */ /* 0x000fe40000011463 */
[----:B------:R-:W-:Y:S02]  /*0480*/  ISETP.LT.U32.AND P5, PT, R103, c[0x0][0x1e0], PT ;  /* 0x0000780067007a0c */ /* 0x000fe40003fa1070 */
[----:B------:R-:W-:-:S02]  /*0490*/  P2R R88, PR, RZ, 0x1 ;  /* 0x00000001ff587803 */ /* 0x000fc40000000000 */
[----:B------:R-:W-:Y:S02]  /*04a0*/  ISETP.LT.U32.AND P4, PT, R101, c[0x0][0x1e0], PT ;  /* 0x0000780065007a0c */ /* 0x000fe40003f81070 */
[----:B------:R-:W-:Y:S02]  /*04b0*/  ISETP.LT.U32.AND P3, PT, R100, c[0x0][0x1e0], PT ;  /* 0x0000780064007a0c */ /* 0x000fe40003f61070 */
[----:B------:R-:W-:Y:S02]  /*04c0*/  ISETP.LT.U32.AND P2, PT, R99, c[0x0][0x1e0], PT ;  /* 0x0000780063007a0c */ /* 0x000fe40003f41070 */
[----:B------:R-:W-:Y:S02]  /*04d0*/  SHF.R.S64 R89, R89, 0x1, R92 ;  /* 0x0000000159597819 */ /* 0x000fe4000000105c */
[----:B------:R-:W-:Y:S02]  /*04e0*/  SHF.R.S64 R90, R90, 0x1, R93 ;  /* 0x000000015a5a7819 */ /* 0x000fe4000000105d */
[----:B------:R-:W-:-:S02]  /*04f0*/  SHF.R.S32.HI R110, RZ, 0x1f, R98 ;  /* 0x0000001fff6e7819 */ /* 0x000fc40000011462 */
[----:B------:R-:W-:Y:S02]  /*0500*/  ISETP.LT.U32.AND P0, PT, R98, c[0x0][0x1e0], PT ;  /* 0x0000780062007a0c */ /* 0x000fe40003f01070 */
[----:B------:R-:W-:Y:S02]  /*0510*/  LEA.HI R6, R6, R3, RZ, 0x5 ;  /* 0x0000000306067211 */ /* 0x000fe400078f28ff */
[C---:B------:R-:W-:Y:S02]  /*0520*/  IADD3 R97, R4.reuse, 0x180, RZ ;  /* 0x0000018004617810 */ /* 0x040fe40007ffe0ff */
[C---:B------:R-:W-:Y:S02]  /*0530*/  IADD3 R96, R4.reuse, 0x1a0, RZ ;  /* 0x000001a004607810 */ /* 0x040fe40007ffe0ff */
[C---:B------:R-:W-:Y:S02]  /*0540*/  IADD3 R95, R4.reuse, 0x1c0, RZ ;  /* 0x000001c0045f7810 */ /* 0x040fe40007ffe0ff */
[----:B------:R-:W-:-:S02]  /*0550*/  IADD3 R94, R4, 0x1e0, RZ ;  /* 0x000001e0045e7810 */ /* 0x000fc40007ffe0ff */
[----:B------:R-:W-:Y:S02]  /*0560*/  SHF.R.S32.HI R92, RZ, 0x1, R92 ;  /* 0x00000001ff5c7819 */ /* 0x000fe4000001145c */
[----:B------:R-:W-:Y:S02]  /*0570*/  SHF.R.S32.HI R93, RZ, 0x1, R93 ;  /* 0x00000001ff5d7819 */ /* 0x000fe4000001145d */
[----:B------:R-:W-:Y:S02]  /*0580*/  ISETP.LT.AND.EX P5, PT, R114, c[0x0][0x1e4], !P1, P5 ;  /* 0x0000790072007a0c */ /* 0x000fe40004fa1350 */
[----:B------:R-:W-:Y:S02]  /*0590*/  ISETP.LT.AND.EX P4, PT, R113, c[0x0][0x1e4], !P1, P4 ;  /* 0x0000790071007a0c */ /* 0x000fe40004f81340 */
[----:B------:R-:W-:Y:S02]  /*05a0*/  ISETP.LT.AND.EX P3, PT, R112, c[0x0][0x1e4], !P1, P3 ;  /* 0x0000790070007a0c */ /* 0x000fe40004f61330 */
[----:B------:R-:W-:-:S02]  /*05b0*/  ISETP.LT.AND.EX P2, PT, R111, c[0x0][0x1e4], !P1, P2 ;  /* 0x000079006f007a0c */ /* 0x000fc40004f41320 */
[----:B------:R-:W-:Y:S02]  /*05c0*/  P2R R86, PR, RZ, 0x40 ;  /* 0x00000040ff567803 */ /* 0x000fe40000000000 */
[----:B------:R-:W-:Y:S02]  /*05d0*/  ISETP.LT.AND.EX P1, PT, R110, c[0x0][0x1e4], !P1, P0 ;  /* 0x000079006e007a0c */ /* 0x000fe40004f21300 */
[----:B------:R-:W-:Y:S02]  /*05e0*/  MOV R5, R0 ;  /* 0x0000000000057202 */ /* 0x000fe40000000f00 */
[----:B------:R-:W-:Y:S02]  /*05f0*/  SHF.L.U32 R80, R80, 0x1, RZ ;  /* 0x0000000150507819 */ /* 0x000fe400000006ff */
[----:B------:R-:W-:Y:S02]  /*0600*/  SHF.R.S32.HI R91, RZ, 0x5, R6 ;  /* 0x00000005ff5b7819 */ /* 0x000fe40000011406 */
[----:B------:R-:W-:-:S02]  /*0610*/  SHF.R.S32.HI R124, RZ, 0x1f, R97 ;  /* 0x0000001fff7c7819 */ /* 0x000fc40000011461 */
[----:B------:R-:W-:Y:S02]  /*0620*/  SHF.R.S32.HI R123, RZ, 0x1f, R96 ;  /* 0x0000001fff7b7819 */ /* 0x000fe40000011460 */
[----:B------:R-:W-:Y:S02]  /*0630*/  SHF.R.S32.HI R122, RZ, 0x1f, R95 ;  /* 0x0000001fff7a7819 */ /* 0x000fe4000001145f */
[----:B------:R-:W-:Y:S02]  /*0640*/  SHF.R.S32.HI R121, RZ, 0x1f, R94 ;  /* 0x0000001fff797819 */ /* 0x000fe4000001145e */
[----:B------:R-:W-:Y:S02]  /*0650*/  SHF.L.U64.HI R92, R89, 0x2, R92 ;  /* 0x00000002595c7819 */ /* 0x000fe4000001025c */
[----:B------:R-:W-:Y:S02]  /*0660*/  SHF.L.U64.HI R93, R90, 0x2, R93 ;  /* 0x000000025a5d7819 */ /* 0x000fe4000001025d */
.L_x_218:
[----:B0-----:R-:W-:Y:S01]  /*0670*/  IABS R11, c[0x0][0x1f0] ;  /* 0x00007c00000b7a13 */ /* 0x001fe20000000000 */
[----:B------:R-:W-:Y:S01]  /*0680*/  CS2R R62, SRZ ;  /* 0x00000000003e7805 */ /* 0x000fe2000001ff00 */
[----:B------:R-:W-:-:S02]  /*0690*/  MOV R78, RZ ;  /* 0x000000ff004e7202 */ /* 0x000fc40000000f00 */
[----:B------:R-:W0:Y:S01]  /*06a0*/  I2F.RP R8, R11 ;  /* 0x0000000b00087306 */ /* 0x000e220000209400 */
[----:B------:R-:W-:Y:S02]  /*06b0*/  P2R R12, PR, RZ, 0x8 ;  /* 0x00000008ff0c7803 */ /* 0x000fe40000000000 */
[----:B------:R-:W-:Y:S02]  /*06c0*/  P2R R15, PR, RZ, 0x4 ;  /* 0x00000004ff0f7803 */ /* 0x000fe40000000000 */
[----:B------:R-:W-:Y:S01]  /*06d0*/  MOV R24, 0x8 ;  /* 0x0000000800187802 */ /* 0x000fe20000000f00 */
[----:B------:R-:W-:Y:S01]  /*06e0*/  CS2R R76, SRZ ;  /* 0x00000000004c7805 */ /* 0x000fe2000001ff00 */
[----:B------:R-:W-:Y:S01]  /*06f0*/  CS2R R60, SRZ ;  /* 0x00000000003c7805 */ /* 0x000fe2000001ff00 */
[----:B------:R-:W-:Y:S01]  /*0700*/  CS2R R74, SRZ ;  /* 0x00000000004a7805 */ /* 0x000fe2000001ff00 */
[----:B------:R-:W-:Y:S02]  /*0710*/  SHF.R.S32.HI R18, RZ, 0x1f, R4 ;  /* 0x0000001fff127819 */ /* 0x000fe40000011404 */
[----:B------:R-:W-:Y:S01]  /*0720*/  P2R R14, PR, RZ, 0x2 ;  /* 0x00000002ff0e7803 */ /* 0x000fe20000000000 */
[----:B0-----:R-:W0:Y:S01]  /*0730*/  MUFU.RCP R8, R8 ;  /* 0x0000000800087308 */ /* 0x001e220000001000 */
[----:B------:R-:W-:Y:S01]  /*0740*/  IMAD.WIDE R24, R5, R24, c[0x0][0x198] ;  /* 0x0000660005187625 */ /* 0x000fe200078e0218 */
[----:B------:R-:W-:-:S02]  /*0750*/  ISETP.NE.AND P2, PT, R86, RZ, PT ;  /* 0x000000ff5600720c */ /* 0x000fc40003f45270 */
[----:B------:R-:W-:-:S03]  /*0760*/  ISETP.NE.AND P1, PT, R85, RZ, PT ;  /* 0x000000ff5500720c */ /* 0x000fc60003f25270 */
[----:B------:R-:W2:Y:S01]  /*0770*/  LDG.E.64 R24, [R24.64] ;  /* 0x0000000618187981 */ /* 0x000ea2000c1e1b00 */
[----:B0-----:R-:W-:-:S04]  /*0780*/  IADD3 R6, R8, 0xffffffe, RZ ;  /* 0x0ffffffe08067810 */ /* 0x001fc80007ffe0ff */
[----:B------:R0:W1:Y:S02]  /*0790*/  F2I.FTZ.U32.TRUNC.NTZ R7, R6 ;  /* 0x0000000600077305 */ /* 0x000064000021f000 */
[----:B0-----:R-:W-:Y:S02]  /*07a0*/  MOV R6, RZ ;  /* 0x000000ff00067202 */ /* 0x001fe40000000f00 */
[----:B-1----:R-:W-:-:S05]  /*07b0*/  IADD3 R10, RZ, -R7, RZ ;  /* 0x80000007ff0a7210 */ /* 0x002fca0007ffe0ff */
[----:B------:R-:W-:Y:S01]  /*07c0*/  IMAD R9, R10, R11, RZ ;  /* 0x0000000b0a097224 */ /* 0x000fe200078e02ff */
[----:B------:R-:W-:-:S03]  /*07d0*/  IABS R10, R5 ;  /* 0x00000005000a7213 */ /* 0x000fc60000000000 */
[----:B------:R-:W-:Y:S01]  /*07e0*/  IMAD.HI.U32 R7, R7, R9, R6 ;  /* 0x0000000907077227 */ /* 0x000fe200078e0006 */
[----:B------:R-:W-:-:S05]  /*07f0*/  LOP3.LUT R6, R5, c[0x0][0x1f0], RZ, 0x3c, !PT ;  /* 0x00007c0005067a12 */ /* 0x000fca00078e3cff */
[----:B------:R-:W-:-:S05]  /*0800*/  IMAD.HI.U32 R7, R7, R10, RZ ;  /* 0x0000000a07077227 */ /* 0x000fca00078e00ff */
[----:B------:R-:W-:-:S05]  /*0810*/  IADD3 R8, -R7, RZ, RZ ;  /* 0x000000ff07087210 */ /* 0x000fca0007ffe1ff */
[----:B------:R-:W-:-:S05]  /*0820*/  IMAD R8, R11, R8, R10 ;  /* 0x000000080b087224 */ /* 0x000fca00078e020a */
[----:B------:R-:W-:-:S13]  /*0830*/  ISETP.GT.U32.AND P0, PT, R11, R8, PT ;  /* 0x000000080b00720c */ /* 0x000fda0003f04070 */
[-C--:B------:R-:W-:Y:S02]  /*0840*/  @!P0 IADD3 R8, R8, -R11.reuse, RZ ;  /* 0x8000000b08088210 */ /* 0x080fe40007ffe0ff */
[----:B------:R-:W-:Y:S02]  /*0850*/  @!P0 IADD3 R7, R7, 0x1, RZ ;  /* 0x0000000107078810 */ /* 0x000fe40007ffe0ff */
[----:B------:R-:W-:Y:S02]  /*0860*/  IADD3 R9, R8, -R11, RZ ;  /* 0x8000000b08097210 */ /* 0x000fe40007ffe0ff */
[----:B------:R-:W-:-:S04]  /*0870*/  ISETP.GT.U32.AND P0, PT, R11, R8, PT ;  /* 0x000000080b00720c */ /* 0x000fc80003f04070 */
[----:B------:R-:W-:Y:S02]  /*0880*/  SEL R9, R9, R8, !P0 ;  /* 0x0000000809097207 */ /* 0x000fe40004000000 */
[----:B------:R-:W-:-:S13]  /*0890*/  ISETP.GE.U32.AND P0, PT, R8, R11, PT ;  /* 0x0000000b0800720c */ /* 0x000fda0003f06070 */
[----:B------:R-:W-:Y:S02]  /*08a0*/  @P0 IADD3 R7, R7, 0x1, RZ ;  /* 0x0000000107070810 */ /* 0x000fe40007ffe0ff */
[----:B------:R-:W-:-:S13]  /*08b0*/  ISETP.GE.AND P0, PT, R5, RZ, PT ;  /* 0x000000ff0500720c */ /* 0x000fda0003f06270 */
[----:B------:R-:W-:Y:S02]  /*08c0*/  @!P0 IADD3 R9, -R9, RZ, RZ ;  /* 0x000000ff09098210 */ /* 0x000fe40007ffe1ff */
[----:B------:R-:W-:Y:S02]  /*08d0*/  ISETP.GE.AND P0, PT, R6, RZ, PT ;  /* 0x000000ff0600720c */ /* 0x000fe40003f06270 */
[----:B------:R-:W-:-:S11]  /*08e0*/  LOP3.LUT R6, RZ, c[0x0][0x1f0], RZ, 0x33, !PT ;  /* 0x00007c00ff067a12 */ /* 0x000fd600078e33ff */
[----:B------:R-:W-:Y:S02]  /*08f0*/  @!P0 IADD3 R7, -R7, RZ, RZ ;  /* 0x000000ff07078210 */ /* 0x000fe40007ffe1ff */
[----:B------:R-:W-:-:S04]  /*0900*/  ISETP.NE.AND P0, PT, RZ, c[0x0][0x1f0], PT ;  /* 0x00007c00ff007a0c */ /* 0x000fc80003f05270 */
[C---:B------:R-:W-:Y:S02]  /*0910*/  SEL R81, R6.reuse, R9, !P0 ;  /* 0x0000000906517207 */ /* 0x040fe40004000000 */
[----:B------:R-:W-:Y:S02]  /*0920*/  SEL R9, R6, R7, !P0 ;  /* 0x0000000706097207 */ /* 0x000fe40004000000 */
[----:B------:R-:W-:Y:S01]  /*0930*/  SHF.R.S32.HI R7, RZ, 0x1f, R80 ;  /* 0x0000001fff077819 */ /* 0x000fe20000011450 */
[----:B------:R-:W-:-:S05]  /*0940*/  IMAD R102, R81, 0xe, RZ ;  /* 0x0000000e51667824 */ /* 0x000fca00078e02ff */
[----:B------:R-:W-:-:S04]  /*0950*/  IADD3 R20, P0, R80, R102, RZ ;  /* 0x0000006650147210 */ /* 0x000fc80007f1e0ff */
[----:B------:R-:W-:Y:S01]  /*0960*/  LEA.HI.X.SX32 R21, R102, R7, 0x1, P0 ;  /* 0x0000000766157211 */ /* 0x000fe200000f0eff */
[----:B------:R-:W-:-:S04]  /*0970*/  IMAD.WIDE.U32 R6, R3, 0x24924925, RZ ;  /* 0x2492492503067825 */ /* 0x000fc800078e00ff */
[----:B------:R-:W-:Y:S01]  /*0980*/  IMAD.WIDE.U32 R20, R9, c[0x0][0x1e8], R20 ;  /* 0x00007a0009147a25 */ /* 0x000fe200078e0014 */
[----:B------:R-:W-:-:S04]  /*0990*/  IADD3 R6, R3, -R7, RZ ;  /* 0x8000000703067210 */ /* 0x000fc80007ffe0ff */
[----:B------:R-:W-:-:S04]  /*09a0*/  LEA.HI R6, R6, R7, RZ, 0x1f ;  /* 0x0000000706067211 */ /* 0x000fc800078ff8ff */
[----:B------:R-:W-:-:S05]  /*09b0*/  SHF.R.U32.HI R7, RZ, 0x2, R6 ;  /* 0x00000002ff077819 */ /* 0x000fca0000011606 */
[----:B------:R-:W-:-:S05]  /*09c0*/  IMAD R13, R2, c[0x0][0x1fc], R7 ;  /* 0x00007f00020d7a24 */ /* 0x000fca00078e0207 */
[----:B------:R-:W-:-:S04]  /*09d0*/  IADD3 R6, R13, 0x180, RZ ;  /* 0x000001800d067810 */ /* 0x000fc80007ffe0ff */
[----:B------:R-:W-:Y:S02]  /*09e0*/  SHF.R.S32.HI R7, RZ, 0x1f, R6 ;  /* 0x0000001fff077819 */ /* 0x000fe40000011406 */
[----:B------:R-:W-:Y:S02]  /*09f0*/  ISETP.GE.U32.AND P0, PT, R6, c[0x0][0x1e0], PT ;  /* 0x0000780006007a0c */ /* 0x000fe40003f06070 */
[----:B------:R-:W-:Y:S02]  /*0a00*/  SHF.R.S32.HI R6, RZ, 0x1f, R9 ;  /* 0x0000001fff067819 */ /* 0x000fe40000011409 */
[----:B------:R-:W-:-:S03]  /*0a10*/  ISETP.GE.AND.EX P0, PT, R7, c[0x0][0x1e4], PT, P0 ;  /* 0x0000790007007a0c */ /* 0x000fc60003f06300 */
[----:B------:R-:W-:Y:S01]  /*0a20*/  IMAD R6, R6, c[0x0][0x1e8], RZ ;  /* 0x00007a0006067a24 */ /* 0x000fe200078e02ff */
[----:B------:R-:W-:-:S03]  /*0a30*/  ISETP.LT.U32.AND P6, PT, R3, 0xe0, !P0 ;  /* 0x000000e00300780c */ /* 0x000fc600047c1070 */
[----:B------:R-:W-:-:S05]  /*0a40*/  IMAD R23, R9, c[0x0][0x1ec], R6 ;  /* 0x00007b0009177a24 */ /* 0x000fca00078e0206 */
[----:B------:R-:W-:-:S05]  /*0a50*/  IADD3 R23, R21, R23, RZ ;  /* 0x0000001715177210 */ /* 0x000fca0007ffe0ff */
[----:B------:R-:W-:Y:S01]  /*0a60*/  @P6 IMAD R6, R124, c[0x0][0x1d8], RZ ;  /* 0x000076007c066a24 */ /* 0x000fe200078e02ff */
[----:B------:R-:W-:-:S03]  /*0a70*/  @P6 MOV R22, R20 ;  /* 0x0000001400166202 */ /* 0x000fc60000000f00 */
[C---:B------:R-:W-:Y:S02]  /*0a80*/  @P6 IMAD R9, R97.reuse, c[0x0][0x1dc], R6 ;  /* 0x0000770061096a24 */ /* 0x040fe400078e0206 */
[----:B------:R-:W-:-:S05]  /*0a90*/  @P6 IMAD.WIDE.U32 R6, R97, c[0x0][0x1d8], R22 ;  /* 0x0000760061066a25 */ /* 0x000fca00078e0016 */
[----:B------:R-:W-:Y:S02]  /*0aa0*/  @P6 IADD3 R7, R7, R9, RZ ;  /* 0x0000000907076210 */ /* 0x000fe40007ffe0ff */
[C---:B------:R-:W-:Y:S02]  /*0ab0*/  @P6 SHF.L.U32 R10, R6.reuse, 0x1, RZ ;  /* 0x00000001060a6819 */ /* 0x040fe400000006ff */
[----:B------:R-:W-:Y:S02]  /*0ac0*/  @P6 SHF.L.U64.HI R6, R6, 0x1, R7 ;  /* 0x0000000106066819 */ /* 0x000fe40000010207 */
[----:B------:R-:W-:-:S04]  /*0ad0*/  @P6 IADD3 R8, P0, R10, c[0x0][0x180], RZ ;  /* 0x000060000a086a10 */ /* 0x000fc80007f1e0ff */
[----:B------:R-:W-:Y:S02]  /*0ae0*/  @P6 IADD3.X R9, R6, c[0x0][0x184], RZ, P0, !PT ;  /* 0x0000610006096a10 */ /* 0x000fe400007fe4ff */
[----:B------:R-:W-:-:S03]  /*0af0*/  @P6 IADD3 R10, P0, R10, c[0x0][0x178], RZ ;  /* 0x00005e000a0a6a10 */ /* 0x000fc60007f1e0ff */
[----:B------:R0:W5:Y:S01]  /*0b00*/  @P6 LDG.E R62, [R8.64] ;  /* 0x00000006083e6981 */ /* 0x000162000c1e1900 */
[----:B------:R-:W-:Y:S02]  /*0b10*/  @P6 IADD3.X R11, R6, c[0x0][0x17c], RZ, P0, !PT ;  /* 0x00005f00060b6a10 */ /* 0x000fe400007fe4ff */
[----:B------:R-:W-:-:S03]  /*0b20*/  IADD3 R6, R13, 0x1a0, RZ ;  /* 0x000001a00d067810 */ /* 0x000fc60007ffe0ff */
[----:B------:R1:W5:Y:S01]  /*0b30*/  @P6 LDG.E R78, [R10.64] ;  /* 0x000000060a4e6981 */ /* 0x000362000c1e1900 */
[----:B------:R-:W-:Y:S02]  /*0b40*/  SHF.R.S32.HI R7, RZ, 0x1f, R6 ;  /* 0x0000001fff077819 */ /* 0x000fe40000011406 */
[----:B------:R-:W-:-:S04]  /*0b50*/  ISETP.GE.U32.AND P0, PT, R6, c[0x0][0x1e0], PT ;  /* 0x0000780006007a0c */ /* 0x000fc80003f06070 */
[----:B------:R-:W-:-:S04]  /*0b60*/  ISETP.GE.AND.EX P0, PT, R7, c[0x0][0x1e4], PT, P0 ;  /* 0x0000790007007a0c */ /* 0x000fc80003f06300 */
[----:B------:R-:W-:-:S13]  /*0b70*/  ISETP.LT.U32.AND P0, PT, R3, 0xe0, !P0 ;  /* 0x000000e00300780c */ /* 0x000fda0004701070 */
[----:B------:R-:W-:Y:S01]  /*0b80*/  @P0 IMAD R7, R123, c[0x0][0x1d8], RZ ;  /* 0x000076007b070a24 */ /* 0x000fe200078e02ff */
[----:B------:R-:W-:-:S03]  /*0b90*/  @P0 MOV R6, R20 ;  /* 0x0000001400060202 */ /* 0x000fc60000000f00 */
[----:B------:R-:W-:Y:S01]  /*0ba0*/  @P0 IMAD R17, R96, c[0x0][0x1dc], R7 ;  /* 0x0000770060110a24 */ /* 0x000fe200078e0207 */
[----:B------:R-:W-:-:S05]  /*0bb0*/  @P0 MOV R7, R23 ;  /* 0x0000001700070202 */ /* 0x000fca0000000f00 */
[----:B------:R-:W-:-:S05]  /*0bc0*/  @P0 IMAD.WIDE.U32 R6, R96, c[0x0][0x1d8], R6 ;  /* 0x0000760060060a25 */ /* 0x000fca00078e0006 */
[----:B------:R-:W-:Y:S02]  /*0bd0*/  @P0 IADD3 R17, R7, R17, RZ ;  /* 0x0000001107110210 */ /* 0x000fe40007ffe0ff */
[C---:B------:R-:W-:Y:S02]  /*0be0*/  @P0 SHF.L.U32 R16, R6.reuse, 0x1, RZ ;  /* 0x0000000106100819 */ /* 0x040fe400000006ff */
[----:B------:R-:W-:Y:S02]  /*0bf0*/  @P0 SHF.L.U64.HI R17, R6, 0x1, R17 ;  /* 0x0000000106110819 */ /* 0x000fe40000010211 */
[C---:B------:R-:W-:Y:S02]  /*0c00*/  @P0 IADD3 R6, P3, R16.reuse, c[0x0][0x180], RZ ;  /* 0x0000600010060a10 */ /* 0x040fe40007f7e0ff */
[----:B0-----:R-:W-:Y:S02]  /*0c10*/  @P0 IADD3 R8, P6, R16, c[0x0][0x178], RZ ;  /* 0x00005e0010080a10 */ /* 0x001fe40007fde0ff */
[----:B------:R-:W-:-:S02]  /*0c20*/  @P0 IADD3.X R7, R17, c[0x0][0x184], RZ, P3, !PT ;  /* 0x0000610011070a10 */ /* 0x000fc40001ffe4ff */
[----:B------:R-:W-:Y:S02]  /*0c30*/  @P0 IADD3.X R9, R17, c[0x0][0x17c], RZ, P6, !PT ;  /* 0x00005f0011090a10 */ /* 0x000fe400037fe4ff */
[----:B------:R-:W-:Y:S01]  /*0c40*/  IADD3 R16, R13, 0x1c0, RZ ;  /* 0x000001c00d107810 */ /* 0x000fe20007ffe0ff */
[----:B------:R0:W5:Y:S01]  /*0c50*/  @P0 LDG.E R63, [R6.64] ;  /* 0x00000006063f0981 */ /* 0x000162000c1e1900 */
[----:B------:R-:W-:Y:S02]  /*0c60*/  ISETP.NE.AND P3, PT, R87, RZ, PT ;  /* 0x000000ff5700720c */ /* 0x000fe40003f65270 */
[----:B------:R-:W-:Y:S01]  /*0c70*/  SHF.R.S32.HI R17, RZ, 0x1f, R16 ;  /* 0x0000001fff117819 */ /* 0x000fe20000011410 */
[----:B------:R3:W5:Y:S01]  /*0c80*/  @P0 LDG.E R77, [R8.64] ;  /* 0x00000006084d0981 */ /* 0x000762000c1e1900 */
[----:B------:R-:W-:-:S04]  /*0c90*/  ISETP.GE.U32.AND P0, PT, R16, c[0x0][0x1e0], PT ;  /* 0x0000780010007a0c */ /* 0x000fc80003f06070 */
[----:B------:R-:W-:-:S04]  /*0ca0*/  ISETP.GE.AND.EX P0, PT, R17, c[0x0][0x1e4], PT, P0 ;  /* 0x0000790011007a0c */ /* 0x000fc80003f06300 */
[----:B------:R-:W-:-:S13]  /*0cb0*/  ISETP.LT.U32.AND P0, PT, R3, 0xe0, !P0 ;  /* 0x000000e00300780c */ /* 0x000fda0004701070 */
[----:B0-----:R-:W-:Y:S01]  /*0cc0*/  @P0 MOV R6, R20 ;  /* 0x0000001400060202 */ /* 0x001fe20000000f00 */
[----:B-1----:R-:W-:Y:S01]  /*0cd0*/  @P0 IMAD R10, R122, c[0x0][0x1d8], RZ ;  /* 0x000076007a0a0a24 */ /* 0x002fe200078e02ff */
[----:B------:R-:W-:-:S03]  /*0ce0*/  @P0 MOV R7, R23 ;  /* 0x0000001700070202 */ /* 0x000fc60000000f00 */
[C---:B------:R-:W-:Y:S02]  /*0cf0*/  @P0 IMAD R11, R95.reuse, c[0x0][0x1dc], R10 ;  /* 0x000077005f0b0a24 */ /* 0x040fe400078e020a */
[----:B------:R-:W-:-:S05]  /*0d00*/  @P0 IMAD.WIDE.U32 R6, R95, c[0x0][0x1d8], R6 ;  /* 0x000076005f060a25 */ /* 0x000fca00078e0006 */
[----:B------:R-:W-:Y:S02]  /*0d10*/  @P0 IADD3 R7, R7, R11, RZ ;  /* 0x0000000b07070210 */ /* 0x000fe40007ffe0ff */
[C---:B---3--:R-:W-:Y:S02]  /*0d20*/  @P0 SHF.L.U32 R8, R6.reuse, 0x1, RZ ;  /* 0x0000000106080819 */ /* 0x048fe400000006ff */
[----:B------:R-:W-:Y:S02]  /*0d30*/  @P0 SHF.L.U64.HI R9, R6, 0x1, R7 ;  /* 0x0000000106090819 */ /* 0x000fe40000010207 */
[----:B------:R-:W-:-:S04]  /*0d40*/  @P0 IADD3 R6, P6, R8, c[0x0][0x180], RZ ;  /* 0x0000600008060a10 */ /* 0x000fc80007fde0ff */
[----:B------:R-:W-:Y:S02]  /*0d50*/  @P0 IADD3.X R7, R9, c[0x0][0x184], RZ, P6, !PT ;  /* 0x0000610009070a10 */ /* 0x000fe400037fe4ff */
[----:B------:R-:W-:Y:S02]  /*0d60*/  @P0 IADD3 R8, P6, R8, c[0x0][0x178], RZ ;  /* 0x00005e0008080a10 */ /* 0x000fe40007fde0ff */
[----:B------:R-:W-:Y:S01]  /*0d70*/  IADD3 R13, R13, 0x1e0, RZ ;  /* 0x000001e00d0d7810 */ /* 0x000fe20007ffe0ff */
[----:B------:R0:W5:Y:S01]  /*0d80*/  @P0 LDG.E R60, [R6.64] ;  /* 0x00000006063c0981 */ /* 0x000162000c1e1900 */
[----:B------:R-:W-:Y:S02]  /*0d90*/  @P0 IADD3.X R9, R9, c[0x0][0x17c], RZ, P6, !PT ;  /* 0x00005f0009090a10 */ /* 0x000fe400037fe4ff */
[----:B------:R-:W-:-:S03]  /*0da0*/  SHF.R.S32.HI R10, RZ, 0x1f, R13 ;  /* 0x0000001fff0a7819 */ /* 0x000fc6000001140d */
[----:B------:R1:W5:Y:S01]  /*0db0*/  @P0 LDG.E R76, [R8.64] ;  /* 0x00000006084c0981 */ /* 0x000362000c1e1900 */
[----:B------:R-:W-:-:S04]  /*0dc0*/  ISETP.GE.U32.AND P0, PT, R13, c[0x0][0x1e0], PT ;  /* 0x000078000d007a0c */ /* 0x000fc80003f06070 */
[----:B------:R-:W-:-:S04]  /*0dd0*/  ISETP.GE.AND.EX P0, PT, R10, c[0x0][0x1e4], PT, P0 ;  /* 0x000079000a007a0c */ /* 0x000fc80003f06300 */
[----:B------:R-:W-:-:S13]  /*0de0*/  ISETP.LT.U32.AND P0, PT, R3, 0xe0, !P0 ;  /* 0x000000e00300780c */ /* 0x000fda0004701070 */
[----:B0-----:R-:W-:Y:S01]  /*0df0*/  @P0 MOV R6, R20 ;  /* 0x0000001400060202 */ /* 0x001fe20000000f00 */
[----:B------:R-:W-:Y:S01]  /*0e00*/  @P0 IMAD R11, R121, c[0x0][0x1d8], RZ ;  /* 0x00007600790b0a24 */ /* 0x000fe200078e02ff */
[----:B------:R-:W-:-:S03]  /*0e10*/  @P0 MOV R7, R23 ;  /* 0x0000001700070202 */ /* 0x000fc60000000f00 */
[C---:B------:R-:W-:Y:S02]  /*0e20*/  @P0 IMAD R11, R94.reuse, c[0x0][0x1dc], R11 ;  /* 0x000077005e0b0a24 */ /* 0x040fe400078e020b */
[----:B------:R-:W-:-:S05]  /*0e30*/  @P0 IMAD.WIDE.U32 R6, R94, c[0x0][0x1d8], R6 ;  /* 0x000076005e060a25 */ /* 0x000fca00078e0006 */
[----:B------:R-:W-:Y:S02]  /*0e40*/  @P0 IADD3 R7, R7, R11, RZ ;  /* 0x0000000b07070210 */ /* 0x000fe40007ffe0ff */
[C---:B-1----:R-:W-:Y:S02]  /*0e50*/  @P0 SHF.L.U32 R8, R6.reuse, 0x1, RZ ;  /* 0x0000000106080819 */ /* 0x042fe400000006ff */
[----:B------:R-:W-:Y:S02]  /*0e60*/  @P0 SHF.L.U64.HI R9, R6, 0x1, R7 ;  /* 0x0000000106090819 */ /* 0x000fe40000010207 */
[----:B------:R-:W-:-:S04]  /*0e70*/  @P0 IADD3 R6, P6, R8, c[0x0][0x180], RZ ;  /* 0x0000600008060a10 */ /* 0x000fc80007fde0ff */
[C---:B------:R-:W-:Y:S02]  /*0e80*/  @P0 IADD3.X R7, R9.reuse, c[0x0][0x184], RZ, P6, !PT ;  /* 0x0000610009070a10 */ /* 0x040fe400037fe4ff */
[----:B------:R-:W-:Y:S01]  /*0e90*/  @P0 IADD3 R8, P6, R8, c[0x0][0x178], RZ ;  /* 0x00005e0008080a10 */ /* 0x000fe20007fde0ff */
[----:B--2---:R-:W-:Y:S02]  /*0ea0*/  FFMA.FTZ R10, -R24, R24, R25 ;  /* 0x00000018180a7223 */ /* 0x004fe40000010119 */
[----:B------:R0:W5:Y:S01]  /*0eb0*/  @P0 LDG.E R61, [R6.64] ;  /* 0x00000006063d0981 */ /* 0x000162000c1e1900 */
[----:B------:R-:W-:-:S05]  /*0ec0*/  @P0 IADD3.X R9, R9, c[0x0][0x17c], RZ, P6, !PT ;  /* 0x00005f0009090a10 */ /* 0x000fca00037fe4ff */
[----:B------:R1:W5:Y:S01]  /*0ed0*/  @P0 LDG.E R75, [R8.64] ;  /* 0x00000006084b0981 */ /* 0x000362000c1e1900 */
[----:B------:R-:W-:Y:S01]  /*0ee0*/  FSETP.GTU.FTZ.AND P0, PT, R10, RZ, PT ;  /* 0x000000ff0a00720b */ /* 0x000fe20003f1c000 */
[----:B------:R-:W-:Y:S01]  /*0ef0*/  @P3 IMAD R11, R18, c[0x0][0x1d8], RZ ;  /* 0x00007600120b3a24 */ /* 0x000fe200078e02ff */
[----:B-1----:R-:W-:Y:S02]  /*0f00*/  @P3 MOV R8, R20 ;  /* 0x0000001400083202 */ /* 0x002fe40000000f00 */
[----:B------:R-:W-:Y:S01]  /*0f10*/  @P3 MOV R9, R23 ;  /* 0x0000001700093202 */ /* 0x000fe20000000f00 */
[----:B0-----:R-:W-:Y:S01]  /*0f20*/  @P3 IMAD R7, R4, c[0x0][0x1dc], R11 ;  /* 0x0000770004073a24 */ /* 0x001fe200078e020b */
[----:B------:R-:W-:-:S03]  /*0f30*/  MOV R6, 0x3f800000 ;  /* 0x3f80000000067802 */ /* 0x000fc60000000f00 */
[----:B------:R-:W-:-:S04]  /*0f40*/  @P3 IMAD.WIDE.U32 R8, R4, c[0x0][0x1d8], R8 ;  /* 0x0000760004083a25 */ /* 0x000fc800078e0008 */
[----:B------:R-:W-:Y:S01]  /*0f50*/  @P0 FADD.FTZ R10, R10, c[0x0][0x1a0] ;  /* 0x000068000a0a0621 */ /* 0x000fe20000010000 */
[----:B------:R-:W-:Y:S02]  /*0f60*/  @P3 IADD3 R7, R9, R7, RZ ;  /* 0x0000000709073210 */ /* 0x000fe40007ffe0ff */
[C---:B------:R-:W-:Y:S01]  /*0f70*/  @P3 SHF.L.U32 R64, R8.reuse, 0x1, RZ ;  /* 0x0000000108403819 */ /* 0x040fe200000006ff */
[----:B------:R0:W1:Y:S01]  /*0f80*/  @P0 MUFU.RSQ R6, R10 ;  /* 0x0000000a00060308 */ /* 0x0000620000001400 */
[----:B------:R-:W-:Y:S02]  /*0f90*/  @P3 SHF.L.U64.HI R8, R8, 0x1, R7 ;  /* 0x0000000108083819 */ /* 0x000fe40000010207 */
[----:B------:R-:W-:-:S04]  /*0fa0*/  @P3 IADD3 R18, P0, R64, c[0x0][0x180], RZ ;  /* 0x0000600040123a10 */ /* 0x000fc80007f1e0ff */
[----:B------:R-:W-:Y:S02]  /*0fb0*/  @P3 IADD3.X R19, R8, c[0x0][0x184], RZ, P0, !PT ;  /* 0x0000610008133a10 */ /* 0x000fe400007fe4ff */
[----:B------:R-:W-:-:S04]  /*0fc0*/  @P3 IADD3 R64, P0, R64, c[0x0][0x178], RZ ;  /* 0x00005e0040403a10 */ /* 0x000fc80007f1e0ff */
[----:B------:R-:W-:Y:S01]  /*0fd0*/  @P3 IADD3.X R65, R8, c[0x0][0x17c], RZ, P0, !PT ;  /* 0x00005f0008413a10 */ /* 0x000fe200007fe4ff */
        /* <DEDUP_REMOVED lines=8> */
[----:B------:R-:W-:-:S04]  /*1060*/  @P2 IADD3 R8, P0, R58, c[0x0][0x180], RZ ;  /* 0x000060003a082a10 */ /* 0x000fc80007f1e0ff */
[C---:B------:R-:W-:Y:S02]  /*1070*/  @P2 IADD3.X R9, R7.reuse, c[0x0][0x184], RZ, P0, !PT ;  /* 0x0000610007092a10 */ /* 0x040fe400007fe4ff */
[----:B------:R-:W-:Y:S02]  /*1080*/  @P2 IADD3 R58, P0, R58, c[0x0][0x178], RZ ;  /* 0x00005e003a3a2a10 */ /* 0x000fe40007f1e0ff */
[----:B0-----:R-:W-:Y:S02]  /*1090*/  @P1 MOV R10, R20 ;  /* 0x00000014000a1202 */ /* 0x001fe40000000f00 */
[----:B------:R-:W-:Y:S01]  /*10a0*/  @P2 IADD3.X R59, R7, c[0x0][0x17c], RZ, P0, !PT ;  /* 0x00005f00073b2a10 */ /* 0x000fe200007fe4ff */
[----:B------:R-:W-:Y:S01]  /*10b0*/  @P1 IMAD R7, R119, c[0x0][0x1d8], RZ ;  /* 0x0000760077071a24 */ /* 0x000fe200078e02ff */
[----:B------:R-:W-:-:S03]  /*10c0*/  @P1 MOV R11, R23 ;  /* 0x00000017000b1202 */ /* 0x000fc60000000f00 */
[C---:B------:R-:W-:Y:S02]  /*10d0*/  @P1 IMAD R7, R108.reuse, c[0x0][0x1dc], R7 ;  /* 0x000077006c071a24 */ /* 0x040fe400078e0207 */
[----:B------:R-:W-:Y:S01]  /*10e0*/  @P1 IMAD.WIDE.U32 R10, R108, c[0x0][0x1d8], R10 ;  /* 0x000076006c0a1a25 */ /* 0x000fe200078e000a */
[----:B------:R-:W-:-:S04]  /*10f0*/  ISETP.NE.AND P3, PT, R84, RZ, PT ;  /* 0x000000ff5400720c */ /* 0x000fc80003f65270 */
[----:B------:R-:W-:Y:S02]  /*1100*/  @P1 IADD3 R7, R11, R7, RZ ;  /* 0x000000070b071210 */ /* 0x000fe40007ffe0ff */
[C---:B------:R-:W-:Y:S02]  /*1110*/  @P1 SHF.L.U32 R54, R10.reuse, 0x1, RZ ;  /* 0x000000010a361819 */ /* 0x040fe400000006ff */
        /* <DEDUP_REMOVED lines=9> */
[----:B------:R-:W-:Y:S01]  /*11b0*/  @P3 IMAD.WIDE.U32 R10, R107, c[0x0][0x1d8], R10 ;  /* 0x000076006b0a3a25 */ /* 0x000fe200078e000a */
[----:B------:R-:W-:-:S04]  /*11c0*/  ISETP.NE.AND P2, PT, R83, RZ, PT ;  /* 0x000000ff5300720c */ /* 0x000fc80003f45270 */
[----:B------:R-:W-:Y:S02]  /*11d0*/  @P3 IADD3 R7, R11, R7, RZ ;  /* 0x000000070b073210 */ /* 0x000fe40007ffe0ff */
[C---:B------:R-:W-:Y:S02]  /*11e0*/  @P3 SHF.L.U32 R52, R10.reuse, 0x1, RZ ;  /* 0x000000010a343819 */ /* 0x040fe400000006ff */
[----:B------:R-:W-:Y:S02]  /*11f0*/  @P3 SHF.L.U64.HI R7, R10, 0x1, R7 ;  /* 0x000000010a073819 */ /* 0x000fe40000010207 */
[----:B------:R-:W-:-:S04]  /*1200*/  @P3 IADD3 R10, P0, R52, c[0x0][0x180], RZ ;  /* 0x00006000340a3a10 */ /* 0x000fc80007f1e0ff */
[C---:B------:R-:W-:Y:S02]  /*1210*/  @P3 IADD3.X R11, R7.reuse, c[0x0][0x184], RZ, P0, !PT ;  /* 0x00006100070b3a10 */ /* 0x040fe400007fe4ff */
[----:B------:R-:W-:Y:S02]  /*1220*/  @P3 IADD3 R52, P0, R52, c[0x0][0x178], RZ ;  /* 0x00005e0034343a10 */ /* 0x000fe40007f1e0ff */
[----:B------:R-:W-:Y:S02]  /*1230*/  @P2 MOV R13, R23 ;  /* 0x00000017000d2202 */ /* 0x000fe40000000f00 */
[----:B------:R-:W-:Y:S02]  /*1240*/  @P3 IADD3.X R53, R7, c[0x0][0x17c], RZ, P0, !PT ;  /* 0x00005f0007353a10 */ /* 0x000fe400007fe4ff */
[----:B------:R-:W-:Y:S01]  /*1250*/  ISETP.NE.AND P3, PT, R12, RZ, PT ;  /* 0x000000ff0c00720c */ /* 0x000fe20003f65270 */
        /* <DEDUP_REMOVED lines=22> */
[----:B------:R-:W-:Y:S02]  /*13c0*/  @P1 IADD3.X R13, R7, c[0x0][0x184], RZ, P0, !PT ;  /* 0x00006100070d1a10 */ /* 0x000fe400007fe4ff */
[----:B------:R-:W-:Y:S02]  /*13d0*/  @P1 IADD3 R46, P0, R46, c[0x0][0x178], RZ ;  /* 0x00005e002e2e1a10 */ /* 0x000fe40007f1e0ff */
[----:B------:R-:W-:Y:S02]  /*13e0*/  ISETP.NE.AND P2, PT, R15, RZ, PT ;  /* 0x000000ff0f00720c */ /* 0x000fe40003f45270 */
[----:B------:R-:W-:Y:S02]  /*13f0*/  @P1 IADD3.X R47, R7, c[0x0][0x17c], RZ, P0, !PT ;  /* 0x00005f00072f1a10 */ /* 0x000fe400007fe4ff */
[----:B------:R-:W-:Y:S01]  /*1400*/  ISETP.NE.AND P1, PT, R14, RZ, PT ;  /* 0x000000ff0e00720c */ /* 0x000fe20003f25270 */
[----:B------:R-:W-:Y:S01]  /*1410*/  @P6 IMAD R7, R115, c[0x0][0x1d8], RZ ;  /* 0x0000760073076a24 */ /* 0x000fe200078e02ff */
[----:B------:R-:W-:-:S02]  /*1420*/  @P6 MOV R14, R20 ;  /* 0x00000014000e6202 */ /* 0x000fc40000000f00 */
[----:B------:R-:W-:Y:S01]  /*1430*/  @P6 MOV R15, R23 ;  /* 0x00000017000f6202 */ /* 0x000fe20000000f00 */
[----:B------:R-:W-:-:S04]  /*1440*/  @P6 IMAD R7, R104, c[0x0][0x1dc], R7 ;  /* 0x0000770068076a24 */ /* 0x000fc800078e0207 */
[----:B------:R-:W-:-:S05]  /*1450*/  @P6 IMAD.WIDE.U32 R14, R104, c[0x0][0x1d8], R14 ;  /* 0x00007600680e6a25 */ /* 0x000fca00078e000e */
        /* <DEDUP_REMOVED lines=15> */
[----:B------:R-:W-:Y:S01]  /*1550*/  @P5 IADD3 R14, P0, R40, c[0x0][0x180], RZ ;  /* 0x00006000280e5a10 */ /* 0x000fe20007f1e0ff */
[----:B------:R-:W-:-:S03]  /*1560*/  @P4 IMAD R16, R113, c[0x0][0x1d8], RZ ;  /* 0x0000760071104a24 */ /* 0x000fc600078e02ff */
[C---:B------:R-:W-:Y:S02]  /*1570*/  @P5 IADD3.X R15, R7.reuse, c[0x0][0x184], RZ, P0, !PT ;  /* 0x00006100070f5a10 */ /* 0x040fe400007fe4ff */
[----:B------:R-:W-:Y:S02]  /*1580*/  @P5 IADD3 R40, P0, R40, c[0x0][0x178], RZ ;  /* 0x00005e0028285a10 */ /* 0x000fe40007f1e0ff */
[----:B------:R-:W-:Y:S02]  /*1590*/  @P4 MOV R17, R23 ;  /* 0x0000001700114202 */ /* 0x000fe40000000f00 */
[----:B------:R-:W-:Y:S01]  /*15a0*/  @P5 IADD3.X R41, R7, c[0x0][0x17c], RZ, P0, !PT ;  /* 0x00005f0007295a10 */ /* 0x000fe200007fe4ff */
[----:B------:R-:W-:Y:S01]  /*15b0*/  @P4 IMAD R7, R101, c[0x0][0x1dc], R16 ;  /* 0x0000770065074a24 */ /* 0x000fe200078e0210 */
[----:B------:R-:W-:-:S05]  /*15c0*/  @P4 MOV R16, R20 ;  /* 0x0000001400104202 */ /* 0x000fca0000000f00 */
[----:B------:R-:W-:-:S05]  /*15d0*/  @P4 IMAD.WIDE.U32 R16, R101, c[0x0][0x1d8], R16 ;  /* 0x0000760065104a25 */ /* 0x000fca00078e0010 */
[----:B------:R-:W-:Y:S02]  /*15e0*/  @P4 IADD3 R7, R17, R7, RZ ;  /* 0x0000000711074210 */ /* 0x000fe40007ffe0ff */
[C---:B------:R-:W-:Y:S02]  /*15f0*/  @P4 SHF.L.U32 R36, R16.reuse, 0x1, RZ ;  /* 0x0000000110244819 */ /* 0x040fe400000006ff */
[----:B------:R-:W-:Y:S02]  /*1600*/  @P4 SHF.L.U64.HI R16, R16, 0x1, R7 ;  /* 0x0000000110104819 */ /* 0x000fe40000010207 */
[----:B------:R-:W-:-:S04]  /*1610*/  @P4 IADD3 R38, P0, R36, c[0x0][0x180], RZ ;  /* 0x0000600024264a10 */ /* 0x000fc80007f1e0ff */
[----:B------:R-:W-:Y:S02]  /*1620*/  @P4 IADD3.X R39, R16, c[0x0][0x184], RZ, P0, !PT ;  /* 0x0000610010274a10 */ /* 0x000fe400007fe4ff */
[----:B------:R-:W-:Y:S01]  /*1630*/  @P4 IADD3 R36, P0, R36, c[0x0][0x178], RZ ;  /* 0x00005e0024244a10 */ /* 0x000fe20007f1e0ff */
[----:B------:R-:W-:Y:S01]  /*1640*/  @P3 IMAD R7, R112, c[0x0][0x1d8], RZ ;  /* 0x0000760070073a24 */ /* 0x000fe200078e02ff */
[----:B------:R-:W-:Y:S02]  /*1650*/  @P3 MOV R17, R23 ;  /* 0x0000001700113202 */ /* 0x000fe40000000f00 */
[----:B------:R-:W-:Y:S02]  /*1660*/  @P4 IADD3.X R37, R16, c[0x0][0x17c], RZ, P0, !PT ;  /* 0x00005f0010254a10 */ /* 0x000fe400007fe4ff */
[----:B------:R-:W-:Y:S01]  /*1670*/  @P3 MOV R16, R20 ;  /* 0x0000001400103202 */ /* 0x000fe20000000f00 */
[----:B------:R-:W-:-:S04]  /*1680*/  @P3 IMAD R7, R100, c[0x0][0x1dc], R7 ;  /* 0x0000770064073a24 */ /* 0x000fc800078e0207 */
        /* <DEDUP_REMOVED lines=16> */
[----:B------:R-:W-:Y:S02]  /*1790*/  @P2 IADD3 R32, P0, R27, c[0x0][0x180], RZ ;  /* 0x000060001b202a10 */ /* 0x000fe40007f1e0ff */
[----:B------:R-:W-:Y:S02]  /*17a0*/  P2R R25, PR, RZ, 0x40 ;  /* 0x00000040ff197803 */ /* 0x000fe40000000000 */
[----:B------:R-:W-:-:S02]  /*17b0*/  @P2 IADD3.X R33, R7, c[0x0][0x184], RZ, P0, !PT ;  /* 0x0000610007212a10 */ /* 0x000fc400007fe4ff */
[----:B------:R-:W-:Y:S02]  /*17c0*/  @P2 IADD3 R26, P0, R27, c[0x0][0x178], RZ ;  /* 0x00005e001b1a2a10 */ /* 0x000fe40007f1e0ff */
[----:B------:R-:W-:Y:S02]  /*17d0*/  ISETP.NE.AND P6, PT, R83, RZ, PT ;  /* 0x000000ff5300720c */ /* 0x000fe40003fc5270 */
[----:B------:R-:W-:Y:S01]  /*17e0*/  @P2 IADD3.X R27, R7, c[0x0][0x17c], RZ, P0, !PT ;  /* 0x00005f00071b2a10 */ /* 0x000fe200007fe4ff */
[----:B------:R-:W-:Y:S01]  /*17f0*/  @P1 IMAD R7, R110, c[0x0][0x1d8], RZ ;  /* 0x000076006e071a24 */ /* 0x000fe200078e02ff */
[----:B------:R-:W-:Y:S02]  /*1800*/  @P1 MOV R28, R20 ;  /* 0x00000014001c1202 */ /* 0x000fe40000000f00 */
[----:B------:R-:W-:Y:S02]  /*1810*/  @P1 MOV R29, R23 ;  /* 0x00000017001d1202 */ /* 0x000fe40000000f00 */
[----:B------:R-:W-:-:S02]  /*1820*/  P2R R66, PR, RZ, 0x40 ;  /* 0x00000040ff427803 */ /* 0x000fc40000000000 */
[----:B------:R-:W-:Y:S01]  /*1830*/  ISETP.NE.AND P6, PT, R84, RZ, PT ;  /* 0x000000ff5400720c */ /* 0x000fe20003fc5270 */
[C---:B------:R-:W-:Y:S02]  /*1840*/  @P1 IMAD R7, R98.reuse, c[0x0][0x1dc], R7 ;  /* 0x0000770062071a24 */ /* 0x040fe400078e0207 */
[----:B------:R-:W-:Y:S01]  /*1850*/  @P1 IMAD.WIDE.U32 R28, R98, c[0x0][0x1d8], R28 ;  /* 0x00007600621c1a25 */ /* 0x000fe200078e001c */
[----:B------:R-:W-:Y:S02]  /*1860*/  P2R R67, PR, RZ, 0x40 ;  /* 0x00000040ff437803 */ /* 0x000fe40000000000 */
[----:B------:R-:W-:Y:S02]  /*1870*/  ISETP.NE.AND P6, PT, R85, RZ, PT ;  /* 0x000000ff5500720c */ /* 0x000fe40003fc5270 */
[----:B------:R-:W-:Y:S02]  /*1880*/  @P1 IADD3 R7, R29, R7, RZ ;  /* 0x000000071d071210 */ /* 0x000fe40007ffe0ff */
[----:B------:R-:W-:-:S02]  /*1890*/  @P1 SHF.L.U32 R30, R28, 0x1, RZ ;  /* 0x000000011c1e1819 */ /* 0x000fc400000006ff */
[----:B------:R-:W-:Y:S02]  /*18a0*/  P2R R68, PR, RZ, 0x40 ;  /* 0x00000040ff447803 */ /* 0x000fe40000000000 */
[----:B------:R-:W-:Y:S02]  /*18b0*/  ISETP.NE.AND P6, PT, R86, RZ, PT ;  /* 0x000000ff5600720c */ /* 0x000fe40003fc5270 */
[----:B------:R-:W-:Y:S02]  /*18c0*/  @P1 SHF.L.U64.HI R7, R28, 0x1, R7 ;  /* 0x000000011c071819 */ /* 0x000fe40000010207 */
[----:B------:R-:W-:Y:S02]  /*18d0*/  @P1 IADD3 R28, P0, R30, c[0x0][0x180], RZ ;  /* 0x000060001e1c1a10 */ /* 0x000fe40007f1e0ff */
[----:B------:R-:W-:Y:S02]  /*18e0*/  P2R R69, PR, RZ, 0x40 ;  /* 0x00000040ff457803 */ /* 0x000fe40000000000 */
[----:B------:R-:W-:-:S02]  /*18f0*/  ISETP.NE.AND P6, PT, R87, RZ, PT ;  /* 0x000000ff5700720c */ /* 0x000fc40003fc5270 */
[----:B------:R-:W-:Y:S02]  /*1900*/  @P1 IADD3.X R29, R7, c[0x0][0x184], RZ, P0, !PT ;  /* 0x00006100071d1a10 */ /* 0x000fe400007fe4ff */
[----:B------:R-:W-:-:S04]  /*1910*/  @P1 IADD3 R30, P0, R30, c[0x0][0x178], RZ ;  /* 0x00005e001e1e1a10 */ /* 0x000fc80007f1e0ff */
[----:B------:R-:W-:Y:S02]  /*1920*/  @P1 IADD3.X R31, R7, c[0x0][0x17c], RZ, P0, !PT ;  /* 0x00005f00071f1a10 */ /* 0x000fe400007fe4ff */
[----:B------:R-:W-:-:S03]  /*1930*/  MOV R7, RZ ;  /* 0x000000ff00077202 */ /* 0x000fc60000000f00 */
[----:B------:R0:W5:Y:S04]  /*1940*/  @P6 LDG.E R74, [R64.64] ;  /* 0x00000006404a6981 */ /* 0x000168000c1e1900 */
[----:B------:R2:W5:Y:S01]  /*1950*/  @P6 LDG.E R7, [R18.64] ;  /* 0x0000000612076981 */ /* 0x000562000c1e1900 */
[----:B------:R-:W-:Y:S01]  /*1960*/  ISETP.NE.AND P6, PT, R69, RZ, PT ;  /* 0x000000ff4500720c */ /* 0x000fe20003fc5270 */
[----:B------:R-:W-:Y:S01]  /*1970*/  CS2R R72, SRZ ;  /* 0x0000000000487805 */ /* 0x000fe2000001ff00 */
[----:B--2---:R-:W-:-:S11]  /*1980*/  MOV R19, RZ ;  /* 0x000000ff00137202 */ /* 0x004fd60000000f00 */
[----:B------:R2:W5:Y:S04]  /*1990*/  @P6 LDG.E R73, [R58.64] ;  /* 0x000000063a496981 */ /* 0x000568000c1e1900 */
[----:B------:R3:W5:Y:S01]  /*19a0*/  @P6 LDG.E R19, [R8.64] ;  /* 0x0000000608136981 */ /* 0x000762000c1e1900 */
[----:B------:R-:W-:Y:S01]  /*19b0*/  ISETP.NE.AND P6, PT, R68, RZ, PT ;  /* 0x000000ff4400720c */ /* 0x000fe20003fc5270 */
[----:B---3--:R-:W-:-:S12]  /*19c0*/  CS2R R8, SRZ ;  /* 0x0000000000087805 */ /* 0x008fd8000001ff00 */
[----:B------:R2:W5:Y:S04]  /*19d0*/  @P6 LDG.E R72, [R54.64] ;  /* 0x0000000636486981 */ /* 0x000568000c1e1900 */
[----:B------:R2:W5:Y:S01]  /*19e0*/  @P6 LDG.E R8, [R56.64] ;  /* 0x0000000638086981 */ /* 0x000562000c1e1900 */
[----:B------:R-:W-:Y:S01]  /*19f0*/  ISETP.NE.AND P6, PT, R67, RZ, PT ;  /* 0x000000ff4300720c */ /* 0x000fe20003fc5270 */
[----:B------:R-:W-:Y:S01]  /*1a00*/  CS2R R70, SRZ ;  /* 0x0000000000467805 */ /* 0x000fe2000001ff00 */
[----:B------:R-:W-:-:S11]  /*1a10*/  ISETP.NE.AND P0, PT, R82, RZ, PT ;  /* 0x000000ff5200720c */ /* 0x000fd60003f05270 */
[----:B------:R3:W5:Y:S04]  /*1a20*/  @P6 LDG.E R9, [R10.64] ;  /* 0x000000060a096981 */ /* 0x000768000c1e1900 */
[----:B------:R2:W5:Y:S01]  /*1a30*/  @P6 LDG.E R71, [R52.64] ;  /* 0x0000000634476981 */ /* 0x000562000c1e1900 */
[----:B------:R-:W-:Y:S01]  /*1a40*/  ISETP.NE.AND P6, PT, R66, RZ, PT ;  /* 0x000000ff4200720c */ /* 0x000fe20003fc5270 */
[----:B---3--:R-:W-:-:S06]  /*1a50*/  CS2R R10, SRZ ;  /* 0x00000000000a7805 */ /* 0x008fcc000001ff00 */
[----:B------:R3:W5:Y:S06]  /*1a60*/  @P0 LDG.E R11, [R12.64] ;  /* 0x000000060c0b0981 */ /* 0x00076c000c1e1900 */
[----:B------:R2:W5:Y:S04]  /*1a70*/  @P6 LDG.E R10, [R50.64] ;  /* 0x00000006320a6981 */ /* 0x000568000c1e1900 */
[----:B------:R2:W5:Y:S01]  /*1a80*/  @P6 LDG.E R70, [R48.64] ;  /* 0x0000000630466981 */ /* 0x000562000c1e1900 */
[----:B---3--:R-:W-:Y:S01]  /*1a90*/  CS2R R12, SRZ ;  /* 0x00000000000c7805 */ /* 0x008fe2000001ff00 */
[----:B------:R-:W-:-:S05]  /*1aa0*/  ISETP.NE.AND P6, PT, R25, RZ, PT ;  /* 0x000000ff1900720c */ /* 0x000fca0003fc5270 */
[----:B------:R3:W5:Y:S01]  /*1ab0*/  @P5 LDG.E R13, [R14.64] ;  /* 0x000000060e0d5981 */ /* 0x000762000c1e1900 */
[----:B------:R-:W-:Y:S01]  /*1ac0*/  CS2R R68, SRZ ;  /* 0x0000000000447805 */ /* 0x000fe2000001ff00 */
[----:B------:R-:W-:Y:S01]  /*1ad0*/  CS2R R66, SRZ ;  /* 0x0000000000427805 */ /* 0x000fe2000001ff00 */
[----:B0-----:R-:W-:Y:S01]  /*1ae0*/  CS2R R64, SRZ ;  /* 0x0000000000407805 */ /* 0x001fe2000001ff00 */
[----:B------:R-:W-:-:S03]  /*1af0*/  MOV R25, RZ ;  /* 0x000000ff00197202 */ /* 0x000fc60000000f00 */
[----:B------:R2:W5:Y:S01]  /*1b00*/  @P0 LDG.E R69, [R46.64] ;  /* 0x000000062e450981 */ /* 0x000562000c1e1900 */
[----:B---3--:R-:W-:-:S03]  /*1b10*/  CS2R R14, SRZ ;  /* 0x00000000000e7805 */ /* 0x008fc6000001ff00 */
[----:B------:R2:W5:Y:S04]  /*1b20*/  @P6 LDG.E R12, [R44.64] ;  /* 0x000000062c0c6981 */ /* 0x000568000c1e1900 */
[----:B------:R2:W5:Y:S04]  /*1b30*/  @P6 LDG.E R68, [R42.64] ;  /* 0x000000062a446981 */ /* 0x000568000c1e1900 */
[----:B------:R0:W5:Y:S04]  /*1b40*/  @P3 LDG.E R15, [R16.64] ;  /* 0x00000006100f3981 */ /* 0x000168000c1e1900 */
[----:B------:R2:W5:Y:S04]  /*1b50*/  @P5 LDG.E R67, [R40.64] ;  /* 0x0000000628435981 */ /* 0x000568000c1e1900 */
[----:B------:R2:W5:Y:S01]  /*1b60*/  @P4 LDG.E R14, [R38.64] ;  /* 0x00000006260e4981 */ /* 0x000562000c1e1900 */
[----:B0-----:R-:W-:-:S03]  /*1b70*/  CS2R R16, SRZ ;  /* 0x0000000000107805 */ /* 0x001fc6000001ff00 */
[----:B------:R2:W5:Y:S04]  /*1b80*/  @P4 LDG.E R66, [R36.64] ;  /* 0x0000000624424981 */ /* 0x000568000c1e1900 */
[----:B------:R2:W5:Y:S04]  /*1b90*/  @P3 LDG.E R65, [R34.64] ;  /* 0x0000000622413981 */ /* 0x000568000c1e1900 */
[----:B------:R2:W5:Y:S04]  /*1ba0*/  @P2 LDG.E R16, [R32.64] ;  /* 0x0000000620102981 */ /* 0x000568000c1e1900 */
[----:B------:R2:W5:Y:S01]  /*1bb0*/  @P1 LDG.E R25, [R30.64] ;  /* 0x000000061e191981 */ /* 0x000562000c1e1900 */
[----:B------:R-:W-:Y:S01]  /*1bc0*/  ISETP.GT.U32.AND P0, PT, R3, 0xdf, PT ;  /* 0x000000df0300780c */ /* 0x000fe20003f04070 */
[----:B------:R-:W-:Y:S02]  /*1bd0*/  BSSY B0, `(.L_x_136) ;  /* 0x000000f000007945 */ /* 0x000fe40003800000 */
[----:B------:R0:W5:Y:S04]  /*1be0*/  @P2 LDG.E R64, [R26.64] ;  /* 0x000000061a402981 */ /* 0x000168000c1e1900 */
[----:B------:R3:W5:Y:S01]  /*1bf0*/  @P1 LDG.E R17, [R28.64] ;  /* 0x000000061c111981 */ /* 0x000762000c1e1900 */
[----:B0-----:R-:W-:Y:S01]  /*1c00*/  CS2R R26, SRZ ;  /* 0x00000000001a7805 */ /* 0x001fe2000001ff00 */
[----:B---3--:R-:W-:-:S04]  /*1c10*/  CS2R R28, SRZ ;  /* 0x00000000001c7805 */ /* 0x008fc8000001ff00 */
[----:B------:R-:W-:Y:S05]  /*1c20*/  @P0 BRA `(.L_x_137) ;  /* 0x0000009000000947 */ /* 0x000fea0003800000 */
[----:B-12---:R-:W-:Y:S02]  /*1c30*/  ISETP.NE.AND P0, PT, RZ, UR9, PT ;  /* 0x00000009ff007c0c */ /* 0x006fe4000bf05270 */
[----:B------:R-:W-:-:S04]  /*1c40*/  IADD3 R31, R80, R102, RZ ;  /* 0x00000066501f7210 */ /* 0x000fc80007ffe0ff */
[----:B------:R-:W-:-:S07]  /*1c50*/  SHF.R.S32.HI R18, RZ, 0x1f, R31 ;  /* 0x0000001fff127819 */ /* 0x000fce000001141f */
[----:B------:R-:W-:-:S04]  /*1c60*/  @P0 LEA R26, P6, R31, c[0x0][0x190], 0x2 ;  /* 0x000064001f1a0a11 */ /* 0x000fc800078c10ff */
[----:B------:R-:W-:Y:S01]  /*1c70*/  @P0 LEA.HI.X R27, R31, c[0x0][0x194], R18, 0x2, P6 ;  /* 0x000065001f1b0a11 */ /* 0x000fe200030f1412 */
[----:B------:R-:W-:-:S04]  /*1c80*/  HFMA2.MMA R18, -RZ, RZ, 0, 2.384185791015625e-07 ;  /* 0x00000004ff127435 */ /* 0x000fc800000001ff */
[----:B------:R0:W5:Y:S06]  /*1c90*/  @P0 LDG.E.64 R28, [R26.64] ;  /* 0x000000061a1c0981 */ /* 0x00016c000c1e1b00 */
[----:B0-----:R-:W-:-:S06]  /*1ca0*/  IMAD.WIDE R26, R31, R18, c[0x0][0x188] ;  /* 0x000062001f1a7625 */ /* 0x001fcc00078e0212 */
[----:B------:R-:W5:Y:S02]  /*1cb0*/  LDG.E.64 R26, [R26.64] ;  /* 0x000000061a1a7981 */ /* 0x000f64000c1e1b00 */
.L_x_137:
[----:B-12---:R-:W-:Y:S05]  /*1cc0*/  BSYNC B0 ;  /* 0x0000000000007941 */ /* 0x006fea0003800000 */
.L_x_136:
[----:B------:R-:W-:Y:S02]  /*1cd0*/  ISETP.NE.AND P0, PT, RZ, UR9, PT ;  /* 0x00000009ff007c0c */ /* 0x000fe4000bf05270 */
[--C-:B-----5:R-:W-:Y:S02]  /*1ce0*/  PRMT R35, RZ, 0x5410, R7.reuse ;  /* 0x00005410ff237816 */ /* 0x120fe40000000007 */
[----:B------:R-:W-:Y:S02]  /*1cf0*/  PRMT R37, RZ, 0x7610, R7 ;  /* 0x00007610ff257816 */ /* 0x000fe40000000007 */
[----:B------:R-:W-:Y:S01]  /*1d00*/  PRMT R39, RZ, 0x5410, R19 ;  /* 0x00005410ff277816 */ /* 0x000fe20000000013 */
[C---:B------:R-:W-:Y:S01]  /*1d10*/  FADD.FTZ R41, -R24.reuse, R35 ;  /* 0x0000002318297221 */ /* 0x040fe20000010100 */
[----:B------:R-:W-:Y:S01]  /*1d20*/  PRMT R43, RZ, 0x7610, R19 ;  /* 0x00007610ff2b7816 */ /* 0x000fe20000000013 */
[C---:B------:R-:W-:Y:S01]  /*1d30*/  FADD.FTZ R37, -R24.reuse, R37 ;  /* 0x0000002518257221 */ /* 0x040fe20000010100 */
[--C-:B------:R-:W-:Y:S01]  /*1d40*/  PRMT R33, RZ, 0x5410, R74.reuse ;  /* 0x00005410ff217816 */ /* 0x100fe2000000004a */
[C---:B------:R-:W-:Y:S01]  /*1d50*/  FADD.FTZ R49, -R24.reuse, R39 ;  /* 0x0000002718317221 */ /* 0x040fe20000010100 */
[----:B------:R-:W-:Y:S01]  /*1d60*/  PRMT R30, RZ, 0x7610, R74 ;  /* 0x00007610ff1e7816 */ /* 0x000fe2000000004a */
[----:B------:R-:W-:Y:S01]  /*1d70*/  FADD.FTZ R35, -R24, R43 ;  /* 0x0000002b18237221 */ /* 0x000fe20000010100 */
[--C-:B------:R-:W-:Y:S01]  /*1d80*/  PRMT R31, RZ, 0x5410, R73.reuse ;  /* 0x00005410ff1f7816 */ /* 0x100fe20000000049 */
[-C--:B------:R-:W-:Y:S01]  /*1d90*/  FMUL.FTZ R41, R41, R6.reuse ;  /* 0x0000000629297220 */ /* 0x080fe20000410000 */
[----:B------:R-:W-:Y:S01]  /*1da0*/  PRMT R18, RZ, 0x7610, R73 ;  /* 0x00007610ff127816 */ /* 0x000fe20000000049 */
[----:B------:R-:W-:Y:S01]  /*1db0*/  FMUL.FTZ R32, R37, R6 ;  /* 0x0000000625207220 */ /* 0x000fe20000410000 */
        /* <DEDUP_REMOVED lines=19> */
.L_x_138:
[----:B------:R-:W-:Y:S02]  /*1ef0*/  FMUL.FTZ R38, R33, R26 ;  /* 0x0000001a21267220 */ /* 0x000fe40000410000 */
[C---:B------:R-:W-:Y:S02]  /*1f00*/  FFMA.FTZ R36, R41.reuse, R33, RZ ;  /* 0x0000002129247223 */ /* 0x040fe400000100ff */
[----:B------:R-:W-:Y:S02]  /*1f10*/  FFMA.FTZ R41, R41, R38, RZ ;  /* 0x0000002629297223 */ /* 0x000fe400000100ff */
[----:B------:R-:W-:Y:S02]  /*1f20*/  FMUL.FTZ R37, R49, R6 ;  /* 0x0000000631257220 */ /* 0x000fe40000410000 */
[----:B------:R-:W-:-:S02]  /*1f30*/  FMUL.FTZ R39, R30, R27 ;  /* 0x0000001b1e277220 */ /* 0x000fc40000410000 */
[----:B------:R-:W-:Y:S02]  /*1f40*/  FADD.FTZ R38, RZ, R38 ;  /* 0x00000026ff267221 */ /* 0x000fe40000010000 */
[----:B------:R-:W-:Y:S01]  /*1f50*/  FMUL.FTZ R34, R35, R6 ;  /* 0x0000000623227220 */ /* 0x000fe20000410000 */
        /* <DEDUP_REMOVED lines=19> */
.L_x_139:
[----:B------:R-:W-:Y:S02]  /*2090*/  FFMA.FTZ R41, R32, R39, R41 ;  /* 0x0000002720297223 */ /* 0x000fe40000010029 */
[----:B------:R-:W-:Y:S02]  /*20a0*/  FMUL.FTZ R40, R31, R26 ;  /* 0x0000001a1f287220 */ /* 0x000fe40000410000 */
[----:B------:R-:W-:Y:S02]  /*20b0*/  FADD.FTZ R43, R39, R38 ;  /* 0x00000026272b7221 */ /* 0x000fe40000010000 */
[----:B------:R-:W-:Y:S02]  /*20c0*/  FADD.FTZ R38, RZ, R33 ;  /* 0x00000021ff267221 */ /* 0x000fe40000010000 */
[----:B------:R-:W-:-:S02]  /*20d0*/  FFMA.FTZ R36, R37, R31, R36 ;  /* 0x0000001f25247223 */ /* 0x000fc40000010024 */
[----:B------:R-:W-:Y:S01]  /*20e0*/  FFMA.FTZ R39, R32, R30, RZ ;  /* 0x0000001e20277223 */ /* 0x000fe200000100ff */
[----:B------:R-:W-:Y:S01]  /*20f0*/  PRMT R32, RZ, 0x7610, R72 ;  /* 0x00007610ff207816 */ /* 0x000fe20000000048 */
[----:B------:R-:W-:Y:S02]  /*2100*/  FFMA.FTZ R37, R37, R40, R41 ;  /* 0x0000002825257223 */ /* 0x000fe40000010029 */
[----:B------:R-:W-:Y:S02]  /*2110*/  FMUL.FTZ R33, R18, R27 ;  /* 0x0000001b12217220 */ /* 0x000fe40000410000 */
[----:B------:R-:W-:Y:S02]  /*2120*/  FADD.FTZ R35, R38, R31 ;  /* 0x0000001f26237221 */ /* 0x000fe40000010000 */
[C---:B------:R-:W-:Y:S01]  /*2130*/  FFMA.FTZ R31, R34.reuse, R18, R39 ;  /* 0x00000012221f7223 */ /* 0x040fe20000010027 */
[--C-:B------:R-:W-:Y:S01]  /*2140*/  PRMT R39, RZ, 0x7610, R8.reuse ;  /* 0x00007610ff277816 */ /* 0x100fe20000000008 */
[----:B------:R-:W-:Y:S01]  /*2150*/  FFMA.FTZ R34, R34, R33, R37 ;  /* 0x0000002122227223 */ /* 0x000fe20000010025 */
[----:B------:R-:W-:Y:S01]  /*2160*/  PRMT R37, RZ, 0x5410, R8 ;  /* 0x00005410ff257816 */ /* 0x000fe20000000008 */
[----:B------:R-:W-:-:S02]  /*2170*/  FADD.FTZ R38, R43, R40 ;  /* 0x000000282b267221 */ /* 0x000fc40000010000 */
[C---:B------:R-:W-:Y:S02]  /*2180*/  FADD.FTZ R43, -R24.reuse, R39 ;  /* 0x00000027182b7221 */ /* 0x040fe40000010100 */
[----:B------:R-:W-:Y:S01]  /*2190*/  FADD.FTZ R41, -R24, R37 ;  /* 0x0000002518297221 */ /* 0x000fe20000010100 */
[----:B------:R-:W-:-:S03]  /*21a0*/  PRMT R37, RZ, 0x5410, R72 ;  /* 0x00005410ff257816 */ /* 0x000fc60000000048 */
[-C--:B------:R-:W-:Y:S02]  /*21b0*/  FMUL.FTZ R39, R41, R6.reuse ;  /* 0x0000000629277220 */ /* 0x080fe40000410000 */
        /* <DEDUP_REMOVED lines=21> */
.L_x_140:
[----:B------:R-:W-:Y:S02]  /*2310*/  FMUL.FTZ R40, R37, R26 ;  /* 0x0000001a25287220 */ /* 0x000fe40000410000 */
[----:B------:R-:W-:Y:S02]  /*2320*/  FADD.FTZ R43, R33, R38 ;  /* 0x00000026212b7221 */ /* 0x000fe40000010000 */
[C---:B------:R-:W-:Y:S02]  /*2330*/  FFMA.FTZ R36, R39.reuse, R37, R36 ;  /* 0x0000002527247223 */ /* 0x040fe40000010024 */
[----:B------:R-:W-:Y:S02]  /*2340*/  FFMA.FTZ R39, R39, R40, R34 ;  /* 0x0000002827277223 */ /* 0x000fe40000010022 */
[----:B------:R-:W-:-:S02]  /*2350*/  FMUL.FTZ R33, R32, R27 ;  /* 0x0000001b20217220 */ /* 0x000fc40000410000 */
[C---:B------:R-:W-:Y:S02]  /*2360*/  FFMA.FTZ R31, R30.reuse, R32, R31 ;  /* 0x000000201e1f7223 */ /* 0x040fe4000001001f */
[----:B------:R-:W-:Y:S01]  /*2370*/  FADD.FTZ R35, R35, R37 ;  /* 0x0000002523237221 */ /* 0x000fe20000010000 */
[----:B------:R-:W-:Y:S01]  /*2380*/  PRMT R37, RZ, 0x5410, R9 ;  /* 0x00005410ff257816 */ /* 0x000fe20000000009 */
[----:B------:R-:W-:Y:S01]  /*2390*/  FFMA.FTZ R30, R30, R33, R39 ;  /* 0x000000211e1e7223 */ /* 0x000fe20000010027 */
[----:B------:R-:W-:Y:S01]  /*23a0*/  PRMT R39, RZ, 0x7610, R9 ;  /* 0x00007610ff277816 */ /* 0x000fe20000000009 */
[----:B------:R-:W-:Y:S02]  /*23b0*/  FADD.FTZ R34, R43, R40 ;  /* 0x000000282b227221 */ /* 0x000fe40000010000 */
[C---:B------:R-:W-:Y:S02]  /*23c0*/  FADD.FTZ R37, -R24.reuse, R37 ;  /* 0x0000002518257221 */ /* 0x040fe40000010100 */
[----:B------:R-:W-:Y:S01]  /*23d0*/  FADD.FTZ R43, -R24, R39 ;  /* 0x00000027182b7221 */ /* 0x000fe20000010100 */
[--C-:B------:R-:W-:Y:S01]  /*23e0*/  PRMT R39, RZ, 0x5410, R71.reuse ;  /* 0x00005410ff277816 */ /* 0x100fe20000000047 */
[----:B------:R-:W-:Y:S01]  /*23f0*/  FADD.FTZ R41, R41, R18 ;  /* 0x0000001229297221 */ /* 0x000fe20000010000 */
[----:B------:R-:W-:Y:S01]  /*2400*/  PRMT R18, RZ, 0x7610, R71 ;  /* 0x00007610ff127816 */ /* 0x000fe20000000047 */
[----:B------:R-:W-:-:S02]  /*2410*/  FMUL.FTZ R37, R37, R6 ;  /* 0x0000000625257220 */ /* 0x000fc40000410000 */
        /* <DEDUP_REMOVED lines=20> */
.L_x_141:
[----:B------:R-:W-:Y:S02]  /*2560*/  FMUL.FTZ R40, R39, R26 ;  /* 0x0000001a27287220 */ /* 0x000fe40000410000 */
[----:B------:R-:W-:Y:S02]  /*2570*/  FADD.FTZ R43, R33, R34 ;  /* 0x00000022212b7221 */ /* 0x000fe40000010000 */
[C---:B------:R-:W-:Y:S02]  /*2580*/  FFMA.FTZ R36, R37.reuse, R39, R36 ;  /* 0x0000002725247223 */ /* 0x040fe40000010024 */
[----:B------:R-:W-:Y:S02]  /*2590*/  FFMA.FTZ R37, R37, R40, R30 ;  /* 0x0000002825257223 */ /* 0x000fe4000001001e */
[----:B------:R-:W-:-:S02]  /*25a0*/  FMUL.FTZ R33, R18, R27 ;  /* 0x0000001b12217220 */ /* 0x000fc40000410000 */
[C---:B------:R-:W-:Y:S02]  /*25b0*/  FFMA.FTZ R31, R38.reuse, R18, R31 ;  /* 0x00000012261f7223 */ /* 0x040fe4000001001f */
[----:B------:R-:W-:Y:S01]  /*25c0*/  FADD.FTZ R35, R35, R39 ;  /* 0x0000002723237221 */ /* 0x000fe20000010000 */
[--C-:B------:R-:W-:Y:S01]  /*25d0*/  PRMT R39, RZ, 0x7610, R10.reuse ;  /* 0x00007610ff277816 */ /* 0x100fe2000000000a */
[----:B------:R-:W-:Y:S01]  /*25e0*/  FFMA.FTZ R38, R38, R33, R37 ;  /* 0x0000002126267223 */ /* 0x000fe20000010025 */
[----:B------:R-:W-:Y:S01]  /*25f0*/  PRMT R37, RZ, 0x5410, R10 ;  /* 0x00005410ff257816 */ /* 0x000fe2000000000a */
[----:B------:R-:W-:Y:S02]  /*2600*/  FADD.FTZ R30, R43, R40 ;  /* 0x000000282b1e7221 */ /* 0x000fe40000010000 */
[C---:B------:R-:W-:Y:S01]  /*2610*/  FADD.FTZ R43, -R24.reuse, R39 ;  /* 0x00000027182b7221 */ /* 0x040fe20000010100 */
[----:B------:R-:W-:Y:S01]  /*2620*/  PRMT R39, RZ, 0x5410, R70 ;  /* 0x00005410ff277816 */ /* 0x000fe20000000046 */
[----:B------:R-:W-:-:S02]  /*2630*/  FADD.FTZ R37, -R24, R37 ;  /* 0x0000002518257221 */ /* 0x000fc40000010100 */
[----:B------:R-:W-:Y:S01]  /*2640*/  FADD.FTZ R41, R41, R32 ;  /* 0x0000002029297221 */ /* 0x000fe20000010000 */
[----:B------:R-:W-:Y:S01]  /*2650*/  PRMT R32, RZ, 0x7610, R70 ;  /* 0x00007610ff207816 */ /* 0x000fe20000000046 */
[-C--:B------:R-:W-:Y:S02]  /*2660*/  FMUL.FTZ R37, R37, R6.reuse ;  /* 0x0000000625257220 */ /* 0x080fe40000410000 */
        /* <DEDUP_REMOVED lines=20> */
.L_x_142:
[----:B------:R-:W-:Y:S01]  /*27b0*/  FMUL.FTZ R40, R39, R26 ;  /* 0x0000001a27287220 */ /* 0x000fe20000410000 */
[----:B------:R-:W-:Y:S01]  /*27c0*/  PRMT R43, RZ, 0x7610, R11 ;  /* 0x00007610ff2b7816 */ /* 0x000fe2000000000b */
[----:B------:R-:W-:Y:S01]  /*27d0*/  FADD.FTZ R33, R33, R30 ;  /* 0x0000001e21217221 */ /* 0x000fe20000010000 */
[----:B------:R-:W-:Y:S01]  /*27e0*/  PRMT R30, RZ, 0x7610, R69 ;  /* 0x00007610ff1e7816 */ /* 0x000fe20000000045 */
[----:B------:R-:W-:Y:S02]  /*27f0*/  FADD.FTZ R41, R41, R18 ;  /* 0x0000001229297221 */ /* 0x000fe40000010000 */
[----:B------:R-:W-:Y:S01]  /*2800*/  FADD.FTZ R18, R33, R40 ;  /* 0x0000002821127221 */ /* 0x000fe20000010000 */
[----:B------:R-:W-:Y:S01]  /*2810*/  PRMT R33, RZ, 0x5410, R11 ;  /* 0x00005410ff217816 */ /* 0x000fe2000000000b */
[----:B------:R-:W-:-:S02]  /*2820*/  FFMA.FTZ R36, R37, R39, R36 ;  /* 0x0000002725247223 */ /* 0x000fc40000010024 */
[----:B------:R-:W-:Y:S02]  /*2830*/  FFMA.FTZ R38, R37, R40, R38 ;  /* 0x0000002825267223 */ /* 0x000fe40000010026 */
[----:B------:R-:W-:Y:S02]  /*2840*/  FMUL.FTZ R37, R32, R27 ;  /* 0x0000001b20257220 */ /* 0x000fe40000410000 */
[C---:B------:R-:W-:Y:S01]  /*2850*/  FADD.FTZ R45, -R24.reuse, R33 ;  /* 0x00000021182d7221 */ /* 0x040fe20000010100 */
[----:B------:R-:W-:Y:S01]  /*2860*/  PRMT R33, RZ, 0x5410, R69 ;  /* 0x00005410ff217816 */ /* 0x000fe20000000045 */
[----:B------:R-:W-:Y:S02]  /*2870*/  FADD.FTZ R47, -R24, R43 ;  /* 0x0000002b182f7221 */ /* 0x000fe40000010100 */
[----:B------:R-:W-:Y:S02]  /*2880*/  FADD.FTZ R35, R35, R39 ;  /* 0x0000002723237221 */ /* 0x000fe40000010000 */
[----:B------:R-:W-:-:S02]  /*2890*/  FFMA.FTZ R39, R34, R32, R31 ;  /* 0x0000002022277223 */ /* 0x000fc4000001001f */
[----:B------:R-:W-:Y:S02]  /*28a0*/  FFMA.FTZ R31, R34, R37, R38 ;  /* 0x00000025221f7223 */ /* 0x000fe40000010026 */
        /* <DEDUP_REMOVED lines=21> */
.L_x_143:
[----:B------:R-:W-:Y:S02]  /*2a00*/  FMUL.FTZ R38, R33, R26 ;  /* 0x0000001a21267220 */ /* 0x000fe40000410000 */
[----:B------:R-:W-:Y:S02]  /*2a10*/  FADD.FTZ R45, R37, R18 ;  /* 0x00000012252d7221 */ /* 0x000fe40000010000 */
[C---:B------:R-:W-:Y:S01]  /*2a20*/  FFMA.FTZ R37, R43.reuse, R38, R31 ;  /* 0x000000262b257223 */ /* 0x040fe2000001001f */
[----:B------:R-:W-:Y:S01]  /*2a30*/  PRMT R31, RZ, 0x5410, R12 ;  /* 0x00005410ff1f7816 */ /* 0x000fe2000000000c */
[----:B------:R-:W-:Y:S01]  /*2a40*/  FFMA.FTZ R46, R43, R33, R36 ;  /* 0x000000212b2e7223 */ /* 0x000fe20000010024 */
[----:B------:R-:W-:Y:S01]  /*2a50*/  PRMT R43, RZ, 0x7610, R12 ;  /* 0x00007610ff2b7816 */ /* 0x000fe2000000000c */
[----:B------:R-:W-:-:S02]  /*2a60*/  FADD.FTZ R36, R45, R38 ;  /* 0x000000262d247221 */ /* 0x000fc40000010000 */
[C---:B------:R-:W-:Y:S01]  /*2a70*/  FADD.FTZ R45, -R24.reuse, R31 ;  /* 0x0000001f182d7221 */ /* 0x040fe20000010100 */
[----:B------:R-:W-:Y:S01]  /*2a80*/  PRMT R31, RZ, 0x5410, R68 ;  /* 0x00005410ff1f7816 */ /* 0x000fe20000000044 */
[----:B------:R-:W-:Y:S02]  /*2a90*/  FADD.FTZ R47, -R24, R43 ;  /* 0x0000002b182f7221 */ /* 0x000fe40000010100 */
[----:B------:R-:W-:Y:S01]  /*2aa0*/  FADD.FTZ R41, R41, R32 ;  /* 0x0000002029297221 */ /* 0x000fe20000010000 */
[----:B------:R-:W-:Y:S01]  /*2ab0*/  PRMT R32, RZ, 0x7610, R68 ;  /* 0x00007610ff207816 */ /* 0x000fe20000000044 */
[-C--:B------:R-:W-:Y:S02]  /*2ac0*/  FMUL.FTZ R43, R45, R6.reuse ;  /* 0x000000062d2b7220 */ /* 0x080fe40000410000 */
[----:B------:R-:W-:Y:S02]  /*2ad0*/  FMUL.FTZ R45, R30, R27 ;  /* 0x0000001b1e2d7220 */ /* 0x000fe40000410000 */
        /* <DEDUP_REMOVED lines=20> */
.L_x_144:
[C---:B------:R-:W-:Y:S01]  /*2c20*/  FFMA.FTZ R37, R34.reuse, R45, R37 ;  /* 0x0000002d22257223 */ /* 0x040fe20000010025 */
[----:B------:R-:W-:Y:S01]  /*2c30*/  PRMT R44, RZ, 0x7610, R67 ;  /* 0x00007610ff2c7816 */ /* 0x000fe20000000043 */
[----:B------:R-:W-:Y:S02]  /*2c40*/  FMUL.FTZ R38, R31, R26 ;  /* 0x0000001a1f267220 */ /* 0x000fe40000410000 */
[----:B------:R-:W-:Y:S02]  /*2c50*/  FADD.FTZ R45, R45, R36 ;  /* 0x000000242d2d7221 */ /* 0x000fe40000010000 */
[----:B------:R-:W-:Y:S01]  /*2c60*/  FADD.FTZ R36, R35, R33 ;  /* 0x0000002123247221 */ /* 0x000fe20000010000 */
[----:B------:R-:W-:Y:S01]  /*2c70*/  PRMT R33, RZ, 0x5410, R13 ;  /* 0x00005410ff217816 */ /* 0x000fe2000000000d */
[----:B------:R-:W-:Y:S01]  /*2c80*/  FFMA.FTZ R35, R43, R38, R37 ;  /* 0x000000262b237223 */ /* 0x000fe20000010025 */
[----:B------:R-:W-:Y:S01]  /*2c90*/  PRMT R37, RZ, 0x7610, R13 ;  /* 0x00007610ff257816 */ /* 0x000fe2000000000d */
[----:B------:R-:W-:-:S02]  /*2ca0*/  FFMA.FTZ R39, R34, R30, R39 ;  /* 0x0000001e22277223 */ /* 0x000fc40000010027 */
[----:B------:R-:W-:Y:S02]  /*2cb0*/  FADD.FTZ R34, R45, R38 ;  /* 0x000000262d227221 */ /* 0x000fe40000010000 */
[C---:B------:R-:W-:Y:S01]  /*2cc0*/  FADD.FTZ R45, -R24.reuse, R33 ;  /* 0x00000021182d7221 */ /* 0x040fe20000010100 */
[----:B------:R-:W-:Y:S01]  /*2cd0*/  PRMT R33, RZ, 0x5410, R67 ;  /* 0x00005410ff217816 */ /* 0x000fe20000000043 */
[----:B------:R-:W-:Y:S02]  /*2ce0*/  FADD.FTZ R47, -R24, R37 ;  /* 0x00000025182f7221 */ /* 0x000fe40000010100 */
        /* <DEDUP_REMOVED lines=22> */
.L_x_145:
[----:B------:R-:W-:Y:S02]  /*2e50*/  FFMA.FTZ R35, R18, R45, R35 ;  /* 0x0000002d12237223 */ /* 0x000fe40000010023 */
[----:B------:R-:W-:Y:S02]  /*2e60*/  FMUL.FTZ R38, R33, R26 ;  /* 0x0000001a21267220 */ /* 0x000fe40000410000 */
[----:B------:R-:W-:Y:S02]  /*2e70*/  FADD.FTZ R47, R45, R34 ;  /* 0x000000222d2f7221 */ /* 0x000fe40000010000 */
[----:B------:R-:W-:Y:S01]  /*2e80*/  FADD.FTZ R45, R41, R30 ;  /* 0x0000001e292d7221 */ /* 0x000fe20000010000 */
[----:B------:R-:W-:Y:S01]  /*2e90*/  PRMT R30, RZ, 0x7610, R66 ;  /* 0x00007610ff1e7816 */ /* 0x000fe20000000042 */
[----:B------:R-:W-:Y:S01]  /*2ea0*/  FFMA.FTZ R41, R37, R38, R35 ;  /* 0x0000002625297223 */ /* 0x000fe20000010023 */
[----:B------:R-:W-:Y:S01]  /*2eb0*/  PRMT R35, RZ, 0x5410, R14 ;  /* 0x00005410ff237816 */ /* 0x000fe2000000000e */
[----:B------:R-:W-:Y:S01]  /*2ec0*/  FFMA.FTZ R46, R43, R31, R46 ;  /* 0x0000001f2b2e7223 */ /* 0x000fe2000001002e */
[----:B------:R-:W-:Y:S01]  /*2ed0*/  PRMT R43, RZ, 0x7610, R14 ;  /* 0x00007610ff2b7816 */ /* 0x000fe2000000000e */
[----:B------:R-:W-:-:S02]  /*2ee0*/  FADD.FTZ R38, R47, R38 ;  /* 0x000000262f267221 */ /* 0x000fc40000010000 */
        /* <DEDUP_REMOVED lines=25> */
.L_x_146:
[----:B------:R-:W-:Y:S01]  /*3080*/  FFMA.FTZ R41, R40, R47, R41 ;  /* 0x0000002f28297223 */ /* 0x000fe20000010029 */
[----:B------:R-:W-:Y:S01]  /*3090*/  PRMT R53, RZ, 0x5410, R65 ;  /* 0x00005410ff357816 */ /* 0x000fe20000000041 */
[----:B------:R-:W-:Y:S02]  /*30a0*/  FMUL.FTZ R42, R35, R26 ;  /* 0x0000001a232a7220 */ /* 0x000fe40000410000 */
[----:B------:R-:W-:Y:S02]  /*30b0*/  FADD.FTZ R47, R47, R38 ;  /* 0x000000262f2f7221 */ /* 0x000fe40000010000 */
[----:B------:R-:W-:Y:S01]  /*30c0*/  FADD.FTZ R48, R36, R31 ;  /* 0x0000001f24307221 */ /* 0x000fe20000010000 */
[--C-:B------:R-:W-:Y:S01]  /*30d0*/  PRMT R31, RZ, 0x5410, R15.reuse ;  /* 0x00005410ff1f7816 */ /* 0x100fe2000000000f */
[----:B------:R-:W-:Y:S01]  /*30e0*/  FADD.FTZ R36, R47, R42 ;  /* 0x0000002a2f247221 */ /* 0x000fe20000010000 */
[----:B------:R-:W-:Y:S01]  /*30f0*/  PRMT R47, RZ, 0x7610, R15 ;  /* 0x00007610ff2f7816 */ /* 0x000fe2000000000f */
[----:B------:R-:W-:Y:S01]  /*3100*/  FFMA.FTZ R39, R18, R32, R39 ;  /* 0x0000002012277223 */ /* 0x000fe20000010027 */
[----:B------:R-:W-:Y:S01]  /*3110*/  PRMT R18, RZ, 0x7610, R65 ;  /* 0x00007610ff127816 */ /* 0x000fe20000000041 */
[----:B------:R-:W-:-:S02]  /*3120*/  FADD.FTZ R31, -R24, R31 ;  /* 0x0000001f181f7221 */ /* 0x000fc40000010100 */
[----:B------:R-:W-:Y:S02]  /*3130*/  FADD.FTZ R49, -R24, R47 ;  /* 0x0000002f18317221 */ /* 0x000fe40000010100 */
[----:B------:R-:W-:Y:S02]  /*3140*/  FFMA.FTZ R41, R43, R42, R41 ;  /* 0x0000002a2b297223 */ /* 0x000fe40000010029 */
        /* <DEDUP_REMOVED lines=22> */
.L_x_147:
[----:B------:R-:W-:Y:S02]  /*32b0*/  FFMA.FTZ R41, R34, R47, R41 ;  /* 0x0000002f22297223 */ /* 0x000fe40000010029 */
[----:B------:R-:W-:Y:S02]  /*32c0*/  FMUL.FTZ R42, R53, R26 ;  /* 0x0000001a352a7220 */ /* 0x000fe40000410000 */
[----:B------:R-:W-:Y:S01]  /*32d0*/  FADD.FTZ R47, R47, R36 ;  /* 0x000000242f2f7221 */ /* 0x000fe20000010000 */
[----:B------:R-:W-:Y:S01]  /*32e0*/  PRMT R36, RZ, 0x7610, R64 ;  /* 0x00007610ff247816 */ /* 0x000fe20000000040 */
[----:B------:R-:W-:Y:S02]  /*32f0*/  FFMA.FTZ R41, R31, R42, R41 ;  /* 0x0000002a1f297223 */ /* 0x000fe40000010029 */
[----:B------:R-:W-:Y:S01]  /*3300*/  FFMA.FTZ R46, R37, R33, R46 ;  /* 0x00000021252e7223 */ /* 0x000fe2000001002e */
[----:B------:R-:W-:Y:S01]  /*3310*/  PRMT R37, RZ, 0x5410, R16 ;  /* 0x00005410ff257816 */ /* 0x000fe20000000010 */
[----:B------:R-:W-:Y:S01]  /*3320*/  FADD.FTZ R42, R47, R42 ;  /* 0x0000002a2f2a7221 */ /* 0x000fe20000010000 */
[----:B------:R-:W-:Y:S01]  /*3330*/  PRMT R47, RZ, 0x7610, R16 ;  /* 0x00007610ff2f7816 */ /* 0x000fe20000000010 */
[----:B------:R-:W-:Y:S01]  /*3340*/  FADD.FTZ R45, R45, R32 ;  /* 0x000000202d2d7221 */ /* 0x000fe20000010000 */
[----:B------:R-:W-:Y:S01]  /*3350*/  PRMT R32, RZ, 0x5410, R64 ;  /* 0x00005410ff207816 */ /* 0x000fe20000000040 */
[----:B------:R-:W-:-:S02]  /*3360*/  FADD.FTZ R37, -R24, R37 ;  /* 0x0000002518257221 */ /* 0x000fc40000010100 */
[----:B------:R-:W-:Y:S02]  /*3370*/  FADD.FTZ R49, -R24, R47 ;  /* 0x0000002f18317221 */ /* 0x000fe40000010100 */
[-C--:B------:R-:W-:Y:S02]  /*3380*/  FMUL.FTZ R37, R37, R6.reuse ;  /* 0x0000000625257220 */ /* 0x080fe40000410000 */
[----:B------:R-:W-:Y:S02]  /*3390*/  FMUL.FTZ R47, R18, R27 ;  /* 0x0000001b122f7220 */ /* 0x000fe40000410000 */
[----:B------:R-:W-:Y:S01]  /*33a0*/  FMUL.FTZ R38, R49, R6 ;  /* 0x0000000631267220 */ /* 0x000fe20000410000 */
        /* <DEDUP_REMOVED lines=19> */
.L_x_148:
[----:B------:R-:W-:Y:S02]  /*34e0*/  FFMA.FTZ R41, R54, R47, R41 ;  /* 0x0000002f36297223 */ /* 0x000fe40000010029 */
[----:B------:R-:W-:Y:S02]  /*34f0*/  FMUL.FTZ R50, R32, R26 ;  /* 0x0000001a20327220 */ /* 0x000fe40000410000 */
[----:B------:R-:W-:Y:S02]  /*3500*/  FADD.FTZ R49, R47, R42 ;  /* 0x0000002a2f317221 */ /* 0x000fe40000010000 */
[----:B------:R-:W-:Y:S02]  /*3510*/  FADD.FTZ R48, R48, R33 ;  /* 0x0000002130307221 */ /* 0x000fe40000010000 */
[----:B------:R-:W-:Y:S01]  /*3520*/  FFMA.FTZ R33, R40, R44, R39 ;  /* 0x0000002c28217223 */ /* 0x000fe20000010027 */
[----:B------:R-:W-:Y:S01]  /*3530*/  PRMT R39, RZ, 0x5410, R17 ;  /* 0x00005410ff277816 */ /* 0x000fe20000000011 */
[----:B------:R-:W-:Y:S01]  /*3540*/  FFMA.FTZ R47, R37, R50, R41 ;  /* 0x00000032252f7223 */ /* 0x000fe20000010029 */
[----:B------:R-:W-:Y:S01]  /*3550*/  PRMT R41, RZ, 0x7610, R17 ;  /* 0x00007610ff297816 */ /* 0x000fe20000000011 */
[----:B------:R-:W-:Y:S01]  /*3560*/  FADD.FTZ R49, R49, R50 ;  /* 0x0000003231317221 */ /* 0x000fe20000010000 */
[----:B------:R-:W-:Y:S01]  /*3570*/  PRMT R40, RZ, 0x7610, R25 ;  /* 0x00007610ff287816 */ /* 0x000fe20000000019 */
[C---:B------:R-:W-:Y:S01]  /*3580*/  FADD.FTZ R51, -R24.reuse, R39 ;  /* 0x0000002718337221 */ /* 0x040fe20000010100 */
[----:B------:R-:W-:Y:S01]  /*3590*/  PRMT R39, RZ, 0x5410, R25 ;  /* 0x00005410ff277816 */ /* 0x000fe20000000019 */
[----:B------:R-:W-:-:S02]  /*35a0*/  FADD.FTZ R55, -R24, R41 ;  /* 0x0000002918377221 */ /* 0x000fc40000010100 */
[-C--:B------:R-:W-:Y:S02]  /*35b0*/  FMUL.FTZ R41, R51, R6.reuse ;  /* 0x0000000633297220 */ /* 0x080fe40000410000 */
[----:B------:R-:W-:Y:S02]  /*35c0*/  FMUL.FTZ R50, R36, R27 ;  /* 0x0000001b24327220 */ /* 0x000fe40000410000 */
        /* <DEDUP_REMOVED lines=20> */
.L_x_149:
[----:B------:R-:W-:Y:S02]  /*3710*/  FFMA.FTZ R51, R38, R50, R47 ;  /* 0x0000003226337223 */ /* 0x000fe4000001002f */
[----:B------:R-:W-:Y:S02]  /*3720*/  FMUL.FTZ R52, R39, R26 ;  /* 0x0000001a27347220 */ /* 0x000fe40000410000 */
[----:B------:R-:W-:Y:S02]  /*3730*/  FADD.FTZ R55, R50, R49 ;  /* 0x0000003132377221 */ /* 0x000fe40000010000 */
[----:B------:R-:W-:Y:S01]  /*3740*/  FADD.FTZ R47, R45, R44 ;  /* 0x0000002c2d2f7221 */ /* 0x000fe20000010000 */
[----:B------:R-:W-:Y:S01]  /*3750*/  PRMT R44, RZ, 0x7610, R78 ;  /* 0x00007610ff2c7816 */ /* 0x000fe2000000004e */
[----:B------:R-:W-:-:S02]  /*3760*/  FMUL.FTZ R49, R40, R27 ;  /* 0x0000001b28317220 */ /* 0x000fc40000410000 */
[----:B------:R-:W-:Y:S02]  /*3770*/  FFMA.FTZ R45, R41, R52, R51 ;  /* 0x00000034292d7223 */ /* 0x000fe40000010033 */
[----:B------:R-:W-:Y:S01]  /*3780*/  FFMA.FTZ R50, R43, R35, R46 ;  /* 0x000000232b327223 */ /* 0x000fe2000001002e */
[--C-:B------:R-:W-:Y:S01]  /*3790*/  PRMT R43, RZ, 0x5410, R62.reuse ;  /* 0x00005410ff2b7816 */ /* 0x100fe2000000003e */
[----:B------:R-:W-:Y:S02]  /*37a0*/  FADD.FTZ R35, R48, R35 ;  /* 0x0000002330237221 */ /* 0x000fe40000010000 */
[----:B------:R-:W-:Y:S01]  /*37b0*/  FFMA.FTZ R48, R42, R49, R45 ;  /* 0x000000312a307223 */ /* 0x000fe2000001002d */
[----:B------:R-:W-:Y:S01]  /*37c0*/  PRMT R45, RZ, 0x7610, R62 ;  /* 0x00007610ff2d7816 */ /* 0x000fe2000000003e */
[----:B------:R-:W-:Y:S02]  /*37d0*/  FADD.FTZ R52, R55, R52 ;  /* 0x0000003437347221 */ /* 0x000fe40000010000 */
[C---:B------:R-:W-:Y:S01]  /*37e0*/  FADD.FTZ R51, -R24.reuse, R43 ;  /* 0x0000002b18337221 */ /* 0x040fe20000010100 */
[----:B------:R-:W-:Y:S01]  /*37f0*/  PRMT R43, RZ, 0x5410, R78 ;  /* 0x00005410ff2b7816 */ /* 0x000fe2000000004e */
[----:B------:R-:W-:-:S02]  /*3800*/  FADD.FTZ R55, -R24, R45 ;  /* 0x0000002d18377221 */ /* 0x000fc40000010100 */
[----:B------:R-:W-:Y:S02]  /*3810*/  FADD.FTZ R49, R49, R52 ;  /* 0x0000003431317221 */ /* 0x000fe40000010000 */
        /* <DEDUP_REMOVED lines=21> */
.L_x_150:
[----:B------:R-:W-:Y:S02]  /*3970*/  FMUL.FTZ R52, R43, R26 ;  /* 0x0000001a2b347220 */ /* 0x000fe40000410000 */
[----:B------:R-:W-:Y:S02]  /*3980*/  FFMA.FTZ R34, R34, R30, R33 ;  /* 0x0000001e22227223 */ /* 0x000fe40000010021 */
[----:B------:R-:W-:Y:S02]  /*3990*/  FMUL.FTZ R33, R44, R27 ;  /* 0x0000001b2c217220 */ /* 0x000fe40000410000 */
[----:B------:R-:W-:Y:S02]  /*39a0*/  FFMA.FTZ R51, R45, R52, R48 ;  /* 0x000000342d337223 */ /* 0x000fe40000010030 */
[----:B------:R-:W-:Y:S01]  /*39b0*/  FFMA.FTZ R48, R31, R53, R50 ;  /* 0x000000351f307223 */ /* 0x000fe20000010032 */
[----:B------:R-:W-:Y:S01]  /*39c0*/  PRMT R50, RZ, 0x7610, R77 ;  /* 0x00007610ff327816 */ /* 0x000fe2000000004d */
[----:B------:R-:W-:Y:S01]  /*39d0*/  FADD.FTZ R52, R49, R52 ;  /* 0x0000003431347221 */ /* 0x000fe20000010000 */
[----:B------:R-:W-:Y:S01]  /*39e0*/  PRMT R49, RZ, 0x5410, R63 ;  /* 0x00005410ff317816 */ /* 0x000fe2000000003f */
[----:B------:R-:W-:Y:S01]  /*39f0*/  FFMA.FTZ R31, R46, R33, R51 ;  /* 0x000000212e1f7223 */ /* 0x000fe20000010033 */
[----:B------:R-:W-:Y:S01]  /*3a00*/  PRMT R51, RZ, 0x7610, R63 ;  /* 0x00007610ff337816 */ /* 0x000fe2000000003f */
[----:B------:R-:W-:-:S02]  /*3a10*/  FADD.FTZ R33, R33, R52 ;  /* 0x0000003421217221 */ /* 0x000fc40000010000 */
[C---:B------:R-:W-:Y:S01]  /*3a20*/  FADD.FTZ R55, -R24.reuse, R49 ;  /* 0x0000003118377221 */ /* 0x040fe20000010100 */
[----:B------:R-:W-:Y:S01]  /*3a30*/  PRMT R49, RZ, 0x5410, R77 ;  /* 0x00005410ff317816 */ /* 0x000fe2000000004d */
[----:B------:R-:W-:Y:S02]  /*3a40*/  FADD.FTZ R57, -R24, R51 ;  /* 0x0000003318397221 */ /* 0x000fe40000010100 */
[----:B------:R-:W-:Y:S02]  /*3a50*/  FADD.FTZ R47, R47, R30 ;  /* 0x0000001e2f2f7221 */ /* 0x000fe40000010000 */
[-C--:B------:R-:W-:Y:S02]  /*3a60*/  FMUL.FTZ R51, R55, R6.reuse ;  /* 0x0000000637337220 */ /* 0x080fe40000410000 */
[----:B------:R-:W-:Y:S01]  /*3a70*/  FMUL.FTZ R52, R57, R6 ;  /* 0x0000000639347220 */ /* 0x000fe20000410000 */
[----:B------:R-:W-:Y:S05]  /*3a80*/  @!P0 BRA `(.L_x_151) ;  /* 0x0000012000008947 */ /* 0x000fea0003800000 */
[----:B------:R-:W-:Y:S02]  /*3a90*/  FFMA.FTZ R57, R51, R26, R28 ;  /* 0x0000001a33397223 */ /* 0x000fe4000001001c */
[----:B------:R-:W-:-:S02]  /*3aa0*/  FFMA.FTZ R56, R52, R27, R29 ;  /* 0x0000001b34387223 */ /* 0x000fc4000001001d */
[----:B------:R-:W-:Y:S02]  /*3ab0*/  FMUL.FTZ R58, R57, -1.4426950216293334961 ;  /* 0xbfb8aa3b393a7820 */ /* 0x000fe40000410000 */
[----:B------:R-:W-:Y:S02]  /*3ac0*/  FMUL.FTZ R102, R56, -1.4426950216293334961 ;  /* 0xbfb8aa3b38667820 */ /* 0x000fe40000410000 */
        /* <DEDUP_REMOVED lines=9> */
[----:B-1----:R-:W-:Y:S02]  /*3b60*/  FMUL.FTZ R50, R50, R55 ;  /* 0x0000003732327220 */ /* 0x002fe40000410000 */
[----:B------:R-:W-:Y:S02]  /*3b70*/  FADD.FTZ R55, -R55, 1 ;  /* 0x3f80000037377421 */ /* 0x000fe40000010100 */
[----:B------:R-:W-:Y:S02]  /*3b80*/  FMUL.FTZ R49, R49, R30 ;  /* 0x0000001e31317220 */ /* 0x000fe40000410000 */
[----:B------:R-:W-:-:S04]  /*3b90*/  FFMA.FTZ R55, R56, R55, 1 ;  /* 0x3f80000038377423 */ /* 0x000fc80000010037 */
[----:B------:R-:W-:Y:S02]  /*3ba0*/  FMUL.FTZ R50, R50, R55 ;  /* 0x0000003732327220 */ /* 0x000fe40000410000 */
.L_x_151:
[----:B------:R-:W-:Y:S01]  /*3bb0*/  FADD.FTZ R53, R35, R53 ;  /* 0x0000003523357221 */ /* 0x000fe20000010000 */
[----:B------:R-:W-:Y:S01]  /*3bc0*/  PRMT R35, RZ, 0x5410, R60 ;  /* 0x00005410ff237816 */ /* 0x000fe2000000003c */
[----:B------:R-:W-:Y:S01]  /*3bd0*/  FMUL.FTZ R30, R49, R26 ;  /* 0x0000001a311e7220 */ /* 0x000fe20000410000 */
[----:B------:R-:W-:Y:S01]  /*3be0*/  PRMT R57, RZ, 0x5410, R76 ;  /* 0x00005410ff397816 */ /* 0x000fe2000000004c */
[----:B------:R-:W-:Y:S01]  /*3bf0*/  FFMA.FTZ R54, R54, R18, R34 ;  /* 0x0000001236367223 */ /* 0x000fe20000010022 */
[----:B------:R-:W-:Y:S01]  /*3c00*/  PRMT R58, RZ, 0x7610, R76 ;  /* 0x00007610ff3a7816 */ /* 0x000fe2000000004c */
[----:B------:R-:W-:Y:S01]  /*3c10*/  FADD.FTZ R55, -R24, R35 ;  /* 0x0000002318377221 */ /* 0x000fe20000010100 */
[----:B------:R-:W-:Y:S01]  /*3c20*/  PRMT R35, RZ, 0x7610, R60 ;  /* 0x00007610ff237816 */ /* 0x000fe2000000003c */
[----:B------:R-:W-:Y:S02]  /*3c30*/  FADD.FTZ R34, R33, R30 ;  /* 0x0000001e21227221 */ /* 0x000fe40000010000 */
[----:B------:R-:W-:-:S02]  /*3c40*/  FFMA.FTZ R31, R51, R30, R31 ;  /* 0x0000001e331f7223 */ /* 0x000fc4000001001f */
[----:B------:R-:W-:Y:S02]  /*3c50*/  FMUL.FTZ R33, R50, R27 ;  /* 0x0000001b32217220 */ /* 0x000fe40000410000 */
[----:B------:R-:W-:Y:S02]  /*3c60*/  FADD.FTZ R35, -R24, R35 ;  /* 0x0000002318237221 */ /* 0x000fe40000010100 */
[----:B------:R-:W-:Y:S02]  /*3c70*/  FFMA.FTZ R30, R52, R33, R31 ;  /* 0x00000021341e7223 */ /* 0x000fe4000001001f */
[----:B------:R-:W-:Y:S02]  /*3c80*/  FADD.FTZ R31, R33, R34 ;  /* 0x00000022211f7221 */ /* 0x000fe40000010000 */
[-C--:B------:R-:W-:Y:S02]  /*3c90*/  FMUL.FTZ R55, R55, R6.reuse ;  /* 0x0000000637377220 */ /* 0x080fe40000410000 */
        /* <DEDUP_REMOVED lines=20> */
.L_x_152:
[----:B------:R-:W-:Y:S01]  /*3de0*/  FMUL.FTZ R34, R57, R26 ;  /* 0x0000001a39227220 */ /* 0x000fe20000410000 */
[----:B------:R-:W-:Y:S02]  /*3df0*/  PRMT R59, RZ, 0x5410, R61 ;  /* 0x00005410ff3b7816 */ /* 0x000fe4000000003d */
[----:B------:R-:W-:Y:S01]  /*3e00*/  PRMT R35, RZ, 0x7610, R75 ;  /* 0x00007610ff237816 */ /* 0x000fe2000000004b */
[----:B------:R-:W-:Y:S02]  /*3e10*/  FFMA.FTZ R33, R55, R34, R30 ;  /* 0x0000002237217223 */ /* 0x000fe4000001001e */
[----:B------:R-:W-:Y:S02]  /*3e20*/  FADD.FTZ R34, R31, R34 ;  /* 0x000000221f227221 */ /* 0x000fe40000010000 */
[----:B------:R-:W-:Y:S02]  /*3e30*/  FMUL.FTZ R31, R58, R27 ;  /* 0x0000001b3a1f7220 */ /* 0x000fe40000410000 */
[----:B------:R-:W-:-:S02]  /*3e40*/  FADD.FTZ R59, -R24, R59 ;  /* 0x0000003b183b7221 */ /* 0x000fc40000010100 */
[----:B------:R-:W-:Y:S01]  /*3e50*/  FFMA.FTZ R30, R56, R31, R33 ;  /* 0x0000001f381e7223 */ /* 0x000fe20000010021 */
[----:B------:R-:W-:Y:S01]  /*3e60*/  PRMT R33, RZ, 0x7610, R61 ;  /* 0x00007610ff217816 */ /* 0x000fe2000000003d */
[----:B------:R-:W-:Y:S01]  /*3e70*/  FADD.FTZ R31, R31, R34 ;  /* 0x000000221f1f7221 */ /* 0x000fe20000010000 */
[----:B------:R-:W-:Y:S01]  /*3e80*/  PRMT R34, RZ, 0x5410, R75 ;  /* 0x00005410ff227816 */ /* 0x000fe2000000004b */
[----:B------:R-:W-:Y:S02]  /*3e90*/  FMUL.FTZ R59, R59, R6 ;  /* 0x000000063b3b7220 */ /* 0x000fe40000410000 */
[----:B------:R-:W-:-:S04]  /*3ea0*/  FADD.FTZ R33, -R24, R33 ;  /* 0x0000002118217221 */ /* 0x000fc80000010100 */
[----:B------:R-:W-:Y:S01]  /*3eb0*/  FMUL.FTZ R33, R33, R6 ;  /* 0x0000000621217220 */ /* 0x000fe20000410000 */
        /* <DEDUP_REMOVED lines=19> */
.L_x_153:
[----:B------:R-:W-:Y:S01]  /*3ff0*/  FMUL.FTZ R102, R34, R26 ;  /* 0x0000001a22667220 */ /* 0x000fe20000410000 */
[----:B------:R-:W0:Y:S01]  /*4000*/  S2R R0, SR_LANEID ;  /* 0x0000000000007919 */ /* 0x000e220000000000 */
[----:B------:R-:W-:Y:S01]  /*4010*/  FADD.FTZ R47, R47, R18 ;  /* 0x000000122f2f7221 */ /* 0x000fe20000010000 */
[----:B------:R-:W-:Y:S01]  /*4020*/  BSSY B0, `(.L_x_154) ;  /* 0x0000050000007945 */ /* 0x000fe20003800000 */
[----:B------:R-:W-:Y:S01]  /*4030*/  FFMA.FTZ R30, R59, R102, R30 ;  /* 0x000000663b1e7223 */ /* 0x000fe2000001001e */
[----:B------:R-:W-:Y:S01]  /*4040*/  SHF.L.U32 R18, R3, 0x4, RZ ;  /* 0x0000000403127819 */ /* 0x000fe200000006ff */
[----:B------:R-:W-:Y:S02]  /*4050*/  FADD.FTZ R31, R31, R102 ;  /* 0x000000661f1f7221 */ /* 0x000fe40000010000 */
[----:B------:R-:W-:Y:S02]  /*4060*/  FMUL.FTZ R102, R35, R27 ;  /* 0x0000001b23667220 */ /* 0x000fe40000410000 */
[----:B------:R-:W-:-:S02]  /*4070*/  FFMA.FTZ R48, R37, R32, R48 ;  /* 0x0000002025307223 */ /* 0x000fc40000010030 */
[----:B------:R-:W-:Y:S02]  /*4080*/  FFMA.FTZ R30, R33, R102, R30 ;  /* 0x00000066211e7223 */ /* 0x000fe4000001001e */
[----:B------:R-:W-:Y:S02]  /*4090*/  FADD.FTZ R31, R102, R31 ;  /* 0x0000001f661f7221 */ /* 0x000fe40000010000 */
[----:B------:R-:W-:Y:S01]  /*40a0*/  FFMA.FTZ R37, R38, R36, R54 ;  /* 0x0000002426257223 */ /* 0x000fe20000010036 */
[----:B------:R-:W1:Y:S01]  /*40b0*/  SHFL.DOWN PT, R102, R30, 0x1, 0x1f ;  /* 0x08201f001e667f89 */ /* 0x000e6200000e0000 */
[----:B------:R-:W-:Y:S02]  /*40c0*/  FADD.FTZ R32, R53, R32 ;  /* 0x0000002035207221 */ /* 0x000fe40000010000 */
[----:B------:R-:W-:Y:S01]  /*40d0*/  FADD.FTZ R47, R47, R36 ;  /* 0x000000242f2f7221 */ /* 0x000fe20000010000 */
[----:B------:R-:W2:Y:S01]  /*40e0*/  SHFL.DOWN PT, R125, R31, 0x1, 0x1f ;  /* 0x08201f001f7d7f89 */ /* 0x000ea200000e0000 */
[----:B------:R-:W-:-:S02]  /*40f0*/  FFMA.FTZ R48, R41, R39, R48 ;  /* 0x0000002729307223 */ /* 0x000fc40000010030 */
[----:B------:R-:W-:Y:S01]  /*4100*/  FFMA.FTZ R37, R42, R40, R37 ;  /* 0x000000282a257223 */ /* 0x000fe20000010025 */
[----:B0-----:R-:W-:Y:S01]  /*4110*/  ISETP.GT.AND P0, PT, R0, 0x1e, PT ;  /* 0x0000001e0000780c */ /* 0x001fe20003f04270 */
[----:B------:R-:W-:Y:S02]  /*4120*/  FADD.FTZ R32, R32, R39 ;  /* 0x0000002720207221 */ /* 0x000fe40000010000 */
[----:B------:R-:W-:Y:S02]  /*4130*/  FADD.FTZ R47, R47, R40 ;  /* 0x000000282f2f7221 */ /* 0x000fe40000010000 */
[----:B------:R-:W-:Y:S02]  /*4140*/  FFMA.FTZ R48, R45, R43, R48 ;  /* 0x0000002b2d307223 */ /* 0x000fe40000010030 */
[----:B------:R-:W-:Y:S02]  /*4150*/  FFMA.FTZ R37, R46, R44, R37 ;  /* 0x0000002c2e257223 */ /* 0x000fe40000010025 */
[----:B------:R-:W-:-:S02]  /*4160*/  FADD.FTZ R32, R32, R43 ;  /* 0x0000002b20207221 */ /* 0x000fc40000010000 */
[----:B------:R-:W-:Y:S02]  /*4170*/  FADD.FTZ R47, R47, R44 ;  /* 0x0000002c2f2f7221 */ /* 0x000fe40000010000 */
[----:B------:R-:W-:Y:S02]  /*4180*/  FFMA.FTZ R48, R51, R49, R48 ;  /* 0x0000003133307223 */ /* 0x000fe40000010030 */
[----:B------:R-:W-:Y:S02]  /*4190*/  FFMA.FTZ R37, R52, R50, R37 ;  /* 0x0000003234257223 */ /* 0x000fe40000010025 */
[----:B-1----:R-:W-:Y:S02]  /*41a0*/  @!P0 FADD.FTZ R30, R30, R102 ;  /* 0x000000661e1e8221 */ /* 0x002fe40000010000 */
[----:B------:R-:W-:Y:S02]  /*41b0*/  FADD.FTZ R32, R32, R49 ;  /* 0x0000003120207221 */ /* 0x000fe40000010000 */
[----:B--2---:R-:W-:Y:S01]  /*41c0*/  @!P0 FADD.FTZ R31, R31, R125 ;  /* 0x0000007d1f1f8221 */ /* 0x004fe20000010000 */
[----:B------:R-:W0:Y:S01]  /*41d0*/  SHFL.DOWN PT, R102, R30, 0x2, 0x1f ;  /* 0x08401f001e667f89 */ /* 0x000e2200000e0000 */
[----:B------:R-:W-:Y:S01]  /*41e0*/  ISETP.GT.AND P0, PT, R0, 0x1d, PT ;  /* 0x0000001d0000780c */ /* 0x000fe20003f04270 */
[----:B------:R-:W-:-:S02]  /*41f0*/  FADD.FTZ R47, R47, R50 ;  /* 0x000000322f2f7221 */ /* 0x000fc40000010000 */
[----:B------:R-:W1:Y:S01]  /*4200*/  SHFL.DOWN PT, R125, R31, 0x2, 0x1f ;  /* 0x08401f001f7d7f89 */ /* 0x000e6200000e0000 */
[----:B------:R-:W-:Y:S02]  /*4210*/  FFMA.FTZ R48, R55, R57, R48 ;  /* 0x0000003937307223 */ /* 0x000fe40000010030 */
[----:B------:R-:W-:Y:S02]  /*4220*/  FFMA.FTZ R56, R56, R58, R37 ;  /* 0x0000003a38387223 */ /* 0x000fe40000010025 */
[----:B------:R-:W-:Y:S02]  /*4230*/  FADD.FTZ R57, R32, R57 ;  /* 0x0000003920397221 */ /* 0x000fe40000010000 */
[----:B------:R-:W-:Y:S02]  /*4240*/  FADD.FTZ R58, R47, R58 ;  /* 0x0000003a2f3a7221 */ /* 0x000fe40000010000 */
[----:B------:R-:W-:Y:S02]  /*4250*/  FFMA.FTZ R32, R59, R34, R48 ;  /* 0x000000223b207223 */ /* 0x000fe40000010030 */
[----:B------:R-:W-:-:S02]  /*4260*/  FFMA.FTZ R33, R33, R35, R56 ;  /* 0x0000002321217223 */ /* 0x000fc40000010038 */
[----:B------:R-:W-:Y:S02]  /*4270*/  FADD.FTZ R34, R57, R34 ;  /* 0x0000002239227221 */ /* 0x000fe40000010000 */
[----:B------:R-:W-:Y:S02]  /*4280*/  FADD.FTZ R35, R58, R35 ;  /* 0x000000233a237221 */ /* 0x000fe40000010000 */
[----:B0-----:R-:W-:-:S03]  /*4290*/  @!P0 FADD.FTZ R30, R30, R102 ;  /* 0x000000661e1e8221 */ /* 0x001fc60000010000 */
[----:B------:R-:W-:Y:S01]  /*42a0*/  STS.128 [R3.X16+0x50], R32 ;  /* 0x0000502003007388 */ /* 0x000fe2000000cc00 */
        /* <DEDUP_REMOVED lines=13> */
[----:B------:R-:W1:Y:S04]  /*4380*/  SHFL.DOWN PT, R125, R31, 0x10, 0x1f ;  /* 0x0a001f001f7d7f89 */ /* 0x000e6800000e0000 */
[----:B------:R-:W2:Y:S06]  /*4390*/  S2R R0, SR_CTAID.Y ;  /* 0x0000000000007919 */ /* 0x000eac0000002600 */
[----:B0-----:R-:W-:-:S02]  /*43a0*/  @!P0 FADD.FTZ R30, R30, R102 ;  /* 0x000000661e1e8221 */ /* 0x001fc40000010000 */
[----:B------:R-:W0:Y:S01]  /*43b0*/  S2R R102, SR_LANEID ;  /* 0x0000000000667919 */ /* 0x000e220000000000 */
[----:B-1----:R-:W-:Y:S01]  /*43c0*/  @!P0 FADD.FTZ R31, R31, R125 ;  /* 0x0000007d1f1f8221 */ /* 0x002fe20000010000 */
[----:B------:R-:W-:Y:S02]  /*43d0*/  MOV R125, 0x4 ;  /* 0x00000004007d7802 */ /* 0x000fe40000000f00 */
[----:B0-----:R-:W-:-:S13]  /*43e0*/  ISETP.NE.AND P0, PT, R102, RZ, PT ;  /* 0x000000ff6600720c */ /* 0x001fda0003f05270 */
[----:B------:R0:W-:Y:S04]  /*43f0*/  @!P0 STS.64 [R91.X8+0x8], R30 ;  /* 0x0000081e5b008388 */ /* 0x0001e80000008a00 */
[----:B------:R-:W-:Y:S01]  /*4400*/  BAR.SYNC.DEFER_BLOCKING 0x0 ;  /* 0x0000000000007b1d */ /* 0x000fe20000010000 */
[----:B------:R-:W-:-:S13]  /*4410*/  ISETP.NE.AND P0, PT, R3, RZ, PT ;  /* 0x000000ff0300720c */ /* 0x000fda0003f05270 */
[----:B------:R-:W-:Y:S05]  /*4420*/  @P0 BRA `(.L_x_155) ;  /* 0x000000f000000947 */ /* 0x000fea0003800000 */
[----:B0-2---:R-:W0:Y:S04]  /*4430*/  LDS.128 R36, [0x10] ;  /* 0x00001000ff247984 */ /* 0x005e280000000c00 */
        /* <DEDUP_REMOVED lines=14> */
.L_x_155:
[----:B0-2---:R-:W-:Y:S05]  /*4520*/  BSYNC B0 ;  /* 0x0000000000007941 */ /* 0x005fea0003800000 */
.L_x_154:
[----:B------:R-:W-:Y:S01]  /*4530*/  BAR.SYNC.DEFER_BLOCKING 0x0 ;  /* 0x0000000000007b1d */ /* 0x000fe20000010000 */
[----:B------:R-:W-:-:S05]  /*4540*/  ISETP.GT.U32.AND P6, PT, R3, 0x6, PT ;  /* 0x000000060300780c */ /* 0x000fca0003fc4070 */
[----:B------:R-:W-:Y:S08]  /*4550*/  BSSY B0, `(.L_x_156) ;  /* 0x000009d000007945 */ /* 0x000ff00003800000 */
[----:B------:R-:W-:Y:S05]  /*4560*/  @P6 BRA `(.L_x_157) ;  /* 0x000009b000006947 */ /* 0x000fea0003800000 */
[----:B------:R-:W0:Y:S04]  /*4570*/  LDS.128 R40, [R18+0xc0] ;  /* 0x0000c00012287984 */ /* 0x000e280000000c00 */
[----:B------:R-:W1:Y:S04]  /*4580*/  LDS.128 R36, [R18+0x130] ;  /* 0x0001300012247984 */ /* 0x000e680000000c00 */
[----:B------:R-:W2:Y:S04]  /*4590*/  LDS.128 R48, [R18+0x1a0] ;  /* 0x0001a00012307984 */ /* 0x000ea80000000c00 */
[----:B------:R-:W3:Y:S04]  /*45a0*/  LDS.128 R52, [R18+0x210] ;  /* 0x0002100012347984 */ /* 0x000ee80000000c00 */
[----:B------:R-:W4:Y:S01]  /*45b0*/  LDS.128 R44, [R18+0x280] ;  /* 0x00028000122c7984 */ /* 0x000f220000000c00 */
[----:B0-----:R-:W-:-:S02]  /*45c0*/  FADD.FTZ R56, R32, R40 ;  /* 0x0000002820387221 */ /* 0x001fc40000010000 */
[----:B------:R-:W-:Y:S02]  /*45d0*/  FADD.FTZ R57, R33, R41 ;  /* 0x0000002921397221 */ /* 0x000fe40000010000 */
[----:B------:R-:W-:Y:S02]  /*45e0*/  FADD.FTZ R58, R34, R42 ;  /* 0x0000002a223a7221 */ /* 0x000fe40000010000 */
[----:B------:R-:W-:Y:S02]  /*45f0*/  FADD.FTZ R59, R35, R43 ;  /* 0x0000002b233b7221 */ /* 0x000fe40000010000 */
[----:B------:R-:W0:Y:S01]  /*4600*/  LDS.128 R40, [R18+0x2f0] ;  /* 0x0002f00012287984 */ /* 0x000e220000000c00 */
[----:B-1----:R-:W-:Y:S02]  /*4610*/  FADD.FTZ R36, R56, R36 ;  /* 0x0000002438247221 */ /* 0x002fe40000010000 */
[----:B------:R-:W-:Y:S01]  /*4620*/  FADD.FTZ R37, R57, R37 ;  /* 0x0000002539257221 */ /* 0x000fe20000010000 */
[----:B------:R-:W1:Y:S01]  /*4630*/  LDS.128 R32, [R18+0x360] ;  /* 0x0003600012207984 */ /* 0x000e620000000c00 */
[----:B------:R-:W-:-:S02]  /*4640*/  FADD.FTZ R56, R59, R39 ;  /* 0x000000273b387221 */ /* 0x000fc40000010000 */
[----:B--2---:R-:W-:Y:S02]  /*4650*/  FADD.FTZ R39, R36, R48 ;  /* 0x0000003024277221 */ /* 0x004fe40000010000 */
[----:B------:R-:W-:Y:S02]  /*4660*/  FADD.FTZ R38, R58, R38 ;  /* 0x000000263a267221 */ /* 0x000fe40000010000 */
[----:B------:R-:W-:Y:S02]  /*4670*/  FADD.FTZ R36, R37, R49 ;  /* 0x0000003125247221 */ /* 0x000fe40000010000 */
[----:B------:R-:W-:Y:S02]  /*4680*/  FADD.FTZ R37, R38, R50 ;  /* 0x0000003226257221 */ /* 0x000fe40000010000 */
[----:B---3--:R-:W-:Y:S02]  /*4690*/  FADD.FTZ R39, R39, R52 ;  /* 0x0000003427277221 */ /* 0x008fe40000010000 */
[----:B------:R-:W-:-:S02]  /*46a0*/  FADD.FTZ R36, R36, R53 ;  /* 0x0000003524247221 */ /* 0x000fc40000010000 */
[----:B------:R-:W-:Y:S02]  /*46b0*/  FADD.FTZ R56, R56, R51 ;  /* 0x0000003338387221 */ /* 0x000fe40000010000 */
[----:B------:R-:W-:Y:S02]  /*46c0*/  FADD.FTZ R49, R37, R54 ;  /* 0x0000003625317221 */ /* 0x000fe40000010000 */
[----:B------:R-:W-:Y:S02]  /*46d0*/  FADD.FTZ R56, R56, R55 ;  /* 0x0000003738387221 */ /* 0x000fe40000010000 */
[----:B----4-:R-:W-:Y:S02]  /*46e0*/  FADD.FTZ R51, R39, R44 ;  /* 0x0000002c27337221 */ /* 0x010fe40000010000 */
[----:B------:R-:W-:Y:S02]  /*46f0*/  FADD.FTZ R48, R36, R45 ;  /* 0x0000002d24307221 */ /* 0x000fe40000010000 */
[----:B------:R-:W2:Y:S01]  /*4700*/  LDS.128 R36, [R18+0x3d0] ;  /* 0x0003d00012247984 */ /* 0x000ea20000000c00 */
[----:B------:R-:W-:-:S02]  /*4710*/  FADD.FTZ R53, R49, R46 ;  /* 0x0000002e31357221 */ /* 0x000fc40000010000 */
[----:B------:R-:W-:Y:S02]  /*4720*/  FADD.FTZ R56, R56, R47 ;  /* 0x0000002f38387221 */ /* 0x000fe40000010000 */
[----:B------:R-:W3:Y:S01]  /*4730*/  LDS.128 R44, [R18+0x440] ;  /* 0x00044000122c7984 */ /* 0x000ee20000000c00 */
[----:B0-----:R-:W-:Y:S02]  /*4740*/  FADD.FTZ R49, R51, R40 ;  /* 0x0000002833317221 */ /* 0x001fe40000010000 */
[----:B------:R-:W-:Y:S02]  /*4750*/  FADD.FTZ R40, R48, R41 ;  /* 0x0000002930287221 */ /* 0x000fe40000010000 */
[----:B------:R-:W-:Y:S02]  /*4760*/  FADD.FTZ R41, R53, R42 ;  /* 0x0000002a35297221 */ /* 0x000fe40000010000 */
[----:B------:R-:W0:Y:S01]  /*4770*/  LDS.128 R52, [R18+0x4b0] ;  /* 0x0004b00012347984 */ /* 0x000e220000000c00 */
[----:B------:R-:W-:-:S02]  /*4780*/  FADD.FTZ R48, R56, R43 ;  /* 0x0000002b38307221 */ /* 0x000fc40000010000 */
[----:B-1----:R-:W-:Y:S02]  /*4790*/  FADD.FTZ R57, R40, R33 ;  /* 0x0000002128397221 */ /* 0x002fe40000010000 */
[----:B------:R-:W-:Y:S02]  /*47a0*/  FADD.FTZ R58, R41, R34 ;  /* 0x00000022293a7221 */ /* 0x000fe40000010000 */
[----:B------:R-:W1:Y:S01]  /*47b0*/  LDS.128 R40, [R18+0x520] ;  /* 0x0005200012287984 */ /* 0x000e620000000c00 */
[----:B------:R-:W-:Y:S02]  /*47c0*/  FADD.FTZ R56, R49, R32 ;  /* 0x0000002031387221 */ /* 0x000fe40000010000 */
[----:B------:R-:W-:Y:S02]  /*47d0*/  FADD.FTZ R59, R48, R35 ;  /* 0x00000023303b7221 */ /* 0x000fe40000010000 */
[----:B------:R-:W4:Y:S04]  /*47e0*/  LDS.128 R32, [R18+0x590] ;  /* 0x0005900012207984 */ /* 0x000f280000000c00 */
[----:B------:R-:W5:Y:S01]  /*47f0*/  LDS.128 R48, [R18+0x600] ;  /* 0x0006000012307984 */ /* 0x000f620000000c00 */
[----:B--2---:R-:W-:-:S02]  /*4800*/  FADD.FTZ R36, R56, R36 ;  /* 0x0000002438247221 */ /* 0x004fc40000010000 */
[----:B------:R-:W-:Y:S02]  /*4810*/  FADD.FTZ R37, R57, R37 ;  /* 0x0000002539257221 */ /* 0x000fe40000010000 */
[----:B------:R-:W-:Y:S02]  /*4820*/  FADD.FTZ R56, R59, R39 ;  /* 0x000000273b387221 */ /* 0x000fe40000010000 */
[----:B---3--:R-:W-:Y:S02]  /*4830*/  FADD.FTZ R39, R36, R44 ;  /* 0x0000002c24277221 */ /* 0x008fe40000010000 */
[----:B------:R-:W-:Y:S02]  /*4840*/  FADD.FTZ R38, R58, R38 ;  /* 0x000000263a267221 */ /* 0x000fe40000010000 */
[----:B------:R-:W-:Y:S02]  /*4850*/  FADD.FTZ R36, R37, R45 ;  /* 0x0000002d25247221 */ /* 0x000fe40000010000 */
[----:B------:R-:W-:-:S02]  /*4860*/  FADD.FTZ R37, R38, R46 ;  /* 0x0000002e26257221 */ /* 0x000fc40000010000 */
[----:B------:R-:W-:Y:S02]  /*4870*/  FADD.FTZ R56, R56, R47 ;  /* 0x0000002f38387221 */ /* 0x000fe40000010000 */
[----:B0-----:R-:W-:Y:S02]  /*4880*/  FADD.FTZ R39, R39, R52 ;  /* 0x0000003427277221 */ /* 0x001fe40000010000 */
[----:B------:R-:W-:Y:S02]  /*4890*/  FADD.FTZ R36, R36, R53 ;  /* 0x0000003524247221 */ /* 0x000fe40000010000 */
[----:B------:R-:W-:Y:S02]  /*48a0*/  FADD.FTZ R45, R37, R54 ;  /* 0x00000036252d7221 */ /* 0x000fe40000010000 */
[----:B------:R-:W-:Y:S02]  /*48b0*/  FADD.FTZ R56, R56, R55 ;  /* 0x0000003738387221 */ /* 0x000fe40000010000 */
[----:B-1----:R-:W-:-:S02]  /*48c0*/  FADD.FTZ R53, R39, R40 ;  /* 0x0000002827357221 */ /* 0x002fc40000010000 */
[----:B------:R-:W-:Y:S02]  /*48d0*/  FADD.FTZ R44, R36, R41 ;  /* 0x00000029242c7221 */ /* 0x000fe40000010000 */
[----:B------:R-:W0:Y:S01]  /*48e0*/  LDS.128 R36, [R18+0x670] ;  /* 0x0006700012247984 */ /* 0x000e220000000c00 */
[----:B------:R-:W-:Y:S02]  /*48f0*/  FADD.FTZ R45, R45, R42 ;  /* 0x0000002a2d2d7221 */ /* 0x000fe40000010000 */
[----:B------:R-:W-:Y:S02]  /*4900*/  FADD.FTZ R52, R56, R43 ;  /* 0x0000002b38347221 */ /* 0x000fe40000010000 */
[----:B------:R-:W1:Y:S01]  /*4910*/  LDS.128 R40, [R18+0x6e0] ;  /* 0x0006e00012287984 */ /* 0x000e620000000c00 */
[----:B----4-:R-:W-:Y:S02]  /*4920*/  FADD.FTZ R53, R53, R32 ;  /* 0x0000002035357221 */ /* 0x010fe40000010000 */
[----:B------:R-:W-:-:S02]  /*4930*/  FADD.FTZ R32, R44, R33 ;  /* 0x000000212c207221 */ /* 0x000fc40000010000 */
[----:B------:R-:W-:Y:S02]  /*4940*/  FADD.FTZ R33, R45, R34 ;  /* 0x000000222d217221 */ /* 0x000fe40000010000 */
[----:B------:R-:W2:Y:S01]  /*4950*/  LDS.128 R44, [R18+0x750] ;  /* 0x00075000122c7984 */ /* 0x000ea20000000c00 */
[----:B------:R-:W-:Y:S02]  /*4960*/  FADD.FTZ R52, R52, R35 ;  /* 0x0000002334347221 */ /* 0x000fe40000010000 */
[----:B-----5:R-:W-:Y:S02]  /*4970*/  FADD.FTZ R57, R32, R49 ;  /* 0x0000003120397221 */ /* 0x020fe40000010000 */
[----:B------:R-:W-:Y:S02]  /*4980*/  FADD.FTZ R58, R33, R50 ;  /* 0x00000032213a7221 */ /* 0x000fe40000010000 */
[----:B------:R-:W3:Y:S01]  /*4990*/  LDS.128 R32, [R18+0x7c0] ;  /* 0x0007c00012207984 */ /* 0x000ee20000000c00 */
[----:B------:R-:W-:-:S02]  /*49a0*/  FADD.FTZ R56, R53, R48 ;  /* 0x0000003035387221 */ /* 0x000fc40000010000 */
[----:B------:R-:W-:Y:S02]  /*49b0*/  FADD.FTZ R59, R52, R51 ;  /* 0x00000033343b7221 */ /* 0x000fe40000010000 */
[----:B------:R-:W4:Y:S04]  /*49c0*/  LDS.128 R48, [R18+0x830] ;  /* 0x0008300012307984 */ /* 0x000f280000000c00 */
[----:B------:R-:W5:Y:S01]  /*49d0*/  LDS.128 R52, [R18+0x8a0] ;  /* 0x0008a00012347984 */ /* 0x000f620000000c00 */
[----:B0-----:R-:W-:Y:S02]  /*49e0*/  FADD.FTZ R36, R56, R36 ;  /* 0x0000002438247221 */ /* 0x001fe40000010000 */
[----:B------:R-:W-:Y:S02]  /*49f0*/  FADD.FTZ R37, R57, R37 ;  /* 0x0000002539257221 */ /* 0x000fe40000010000 */
[----:B------:R-:W-:-:S02]  /*4a00*/  FADD.FTZ R56, R59, R39 ;  /* 0x000000273b387221 */ /* 0x000fc40000010000 */
[----:B-1----:R-:W-:Y:S02]  /*4a10*/  FADD.FTZ R39, R36, R40 ;  /* 0x0000002824277221 */ /* 0x002fe40000010000 */
[----:B------:R-:W-:Y:S02]  /*4a20*/  FADD.FTZ R38, R58, R38 ;  /* 0x000000263a267221 */ /* 0x000fe40000010000 */
[----:B------:R-:W-:Y:S02]  /*4a30*/  FADD.FTZ R36, R37, R41 ;  /* 0x0000002925247221 */ /* 0x000fe40000010000 */
[----:B------:R-:W-:Y:S02]  /*4a40*/  FADD.FTZ R37, R38, R42 ;  /* 0x0000002a26257221 */ /* 0x000fe40000010000 */
[----:B--2---:R-:W-:Y:S02]  /*4a50*/  FADD.FTZ R39, R39, R44 ;  /* 0x0000002c27277221 */ /* 0x004fe40000010000 */
[----:B------:R-:W-:-:S02]  /*4a60*/  FADD.FTZ R36, R36, R45 ;  /* 0x0000002d24247221 */ /* 0x000fc40000010000 */
[----:B------:R-:W-:Y:S02]  /*4a70*/  FADD.FTZ R56, R56, R43 ;  /* 0x0000002b38387221 */ /* 0x000fe40000010000 */
[----:B------:R-:W-:Y:S02]  /*4a80*/  FADD.FTZ R41, R37, R46 ;  /* 0x0000002e25297221 */ /* 0x000fe40000010000 */
[----:B------:R-:W-:Y:S02]  /*4a90*/  FADD.FTZ R56, R56, R47 ;  /* 0x0000002f38387221 */ /* 0x000fe40000010000 */
[----:B---3--:R-:W-:Y:S02]  /*4aa0*/  FADD.FTZ R43, R39, R32 ;  /* 0x00000020272b7221 */ /* 0x008fe40000010000 */
[----:B------:R-:W-:Y:S02]  /*4ab0*/  FADD.FTZ R40, R36, R33 ;  /* 0x0000002124287221 */ /* 0x000fe40000010000 */
[----:B------:R-:W0:Y:S01]  /*4ac0*/  LDS.128 R36, [R18+0x910] ;  /* 0x0009100012247984 */ /* 0x000e220000000c00 */
[----:B------:R-:W-:-:S02]  /*4ad0*/  FADD.FTZ R45, R41, R34 ;  /* 0x00000022292d7221 */ /* 0x000fc40000010000 */
[----:B------:R-:W-:Y:S02]  /*4ae0*/  FADD.FTZ R56, R56, R35 ;  /* 0x0000002338387221 */ /* 0x000fe40000010000 */
[----:B------:R-:W1:Y:S01]  /*4af0*/  LDS.128 R32, [R18+0x980] ;  /* 0x0009800012207984 */ /* 0x000e620000000c00 */
[----:B----4-:R-:W-:Y:S02]  /*4b00*/  FADD.FTZ R41, R43, R48 ;  /* 0x000000302b297221 */ /* 0x010fe40000010000 */
[----:B------:R-:W-:Y:S02]  /*4b10*/  FADD.FTZ R40, R40, R49 ;  /* 0x0000003128287221 */ /* 0x000fe40000010000 */
[----:B------:R-:W-:Y:S02]  /*4b20*/  FADD.FTZ R43, R45, R50 ;  /* 0x000000322d2b7221 */ /* 0x000fe40000010000 */
[----:B------:R-:W2:Y:S01]  /*4b30*/  LDS.128 R44, [R18+0x9f0] ;  /* 0x0009f000122c7984 */ /* 0x000ea20000000c00 */
[----:B------:R-:W-:-:S02]  /*4b40*/  FADD.FTZ R48, R56, R51 ;  /* 0x0000003338307221 */ /* 0x000fc40000010000 */
[----:B-----5:R-:W-:Y:S02]  /*4b50*/  FADD.FTZ R56, R41, R52 ;  /* 0x0000003429387221 */ /* 0x020fe40000010000 */
[----:B------:R-:W-:Y:S02]  /*4b60*/  FADD.FTZ R57, R40, R53 ;  /* 0x0000003528397221 */ /* 0x000fe40000010000 */
[----:B------:R-:W-:Y:S02]  /*4b70*/  FADD.FTZ R58, R43, R54 ;  /* 0x000000362b3a7221 */ /* 0x000fe40000010000 */
[----:B------:R-:W3:Y:S01]  /*4b80*/  LDS.128 R40, [R18+0xa60] ;  /* 0x000a600012287984 */ /* 0x000ee20000000c00 */
[----:B------:R-:W-:-:S03]  /*4b90*/  FADD.FTZ R59, R48, R55 ;  /* 0x00000037303b7221 */ /* 0x000fc60000010000 */
[----:B------:R-:W4:Y:S04]  /*4ba0*/  LDS.128 R48, [R18+0xad0] ;  /* 0x000ad00012307984 */ /* 0x000f280000000c00 */
[----:B------:R-:W5:Y:S01]  /*4bb0*/  LDS.128 R52, [R18+0xb40] ;  /* 0x000b400012347984 */ /* 0x000f620000000c00 */
[----:B0-----:R-:W-:Y:S02]  /*4bc0*/  FADD.FTZ R36, R56, R36 ;  /* 0x0000002438247221 */ /* 0x001fe40000010000 */
[----:B------:R-:W-:Y:S02]  /*4bd0*/  FADD.FTZ R37, R57, R37 ;  /* 0x0000002539257221 */ /* 0x000fe40000010000 */
[----:B------:R-:W-:Y:S02]  /*4be0*/  FADD.FTZ R56, R59, R39 ;  /* 0x000000273b387221 */ /* 0x000fe40000010000 */
[----:B-1----:R-:W-:-:S02]  /*4bf0*/  FADD.FTZ R39, R36, R32 ;  /* 0x0000002024277221 */ /* 0x002fc40000010000 */
[----:B------:R-:W-:Y:S02]  /*4c00*/  FADD.FTZ R38, R58, R38 ;  /* 0x000000263a267221 */ /* 0x000fe40000010000 */
        /* <DEDUP_REMOVED lines=8> */
[----:B------:R-:W-:Y:S01]  /*4c90*/  FADD.FTZ R56, R56, R47 ;  /* 0x0000002f38387221 */ /* 0x000fe20000010000 */
[----:B------:R-:W0:Y:S01]  /*4ca0*/  LDS.128 R32, [R18+0xbb0] ;  /* 0x000bb00012207984 */ /* 0x000e220000000c00 */
[----:B------:R-:W-:Y:S02]  /*4cb0*/  FADD.FTZ R45, R37, R42 ;  /* 0x0000002a252d7221 */ /* 0x000fe40000010000 */
[----:B------:R-:W-:-:S02]  /*4cc0*/  FADD.FTZ R56, R56, R43 ;  /* 0x0000002b38387221 */ /* 0x000fc40000010000 */
[----:B----4-:R-:W-:Y:S02]  /*4cd0*/  FADD.FTZ R41, R39, R48 ;  /* 0x0000003027297221 */ /* 0x010fe40000010000 */
[----:B------:R-:W1:Y:S01]  /*4ce0*/  LDS.128 R36, [R18+0xc20] ;  /* 0x000c200012247984 */ /* 0x000e620000000c00 */
[----:B------:R-:W-:Y:S02]  /*4cf0*/  FADD.FTZ R45, R45, R50 ;  /* 0x000000322d2d7221 */ /* 0x000fe40000010000 */
[----:B------:R-:W-:Y:S02]  /*4d00*/  FADD.FTZ R40, R40, R49 ;  /* 0x0000003128287221 */ /* 0x000fe40000010000 */
[----:B------:R-:W-:Y:S02]  /*4d10*/  FADD.FTZ R102, R56, R51 ;  /* 0x0000003338667221 */ /* 0x000fe40000010000 */
[----:B------:R-:W2:Y:S01]  /*4d20*/  LDS.128 R48, [R18+0xc90] ;  /* 0x000c900012307984 */ /* 0x000ea20000000c00 */
[----:B-----5:R-:W-:-:S02]  /*4d30*/  FADD.FTZ R54, R45, R54 ;  /* 0x000000362d367221 */ /* 0x020fc40000010000 */
[----:B------:R-:W-:Y:S01]  /*4d40*/  FADD.FTZ R52, R41, R52 ;  /* 0x0000003429347221 */ /* 0x000fe20000010000 */
[----:B------:R-:W3:Y:S01]  /*4d50*/  LDS.128 R44, [R18+0xd00] ;  /* 0x000d0000122c7984 */ /* 0x000ee20000000c00 */
[----:B------:R-:W-:Y:S02]  /*4d60*/  FADD.FTZ R53, R40, R53 ;  /* 0x0000003528357221 */ /* 0x000fe40000010000 */
[----:B------:R-:W-:Y:S01]  /*4d70*/  FADD.FTZ R55, R102, R55 ;  /* 0x0000003766377221 */ /* 0x000fe20000010000 */
[----:B------:R-:W4:Y:S04]  /*4d80*/  LDS.128 R40, [R18+0xd70] ;  /* 0x000d700012287984 */ /* 0x000f280000000c00 */
[----:B------:R5:W4:Y:S01]  /*4d90*/  LDS.128 R56, [R18+0xde0] ;  /* 0x000de00012387984 */ /* 0x000b220000000c00 */
        /* <DEDUP_REMOVED lines=12> */
[----:B---3--:R-:W-:-:S02]  /*4e60*/  FADD.FTZ R35, R35, R44 ;  /* 0x0000002c23237221 */ /* 0x008fc40000010000 */
[----:B------:R-:W-:Y:S02]  /*4e70*/  FADD.FTZ R32, R32, R45 ;  /* 0x0000002d20207221 */ /* 0x000fe40000010000 */
[----:B------:R-:W-:Y:S02]  /*4e80*/  FADD.FTZ R53, R53, R46 ;  /* 0x0000002e35357221 */ /* 0x000fe40000010000 */
[----:B------:R-:W-:Y:S02]  /*4e90*/  FADD.FTZ R34, R34, R47 ;  /* 0x0000002f22227221 */ /* 0x000fe40000010000 */
[----:B----4-:R-:W-:Y:S02]  /*4ea0*/  FADD.FTZ R35, R35, R40 ;  /* 0x0000002823237221 */ /* 0x010fe40000010000 */
[----:B-----5:R-:W-:Y:S02]  /*4eb0*/  FADD.FTZ R18, R32, R41 ;  /* 0x0000002920127221 */ /* 0x020fe40000010000 */
[----:B------:R-:W-:-:S02]  /*4ec0*/  FADD.FTZ R53, R53, R42 ;  /* 0x0000002a35357221 */ /* 0x000fc40000010000 */
[----:B------:R-:W-:Y:S02]  /*4ed0*/  FADD.FTZ R36, R34, R43 ;  /* 0x0000002b22247221 */ /* 0x000fe40000010000 */
[----:B------:R-:W-:Y:S02]  /*4ee0*/  FADD.FTZ R32, R35, R56 ;  /* 0x0000003823207221 */ /* 0x000fe40000010000 */
[----:B------:R-:W-:Y:S02]  /*4ef0*/  FADD.FTZ R33, R18, R57 ;  /* 0x0000003912217221 */ /* 0x000fe40000010000 */
[----:B------:R-:W-:Y:S02]  /*4f00*/  FADD.FTZ R34, R53, R58 ;  /* 0x0000003a35227221 */ /* 0x000fe40000010000 */
[----:B------:R-:W-:Y:S02]  /*4f10*/  FADD.FTZ R35, R36, R59 ;  /* 0x0000003b24237221 */ /* 0x000fe40000010000 */
.L_x_157:
[----:B------:R-:W-:Y:S05]  /*4f20*/  BSYNC B0 ;  /* 0x0000000000007941 */ /* 0x000fea0003800000 */
.L_x_156:
[----:B------:R-:W-:Y:S01]  /*4f30*/  BSSY B0, `(.L_x_158) ;  /* 0x0000010000007945 */ /* 0x000fe20003800000 */
[----:B------:R-:W-:Y:S05]  /*4f40*/  @P6 BRA `(.L_x_159) ;  /* 0x000000e000006947 */ /* 0x000fea0003800000 */
[----:B------:R-:W-:Y:S01]  /*4f50*/  IMAD R36, R81, 0x7, R3 ;  /* 0x0000000751247824 */ /* 0x000fe200078e0203 */
[----:B------:R-:W-:-:S02]  /*4f60*/  MOV R39, c[0x0][0x1d8] ;  /* 0x0000760000277a02 */ /* 0x000fc40000000f00 */
[----:B------:R-:W-:Y:S01]  /*4f70*/  MOV R18, c[0x0][0x1dc] ;  /* 0x0000770000127a02 */ /* 0x000fe20000000f00 */
[----:B------:R-:W-:-:S05]  /*4f80*/  IMAD.WIDE R36, R36, R125, c[0x0][0x1b8] ;  /* 0x00006e0024247625 */ /* 0x000fca00078e027d */
[CC--:B------:R-:W-:Y:S01]  /*4f90*/  LEA R38, P6, R39.reuse, R36.reuse, 0x2 ;  /* 0x0000002427267211 */ /* 0x0c0fe200078c10ff */
[----:B------:R0:W-:Y:S03]  /*4fa0*/  RED.E.ADD.F32.FTZ.RN.STRONG.GPU [R36.64], R32 ;  /* 0x000000202400798e */ /* 0x0001e6000c10e786 */
[----:B------:R-:W-:Y:S02]  /*4fb0*/  LEA.HI.X R39, R39, R37, R18, 0x2, P6 ;  /* 0x0000002527277211 */ /* 0x000fe400030f1412 */
[----:B------:R-:W-:-:S04]  /*4fc0*/  LEA R40, P6, R89, R36, 0x2 ;  /* 0x0000002459287211 */ /* 0x000fc800078c10ff */
[----:B------:R-:W-:Y:S02]  /*4fd0*/  IADD3.X R41, R37, R92, RZ, P6, !PT ;  /* 0x0000005c25297210 */ /* 0x000fe400037fe4ff */
[----:B------:R-:W-:-:S03]  /*4fe0*/  LEA R42, P6, R90, R36, 0x2 ;  /* 0x000000245a2a7211 */ /* 0x000fc600078c10ff */
[----:B------:R0:W-:Y:S01]  /*4ff0*/  RED.E.ADD.F32.FTZ.RN.STRONG.GPU [R40.64], R33 ;  /* 0x000000212800798e */ /* 0x0001e2000c10e786 */
[----:B------:R-:W-:-:S03]  /*5000*/  IADD3.X R43, R37, R93, RZ, P6, !PT ;  /* 0x0000005d252b7210 */ /* 0x000fc600037fe4ff */
[----:B------:R0:W-:Y:S04]  /*5010*/  RED.E.ADD.F32.FTZ.RN.STRONG.GPU [R38.64], R34 ;  /* 0x000000222600798e */ /* 0x0001e8000c10e786 */
[----:B------:R0:W-:Y:S02]  /*5020*/  RED.E.ADD.F32.FTZ.RN.STRONG.GPU [R42.64], R35 ;  /* 0x000000232a00798e */ /* 0x0001e4000c10e786 */
.L_x_159:
[----:B------:R-:W-:Y:S05]  /*5030*/  BSYNC B0 ;  /* 0x0000000000007941 */ /* 0x000fea0003800000 */
.L_x_158:
[----:B------:R-:W-:-:S04]  /*5040*/  MOV R18, c[0x0][0xc] ;  /* 0x0000030000127a02 */ /* 0x000fc80000000f00 */
[----:B------:R-:W-:-:S13]  /*5050*/  ISETP.GE.U32.AND P6, PT, R18, 0x2, PT ;  /* 0x000000021200780c */ /* 0x000fda0003fc6070 */
[----:B------:R-:W-:Y:S05]  /*5060*/  @!P6 BRA `(.L_x_160) ;  /* 0x000012a00000e947 */ /* 0x000fea0003800000 */
[----:B------:R-:W-:-:S05]  /*5070*/  LOP3.LUT R18, R79, 0x1, RZ, 0xc0, !PT ;  /* 0x000000014f127812 */ /* 0x000fca00078ec0ff */
[----:B0-----:R-:W-:-:S04]  /*5080*/  IMAD R33, R18, c[0x0][0x10], RZ ;  /* 0x0000040012217a24 */ /* 0x001fc800078e02ff */
[C---:B------:R-:W-:Y:S01]  /*5090*/  IMAD R18, R33.reuse, c[0x0][0xc], RZ ;  /* 0x0000030021127a24 */ /* 0x040fe200078e02ff */
[----:B------:R-:W-:-:S04]  /*50a0*/  IADD3 R32, R33, R0, RZ ;  /* 0x0000000021207210 */ /* 0x000fc80007ffe0ff */
[----:B------:R-:W-:Y:S01]  /*50b0*/  SHF.L.U32 R18, R18, 0x1, RZ ;  /* 0x0000000112127819 */ /* 0x000fe200000006ff */
[----:B------:R-:W-:-:S04]  /*50c0*/  IMAD.WIDE.U32 R32, R32, R125, c[0x0][0x1a8] ;  /* 0x00006a0020207625 */ /* 0x000fc800078e007d */
[----:B------:R-:W-:Y:S01]  /*50d0*/  IMAD.WIDE R34, R18, R125, c[0x0][0x1b0] ;  /* 0x00006c0012227625 */ /* 0x000fe200078e027d */
[----:B------:R-:W-:Y:S05]  /*50e0*/  @P0 BRA `(.L_x_161) ;  /* 0x000001a000000947 */ /* 0x000fea0003800000 */
[----:B------:R-:W-:-:S05]  /*50f0*/  IMAD R38, R2, c[0x0][0x10], R0 ;  /* 0x0000040002267a24 */ /* 0x000fca00078e0200 */
[----:B------:R-:W-:-:S04]  /*5100*/  LEA R36, P6, R38, R34, 0x3 ;  /* 0x0000002226247211 */ /* 0x000fc800078c18ff */
[----:B------:R-:W-:Y:S02]  /*5110*/  LEA.HI.X R37, R38, R35, RZ, 0x3, P6 ;  /* 0x0000002326257211 */ /* 0x000fe400030f1cff */
[----:B------:R-:W0:Y:S04]  /*5120*/  S2R R38, SR_LANEID ;  /* 0x0000000000267919 */ /* 0x000e280000000000 */
[----:B------:R1:W-:Y:S01]  /*5130*/  STG.E.64 [R36.64], R30 ;  /* 0x0000001e24007986 */ /* 0x0003e2000c101b06 */
[----:B------:R-:W-:Y:S06]  /*5140*/  MEMBAR.ALL.GPU ;  /* 0x0000000000007992 */ /* 0x000fec000000a000 */
[----:B------:R-:W-:Y:S01]  /*5150*/  HFMA2.MMA R18, -RZ, RZ, 0, 5.9604644775390625e-08 ;  /* 0x00000001ff127435 */ /* 0x000fe200000001ff */
[----:B------:R-:W-:Y:S01]  /*5160*/  VOTEU.ANY UR5, UPT, PT ;  /* 0x0000000000057886 */ /* 0x000fe200038e0100 */
[----:B------:R-:W-:Y:S01]  /*5170*/  LOP3.LUT P6, RZ, R79, 0x2, RZ, 0xc0, !PT ;  /* 0x000000024fff7812 */ /* 0x000fe200078cc0ff */
[----:B------:R-:W-:Y:S01]  /*5180*/  UPOPC UR8, UR5 ;  /* 0x00000005000872bf */ /* 0x000fe20008000000 */
[----:B-1----:R-:W-:Y:S01]  /*5190*/  P2R R36, PR, RZ, 0x1 ;  /* 0x00000001ff247803 */ /* 0x002fe20000000000 */
[----:B------:R-:W-:Y:S01]  /*51a0*/  UFLO.U32 UR5, UR5 ;  /* 0x00000005000572bd */ /* 0x000fe200080e0000 */
[----:B------:R-:W-:Y:S01]  /*51b0*/  SEL R39, RZ, c[0x0][0xc], P6 ;  /* 0x00000300ff277a07 */ /* 0x000fe20003000000 */
[----:B------:R-:W-:-:S00]  /*51c0*/  ERRBAR ;  /* 0x00000000000079ab */ /* 0x000fc00000000000 */
[----:B------:R-:W-:Y:S02]  /*51d0*/  SEL R18, R18, 0xffffffff, !P6 ;  /* 0xffffffff12127807 */ /* 0x000fe40007000000 */
[----:B0-----:R-:W-:Y:S02]  /*51e0*/  ISETP.EQ.U32.AND P0, PT, R38, UR5, PT ;  /* 0x0000000526007c0c */ /* 0x001fe4000bf02070 */
[----:B------:R-:W-:Y:S01]  /*51f0*/  ISETP.NE.AND P6, PT, R39, -0x1, PT ;  /* 0xffffffff2700780c */ /* 0x000fe20003fc5270 */
[----:B------:R-:W-:-:S10]  /*5200*/  IMAD R37, R18, UR8, RZ ;  /* 0x0000000812257c24 */ /* 0x000fd4000f8e02ff */
[----:B------:R0:W-:Y:S01]  /*5210*/  @P0 RED.E.ADD.S32.STRONG.GPU [R32.64], R37 ;  /* 0x000000252000098e */ /* 0x0001e2000c10e386 */
[----:B------:R-:W-:Y:S01]  /*5220*/  ISETP.NE.AND P0, PT, R36, RZ, PT ;  /* 0x000000ff2400720c */ /* 0x000fe20003f05270 */
[----:B------:R-:W-:Y:S05]  /*5230*/  @!P6 BRA `(.L_x_161) ;  /* 0x000000500000e947 */ /* 0x000fea0003800000 */
.L_x_162:
[----:B------:R-:W2:Y:S01]  /*5240*/  LDG.E.STRONG.GPU R18, [R32.64] ;  /* 0x0000000620127981 */ /* 0x000ea2000c1ef900 */
[----:B------:R-:W-:Y:S01]  /*5250*/  YIELD ;  /* 0x0000000000007946 */ /* 0x000fe20003800000 */
[----:B--2---:R-:W-:Y:S01]  /*5260*/  ISETP.NE.AND P6, PT, R18, R39, PT ;  /* 0x000000271200720c */ /* 0x004fe20003fc5270 */
[----:B------:R-:W-:-:S12]  /*5270*/  CCTL.IVALL ;  /* 0x00000000ff00798f */ /* 0x000fd80002000000 */
[----:B------:R-:W-:Y:S05]  /*5280*/  @P6 BRA `(.L_x_162) ;  /* 0xffffffb000006947 */ /* 0x000fea000383ffff */
.L_x_161:
[----:B------:R-:W-:Y:S01]  /*5290*/  ISETP.NE.AND P6, PT, RZ, c[0x0][0xc], PT ;  /* 0x00000300ff007a0c */ /* 0x000fe20003fc5270 */
[----:B------:R-:W-:Y:S01]  /*52a0*/  WARPSYNC 0xffffffff ;  /* 0xffffffff00007948 */ /* 0x000fe20003800000 */
[----:B------:R-:W-:Y:S11]  /*52b0*/  BAR.SYNC.DEFER_BLOCKING 0x0 ;  /* 0x0000000000007b1d */ /* 0x000ff60000010000 */
[----:B------:R-:W-:Y:S05]  /*52c0*/  @!P6 BRA `(.L_x_160) ;  /* 0x000010400000e947 */ /* 0x000fea0003800000 */
[----:B------:R-:W-:Y:S01]  /*52d0*/  MOV R18, c[0x0][0xc] ;  /* 0x0000030000127a02 */ /* 0x000fe20000000f00 */
[----:B0-----:R-:W-:-:S03]  /*52e0*/  HFMA2.MMA R32, -RZ, RZ, 0, 0 ;  /* 0x00000000ff207435 */ /* 0x001fc600000001ff */
[----:B------:R-:W-:-:S04]  /*52f0*/  IADD3 R18, R18, -0x1, RZ ;  /* 0xffffffff12127810 */ /* 0x000fc80007ffe0ff */
[----:B------:R-:W-:-:S13]  /*5300*/  ISETP.GE.U32.AND P6, PT, R18, 0x3, PT ;  /* 0x000000031200780c */ /* 0x000fda0003fc6070 */
[----:B------:R-:W-:Y:S05]  /*5310*/  @!P6 BRA `(.L_x_163) ;  /* 0x00000e100000e947 */ /* 0x000fea0003800000 */
[----:B------:R-:W-:Y:S02]  /*5320*/  MOV R36, 0x3 ;  /* 0x0000000300247802 */ /* 0x000fe40000000f00 */
[----:B------:R-:W-:Y:S02]  /*5330*/  MOV R32, RZ ;  /* 0x000000ff00207202 */ /* 0x000fe40000000f00 */
[----:B------:R-:W-:-:S04]  /*5340*/  LOP3.LUT R36, R36, c[0x0][0xc], RZ, 0xc0, !PT ;  /* 0x0000030024247a12 */ /* 0x000fc800078ec0ff */
[----:B------:R-:W-:-:S04]  /*5350*/  IADD3 R33, -R36, c[0x0][0xc], RZ ;  /* 0x0000030024217a10 */ /* 0x000fc80007ffe1ff */
[----:B------:R-:W-:-:S13]  /*5360*/  ISETP.GT.AND P6, PT, R33, RZ, PT ;  /* 0x000000ff2100720c */ /* 0x000fda0003fc4270 */
[----:B------:R-:W-:Y:S05]  /*5370*/  @!P6 BRA `(.L_x_164) ;  /* 0x00000bc00000e947 */ /* 0x000fea0003800000 */
[----:B------:R-:W-:Y:S02]  /*5380*/  ISETP.GT.AND P6, PT, R33, 0xc, PT ;  /* 0x0000000c2100780c */ /* 0x000fe40003fc4270 */
[----:B------:R-:W-:Y:S02]  /*5390*/  P2R R36, PR, RZ, 0x1 ;  /* 0x00000001ff247803 */ /* 0x000fe40000000000 */
[----:B------:R-:W-:-:S04]  /*53a0*/  PLOP3.LUT P0, PT, PT, PT, PT, 0x80, 0x0 ;  /* 0x000000000000781c */ /* 0x000fc80003f0f070 */
[----:B------:R-:W-:Y:S02]  /*53b0*/  P2R R18, PR, RZ, 0x1 ;  /* 0x00000001ff127803 */ /* 0x000fe40000000000 */
[----:B------:R-:W-:-:S03]  /*53c0*/  ISETP.NE.AND P0, PT, R36, RZ, PT ;  /* 0x000000ff2400720c */ /* 0x000fc60003f05270 */
[----:B------:R-:W-:Y:S05]  /*53d0*/  @!P6 BRA `(.L_x_165) ;  /* 0x000007500000e947 */ /* 0x000fea0003800000 */
[----:B------:R-:W-:-:S04]  /*53e0*/  PLOP3.LUT P6, PT, PT, PT, PT, 0x8, 0x0 ;  /* 0x000000000000781c */ /* 0x000fc80003fce170 */
[----:B------:R-:W-:Y:S02]  /*53f0*/  P2R R18, PR, RZ, 0x40 ;  /* 0x00000040ff127803 */ /* 0x000fe40000000000 */
.L_x_166:
[----:B------:R-:W-:-:S13]  /*5400*/  ISETP.EQ.OR P6, PT, R32, R2, P0 ;  /* 0x000000022000720c */ /* 0x000fda00007c2670 */
[----:B------:R-:W-:-:S04]  /*5410*/  @!P6 IMAD R37, R32, c[0x0][0x10], R0 ;  /* 0x000004002025ea24 */ /* 0x000fc800078e0200 */
[----:B------:R-:W-:-:S06]  /*5420*/  @!P6 IMAD.WIDE.U32 R36, R37, 0x8, R34 ;  /* 0x000000082524e825 */ /* 0x000fcc00078e0022 */
[----:B------:R-:W2:Y:S01]  /*5430*/  @!P6 LDG.E.64 R36, [R36.64] ;  /* 0x000000062424e981 */ /* 0x000ea2000c1e1b00 */
[----:B------:R-:W-:Y:S01]  /*5440*/  IADD3 R39, R32, 0x1, RZ ;  /* 0x0000000120277810 */ /* 0x000fe20007ffe0ff */
[----:B--2---:R-:W-:Y:S02]  /*5450*/  @!P6 FADD.FTZ R30, R30, R36 ;  /* 0x000000241e1ee221 */ /* 0x004fe40000010000 */
[----:B------:R-:W-:Y:S01]  /*5460*/  @!P6 FADD.FTZ R31, R31, R37 ;  /* 0x000000251f1fe221 */ /* 0x000fe20000010000 */
        /* <DEDUP_REMOVED lines=102> */
[----:B------:R-:W-:Y:S02]  /*5ad0*/  IADD3 R33, R33, -0x10, RZ ;  /* 0xfffffff021217810 */ /* 0x000fe40007ffe0ff */
[----:B------:R-:W-:Y:S01]  /*5ae0*/  IADD3 R32, R32, 0x10, RZ ;  /* 0x0000001020207810 */ /* 0x000fe20007ffe0ff */
[----:B--2---:R-:W-:Y:S02]  /*5af0*/  @!P6 FADD.FTZ R30, R30, R36 ;  /* 0x000000241e1ee221 */ /* 0x004fe40000010000 */
[----:B------:R-:W-:Y:S01]  /*5b00*/  @!P6 FADD.FTZ R31, R31, R37 ;  /* 0x000000251f1fe221 */ /* 0x000fe20000010000 */
[----:B------:R-:W-:-:S13]  /*5b10*/  ISETP.GT.AND P6, PT, R33, 0xc, PT ;  /* 0x0000000c2100780c */ /* 0x000fda0003fc4270 */
[----:B------:R-:W-:Y:S05]  /*5b20*/  @P6 BRA `(.L_x_166) ;  /* 0xfffff8d000006947 */ /* 0x000fea000383ffff */
.L_x_165:
[----:B------:R-:W-:-:S13]  /*5b30*/  ISETP.GT.AND P6, PT, R33, 0x4, PT ;  /* 0x000000042100780c */ /* 0x000fda0003fc4270 */
[----:B------:R-:W-:Y:S05]  /*5b40*/  @!P6 BRA `(.L_x_167) ;  /* 0x000003c00000e947 */ /* 0x000fea0003800000 */
        /* <DEDUP_REMOVED lines=54> */
[----:B------:R-:W-:Y:S02]  /*5eb0*/  IADD3 R32, R41, 0x4, RZ ;  /* 0x0000000429207810 */ /* 0x000fe40007ffe0ff */
[----:B------:R-:W-:Y:S01]  /*5ec0*/  IADD3 R33, R33, -0x4, RZ ;  /* 0xfffffffc21217810 */ /* 0x000fe20007ffe0ff */
[----:B--2---:R-:W-:Y:S02]  /*5ed0*/  @!P6 FADD.FTZ R30, R30, R36 ;  /* 0x000000241e1ee221 */ /* 0x004fe40000010000 */
[----:B------:R-:W-:Y:S01]  /*5ee0*/  @!P6 FADD.FTZ R31, R31, R37 ;  /* 0x000000251f1fe221 */ /* 0x000fe20000010000 */
[----:B------:R-:W-:-:S04]  /*5ef0*/  PLOP3.LUT P6, PT, PT, PT, PT, 0x8, 0x0 ;  /* 0x000000000000781c */ /* 0x000fc80003fce170 */
[----:B------:R-:W-:-:S04]  /*5f00*/  P2R R18, PR, RZ, 0x40 ;  /* 0x00000040ff127803 */ /* 0x000fc80000000000 */
.L_x_167:
[----:B------:R-:W-:-:S04]  /*5f10*/  ISETP.NE.AND P6, PT, R18, RZ, PT ;  /* 0x000000ff1200720c */ /* 0x000fc80003fc5270 */
[----:B------:R-:W-:-:S13]  /*5f20*/  ISETP.NE.OR P6, PT, R33, RZ, P6 ;  /* 0x000000ff2100720c */ /* 0x000fda00037c5670 */
[----:B------:R-:W-:Y:S05]  /*5f30*/  @!P6 BRA `(.L_x_163) ;  /* 0x000001f00000e947 */ /* 0x000fea0003800000 */
.L_x_164:
        /* <DEDUP_REMOVED lines=29> */
[----:B------:R-:W-:-:S13]  /*6110*/  ISETP.NE.AND P6, PT, R33, RZ, PT ;  /* 0x000000ff2100720c */ /* 0x000fda0003fc5270 */
[----:B------:R-:W-:Y:S05]  /*6120*/  @P6 BRA `(.L_x_164) ;  /* 0xfffffe1000006947 */ /* 0x000fea000383ffff */
.L_x_163:
[----:B------:R-:W-:-:S04]  /*6130*/  MOV R18, 0x3 ;  /* 0x0000000300127802 */ /* 0x000fc80000000f00 */
[----:B------:R-:W-:-:S04]  /*6140*/  LOP3.LUT R18, R18, c[0x0][0xc], RZ, 0xc0, !PT ;  /* 0x0000030012127a12 */ /* 0x000fc800078ec0ff */
[----:B------:R-:W-:-:S13]  /*6150*/  ISETP.NE.AND P6, PT, R18, RZ, PT ;  /* 0x000000ff1200720c */ /* 0x000fda0003fc5270 */
        /* <DEDUP_REMOVED lines=9> */
.L_x_169:
[----:B------:R-:W-:Y:S05]  /*61f0*/  BSYNC B0 ;  /* 0x0000000000007941 */ /* 0x000fea0003800000 */
.L_x_168:
[----:B------:R-:W-:-:S13]  /*6200*/  ISETP.NE.AND P6, PT, R18, 0x1, PT ;  /* 0x000000011200780c */ /* 0x000fda0003fc5270 */
[----:B------:R-:W-:Y:S05]  /*6210*/  @!P6 BRA `(.L_x_160) ;  /* 0x000000f00000e947 */ /* 0x000fea0003800000 */
[----:B------:R-:W-:-:S04]  /*6220*/  IADD3 R37, R32, 0x1, RZ ;  /* 0x0000000120257810 */ /* 0x000fc80007ffe0ff */
[----:B------:R-:W-:-:S13]  /*6230*/  ISETP.EQ.OR P6, PT, R37, R2, P0 ;  /* 0x000000022500720c */ /* 0x000fda00007c2670 */
[----:B------:R-:W-:-:S04]  /*6240*/  @!P6 IMAD R37, R37, c[0x0][0x10], R0 ;  /* 0x000004002525ea24 */ /* 0x000fc800078e0200 */
[----:B------:R-:W-:-:S06]  /*6250*/  @!P6 IMAD.WIDE.U32 R36, R37, 0x8, R34 ;  /* 0x000000082524e825 */ /* 0x000fcc00078e0022 */
[----:B------:R-:W2:Y:S01]  /*6260*/  @!P6 LDG.E.64 R36, [R36.64] ;  /* 0x000000062424e981 */ /* 0x000ea2000c1e1b00 */
[----:B------:R-:W-:Y:S01]  /*6270*/  IADD3 R33, R32, 0x2, RZ ;  /* 0x0000000220217810 */ /* 0x000fe20007ffe0ff */
[----:B--2---:R-:W-:Y:S02]  /*6280*/  @!P6 FADD.FTZ R30, R30, R36 ;  /* 0x000000241e1ee221 */ /* 0x004fe40000010000 */
[----:B------:R-:W-:Y:S01]  /*6290*/  @!P6 FADD.FTZ R31, R31, R37 ;  /* 0x000000251f1fe221 */ /* 0x000fe20000010000 */
[----:B------:R-:W-:-:S04]  /*62a0*/  ISETP.EQ.OR P6, PT, R33, R2, P0 ;  /* 0x000000022100720c */ /* 0x000fc800007c2670 */
[----:B------:R-:W-:-:S13]  /*62b0*/  ISETP.EQ.OR P6, PT, R18, 0x2, P6 ;  /* 0x000000021200780c */ /* 0x000fda00037c2670 */
[----:B------:R-:W-:-:S04]  /*62c0*/  @!P6 IMAD R33, R33, c[0x0][0x10], R0 ;  /* 0x000004002121ea24 */ /* 0x000fc800078e0200 */
[----:B------:R-:W-:-:S06]  /*62d0*/  @!P6 IMAD.WIDE.U32 R34, R33, 0x8, R34 ;  /* 0x000000082122e825 */ /* 0x000fcc00078e0022 */
[----:B------:R-:W2:Y:S02]  /*62e0*/  @!P6 LDG.E.64 R34, [R34.64] ;  /* 0x000000062222e981 */ /* 0x000ea4000c1e1b00 */
[----:B--2---:R-:W-:Y:S02]  /*62f0*/  @!P6 FADD.FTZ R30, R30, R34 ;  /* 0x000000221e1ee221 */ /* 0x004fe40000010000 */
[----:B------:R-:W-:-:S05]  /*6300*/  @!P6 FADD.FTZ R31, R31, R35 ;  /* 0x000000231f1fe221 */ /* 0x000fca0000010000 */
.L_x_160:
[----:B------:R-:W-:Y:S04]  /*6310*/  @!P0 STS.64 [0x48], R30 ;  /* 0x0000481eff008388 */ /* 0x000fe80000000a00 */
[----:B------:R-:W-:Y:S01]  /*6320*/  BAR.SYNC.DEFER_BLOCKING 0x0 ;  /* 0x0000000000007b1d */ /* 0x000fe20000010000 */
[----:B------:R-:W-:Y:S01]  /*6330*/  ISETP.NE.AND P6, PT, RZ, UR9, PT ;  /* 0x00000009ff007c0c */ /* 0x000fe2000bfc5270 */
[----:B0-----:R-:W-:Y:S01]  /*6340*/  IMAD.WIDE.U32 R32, R3, 0x24924925, RZ ;  /* 0x2492492503207825 */ /* 0x001fe200078e00ff */
[----:B------:R-:W-:-:S02]  /*6350*/  PRMT R37, RZ, 0x5410, R74 ;  /* 0x00005410ff257816 */ /* 0x000fc4000000004a */
[----:B------:R-:W-:Y:S02]  /*6360*/  PRMT R74, RZ, 0x7610, R74 ;  /* 0x00007610ff4a7816 */ /* 0x000fe4000000004a */
[----:B------:R-:W-:-:S04]  /*6370*/  IADD3 R32, R3, -R33, RZ ;  /* 0x8000002103207210 */ /* 0x000fc80007ffe0ff */
[----:B------:R-:W-:Y:S01]  /*6380*/  LEA.HI R34, R32, R33, RZ, 0x1f ;  /* 0x0000002120227211 */ /* 0x000fe200078ff8ff */
[----:B------:R-:W0:Y:S02]  /*6390*/  LDS.64 R30, [0x48] ;  /* 0x00004800ff1e7984 */ /* 0x000e240000000a00 */
[----:B0-----:R-:W-:Y:S01]  /*63a0*/  FMUL.FTZ R36, R31, c[0x0][0x20c] ;  /* 0x000083001f247a20 */ /* 0x001fe20000410000 */
[--C-:B------:R-:W-:Y:S01]  /*63b0*/  PRMT R31, RZ, 0x5410, R7.reuse ;  /* 0x00005410ff1f7816 */ /* 0x100fe20000000007 */
[----:B------:R-:W-:Y:S01]  /*63c0*/  FMUL.FTZ R35, R30, c[0x0][0x20c] ;  /* 0x000083001e237a20 */ /* 0x000fe20000410000 */
[----:B------:R-:W-:-:S03]  /*63d0*/  PRMT R7, RZ, 0x7610, R7 ;  /* 0x00007610ff077816 */ /* 0x000fc60000000007 */
[C---:B------:R-:W-:Y:S02]  /*63e0*/  FADD.FTZ R31, -R24.reuse, R31 ;  /* 0x0000001f181f7221 */ /* 0x040fe40000010100 */
[----:B------:R-:W-:Y:S01]  /*63f0*/  FADD.FTZ R33, -R24, R7 ;  /* 0x0000000718217221 */ /* 0x000fe20000010100 */
[----:B------:R-:W-:Y:S01]  /*6400*/  PRMT R7, RZ, 0x5410, R19 ;  /* 0x00005410ff077816 */ /* 0x000fe20000000013 */
[-C--:B------:R-:W-:Y:S02]  /*6410*/  FMUL.FTZ R39, R31, R6.reuse ;  /* 0x000000061f277220 */ /* 0x080fe40000410000 */
        /* <DEDUP_REMOVED lines=20> */
.L_x_170:
[----:B------:R-:W-:Y:S01]  /*6560*/  ISETP.NE.AND P0, PT, R87, RZ, PT ;  /* 0x000000ff5700720c */ /* 0x000fe20003f05270 */
[----:B------:R-:W-:-:S12]  /*6570*/  BSSY B0, `(.L_x_171) ;  /* 0x0000013000007945 */ /* 0x000fd80003800000 */
[----:B------:R-:W-:Y:S05]  /*6580*/  @!P0 BRA `(.L_x_172) ;  /* 0x0000011000008947 */ /* 0x000fea0003800000 */
[----:B------:R-:W-:Y:S01]  /*6590*/  SHF.R.S32.HI R30, RZ, 0x1f, R4 ;  /* 0x0000001fff1e7819 */ /* 0x000fe20000011404 */
[C-C-:B------:R-:W-:Y:S01]  /*65a0*/  FFMA.FTZ R39, R35.reuse, R39, R36.reuse ;  /* 0x0000002723277223 */ /* 0x140fe20000010024 */
[----:B------:R-:W-:Y:S01]  /*65b0*/  MOV R31, R23 ;  /* 0x00000017001f7202 */ /* 0x000fe20000000f00 */
[----:B------:R-:W-:Y:S02]  /*65c0*/  FFMA.FTZ R18, R35, R18, R36 ;  /* 0x0000001223127223 */ /* 0x000fe40000010024 */
[----:B------:R-:W-:Y:S01]  /*65d0*/  IMAD R33, R30, c[0x0][0x1d8], RZ ;  /* 0x000076001e217a24 */ /* 0x000fe200078e02ff */
[----:B------:R-:W-:Y:S01]  /*65e0*/  MOV R30, R20 ;  /* 0x00000014001e7202 */ /* 0x000fe20000000f00 */
[----:B------:R-:W-:Y:S02]  /*65f0*/  FFMA.FTZ R39, R37, R26, -R39 ;  /* 0x0000001a25277223 */ /* 0x000fe40000010827 */
[C---:B------:R-:W-:Y:S02]  /*6600*/  IMAD R33, R4.reuse, c[0x0][0x1dc], R33 ;  /* 0x0000770004217a24 */ /* 0x040fe400078e0221 */
[----:B------:R-:W-:-:S04]  /*6610*/  IMAD.WIDE.U32 R30, R4, c[0x0][0x1d8], R30 ;  /* 0x00007600041e7a25 */ /* 0x000fc800078e001e */
[----:B------:R-:W-:Y:S01]  /*6620*/  FFMA.FTZ R37, R74, R27, -R18 ;  /* 0x0000001b4a257223 */ /* 0x000fe20000010812 */
[----:B------:R-:W-:Y:S01]  /*6630*/  IADD3 R33, R31, R33, RZ ;  /* 0x000000211f217210 */ /* 0x000fe20007ffe0ff */
[-C--:B------:R-:W-:Y:S01]  /*6640*/  FMUL.FTZ R31, R39, R6.reuse ;  /* 0x00000006271f7220 */ /* 0x080fe20000410000 */
[----:B------:R-:W-:Y:S01]  /*6650*/  LEA R32, P0, R30, c[0x0][0x160], 0x1 ;  /* 0x000058001e207a11 */ /* 0x000fe200078008ff */
[----:B------:R-:W-:-:S03]  /*6660*/  FMUL.FTZ R18, R37, R6 ;  /* 0x0000000625127220 */ /* 0x000fc60000410000 */
[----:B------:R-:W-:Y:S02]  /*6670*/  LEA.HI.X R33, R30, c[0x0][0x164], R33, 0x1, P0 ;  /* 0x000059001e217a11 */ /* 0x000fe400000f0c21 */
[----:B------:R-:W-:-:S05]  /*6680*/  F2FP.BF16.PACK_AB R31, R18, R31 ;  /* 0x0000001f121f723e */ /* 0x000fca00000010ff */
[----:B------:R0:W-:Y:S02]  /*6690*/  STG.E [R32.64], R31 ;  /* 0x0000001f20007986 */ /* 0x0001e4000c101906 */
.L_x_172:
[----:B------:R-:W-:Y:S05]  /*66a0*/  BSYNC B0 ;  /* 0x0000000000007941 */ /* 0x000fea0003800000 */
.L_x_171:
[----:B------:R-:W-:Y:S01]  /*66b0*/  ISETP.NE.AND P0, PT, RZ, UR9, PT ;  /* 0x00000009ff007c0c */ /* 0x000fe2000bf05270 */
[C---:B0-----:R-:W-:Y:S01]  /*66c0*/  FADD.FTZ R31, -R24.reuse, R7 ;  /* 0x00000007181f7221 */ /* 0x041fe20000010100 */
[----:B------:R-:W-:Y:S02]  /*66d0*/  PRMT R19, RZ, 0x7610, R19 ;  /* 0x00007610ff137816 */ /* 0x000fe40000000013 */
[--C-:B------:R-:W-:Y:S01]  /*66e0*/  PRMT R33, RZ, 0x5410, R73.reuse ;  /* 0x00005410ff217816 */ /* 0x100fe20000000049 */
[----:B------:R-:W-:Y:S01]  /*66f0*/  FMUL.FTZ R43, R31, R6 ;  /* 0x000000061f2b7220 */ /* 0x000fe20000410000 */
[----:B------:R-:W-:Y:S01]  /*6700*/  PRMT R32, RZ, 0x7610, R73 ;  /* 0x00007610ff207816 */ /* 0x000fe20000000049 */
[----:B------:R-:W-:Y:S01]  /*6710*/  FADD.FTZ R19, -R24, R19 ;  /* 0x0000001318137221 */ /* 0x000fe20000010100 */
[----:B------:R-:W-:-:S03]  /*6720*/  PRMT R7, RZ, 0x5410, R8 ;  /* 0x00005410ff077816 */ /* 0x000fc60000000008 */
[----:B------:R-:W-:Y:S02]  /*6730*/  FMUL.FTZ R42, R19, R6 ;  /* 0x00000006132a7220 */ /* 0x000fe40000410000 */
        /* <DEDUP_REMOVED lines=19> */
.L_x_173:
[----:B------:R-:W-:Y:S01]  /*6870*/  ISETP.NE.AND P0, PT, R86, RZ, PT ;  /* 0x000000ff5600720c */ /* 0x000fe20003f05270 */
[----:B------:R-:W-:-:S12]  /*6880*/  BSSY B0, `(.L_x_174) ;  /* 0x0000012000007945 */ /* 0x000fd80003800000 */
[----:B------:R-:W-:Y:S05]  /*6890*/  @!P0 BRA `(.L_x_175) ;  /* 0x0000010000008947 */ /* 0x000fea0003800000 */
[----:B------:R-:W-:Y:S01]  /*68a0*/  MOV R18, R20 ;  /* 0x0000001400127202 */ /* 0x000fe20000000f00 */
[----:B------:R-:W-:Y:S01]  /*68b0*/  IMAD R30, R120, c[0x0][0x1d8], RZ ;  /* 0x00007600781e7a24 */ /* 0x000fe200078e02ff */
        /* <DEDUP_REMOVED lines=9> */
[----:B------:R-:W-:Y:S02]  /*6950*/  FFMA.FTZ R33, R33, R26, -R18 ;  /* 0x0000001a21217223 */ /* 0x000fe40000010812 */
[-C--:B------:R-:W-:Y:S02]  /*6960*/  FMUL.FTZ R18, R37, R6.reuse ;  /* 0x0000000625127220 */ /* 0x080fe40000410000 */
[----:B------:R-:W-:-:S05]  /*6970*/  FMUL.FTZ R19, R33, R6 ;  /* 0x0000000621137220 */ /* 0x000fca0000410000 */
[----:B------:R-:W-:-:S05]  /*6980*/  F2FP.BF16.PACK_AB R19, R18, R19 ;  /* 0x000000131213723e */ /* 0x000fca00000010ff */
[----:B------:R0:W-:Y:S02]  /*6990*/  STG.E [R30.64], R19 ;  /* 0x000000131e007986 */ /* 0x0001e4000c101906 */
.L_x_175:
[----:B------:R-:W-:Y:S05]  /*69a0*/  BSYNC B0 ;  /* 0x0000000000007941 */ /* 0x000fea0003800000 */
.L_x_174:
        /* <DEDUP_REMOVED lines=28> */
.L_x_176:
[----:B------:R-:W-:Y:S01]  /*6b70*/  ISETP.NE.AND P0, PT, R85, RZ, PT ;  /* 0x000000ff5500720c */ /* 0x000fe20003f05270 */
[----:B------:R-:W-:-:S12]  /*6b80*/  BSSY B0, `(.L_x_177) ;  /* 0x0000012000007945 */ /* 0x000fd80003800000 */
[----:B------:R-:W-:Y:S05]  /*6b90*/  @!P0 BRA `(.L_x_178) ;  /* 0x0000010000008947 */ /* 0x000fea0003800000 */
[----:B------:R-:W-:Y:S01]  /*6ba0*/  MOV R18, R20 ;  /* 0x0000001400127202 */ /* 0x000fe20000000f00 */
[----:B------:R-:W-:Y:S01]  /*6bb0*/  IMAD R31, R119, c[0x0][0x1d8], RZ ;  /* 0x00007600771f7a24 */ /* 0x000fe200078e02ff */
[----:B------:R-:W-:Y:S01]  /*6bc0*/  MOV R19, R23 ;  /* 0x0000001700137202 */ /* 0x000fe20000000f00 */
[----:B------:R-:W-:Y:S02]  /*6bd0*/  FFMA.FTZ R8, R35, R43, R36 ;  /* 0x0000002b23087223 */ /* 0x000fe40000010024 */
[C---:B------:R-:W-:Y:S02]  /*6be0*/  IMAD R31, R108.reuse, c[0x0][0x1dc], R31 ;  /* 0x000077006c1f7a24 */ /* 0x040fe400078e021f */
[----:B------:R-:W-:-:S04]  /*6bf0*/  IMAD.WIDE.U32 R18, R108, c[0x0][0x1d8], R18 ;  /* 0x000076006c127a25 */ /* 0x000fc800078e0012 */
[----:B------:R-:W-:Y:S01]  /*6c00*/  FFMA.FTZ R33, R33, R26, -R8 ;  /* 0x0000001a21217223 */ /* 0x000fe20000010808 */
[----:B------:R-:W-:Y:S02]  /*6c10*/  IADD3 R31, R19, R31, RZ ;  /* 0x0000001f131f7210 */ /* 0x000fe40007ffe0ff */
[----:B------:R-:W-:Y:S01]  /*6c20*/  LEA R30, P0, R18, c[0x0][0x160], 0x1 ;  /* 0x00005800121e7a11 */ /* 0x000fe200078008ff */
[----:B------:R-:W-:-:S03]  /*6c30*/  FMUL.FTZ R19, R33, R6 ;  /* 0x0000000621137220 */ /* 0x000fc60000410000 */
[----:B------:R-:W-:Y:S01]  /*6c40*/  LEA.HI.X R31, R18, c[0x0][0x164], R31, 0x1, P0 ;  /* 0x00005900121f7a11 */ /* 0x000fe200000f0c1f */
[----:B------:R-:W-:-:S04]  /*6c50*/  FFMA.FTZ R18, R35, R38, R36 ;  /* 0x0000002623127223 */ /* 0x000fc80000010024 */
[----:B------:R-:W-:-:S04]  /*6c60*/  FFMA.FTZ R37, R72, R27, -R18 ;  /* 0x0000001b48257223 */ /* 0x000fc80000010812 */
[----:B------:R-:W-:-:S05]  /*6c70*/  FMUL.FTZ R8, R37, R6 ;  /* 0x0000000625087220 */ /* 0x000fca0000410000 */
[----:B------:R-:W-:-:S05]  /*6c80*/  F2FP.BF16.PACK_AB R19, R8, R19 ;  /* 0x000000130813723e */ /* 0x000fca00000010ff */
[----:B------:R0:W-:Y:S02]  /*6c90*/  STG.E [R30.64], R19 ;  /* 0x000000131e007986 */ /* 0x0001e4000c101906 */
.L_x_178:
[----:B------:R-:W-:Y:S05]  /*6ca0*/  BSYNC B0 ;  /* 0x0000000000007941 */ /* 0x000fea0003800000 */
.L_x_177:
        /* <DEDUP_REMOVED lines=28> */
.L_x_179:
        /* <DEDUP_REMOVED lines=19> */
.L_x_181:
[----:B------:R-:W-:Y:S05]  /*6fa0*/  BSYNC B0 ;  /* 0x0000000000007941 */ /* 0x000fea0003800000 */
.L_x_180:
        /* <DEDUP_REMOVED lines=28> */
.L_x_182:
        /* <DEDUP_REMOVED lines=19> */
.L_x_184:
[----:B------:R-:W-:Y:S05]  /*72a0*/  BSYNC B0 ;  /* 0x0000000000007941 */ /* 0x000fea0003800000 */
.L_x_183:
        /* <DEDUP_REMOVED lines=28> */
.L_x_185:
        /* <DEDUP_REMOVED lines=19> */
.L_x_187:
[----:B------:R-:W-:Y:S05]  /*75a0*/  BSYNC B0 ;  /* 0x0000000000007941 */ /* 0x000fea0003800000 */
.L_x_186:
[----:B------:R-:W-:Y:S01]  /*75b0*/  ISETP.NE.AND P0, PT, RZ, UR9, PT ;  /* 0x00000009ff007c0c */ /* 0x000fe2000bf05270 */
[C---:B------:R-:W-:Y:S01]  /*75c0*/  FADD.FTZ R7, -R24.reuse, R7 ;  /* 0x0000000718077221 */ /* 0x040fe20000010100 */
[----:B0-----:R-:W-:Y:S02]  /*75d0*/  PRMT R9, RZ, 0x7610, R12 ;  /* 0x00007610ff097816 */ /* 0x001fe4000000000c */
        /* <DEDUP_REMOVED lines=25> */
.L_x_188:
        /* <DEDUP_REMOVED lines=8> */
[----:B------:R-:W-:Y:S02]  /*77f0*/  IADD3 R7, R9, R7, RZ ;  /* 0x0000000709077210 */ /* 0x000fe40007ffe0ff */
[----:B------:R-:W-:-:S04]  /*7800*/  LEA R10, P0, R8, c[0x0][0x160], 0x1 ;  /* 0x00005800080a7a11 */ /* 0x000fc800078008ff */
[----:B------:R-:W-:Y:S01]  /*7810*/  LEA.HI.X R11, R8, c[0x0][0x164], R7, 0x1, P0 ;  /* 0x00005900080b7a11 */ /* 0x000fe200000f0c07 */
[C-C-:B------:R-:W-:Y:S02]  /*7820*/  FFMA.FTZ R7, R35.reuse, R37, R36.reuse ;  /* 0x0000002523077223 */ /* 0x140fe40000010024 */
[----:B------:R-:W-:Y:S02]  /*7830*/  FFMA.FTZ R8, R35, R30, R36 ;  /* 0x0000001e23087223 */ /* 0x000fe40000010024 */
[----:B------:R-:W-:Y:S02]  /*7840*/  FFMA.FTZ R7, R19, R26, -R7 ;  /* 0x0000001a13077223 */ /* 0x000fe40000010807 */
[----:B------:R-:W-:Y:S02]  /*7850*/  FFMA.FTZ R9, R68, R27, -R8 ;  /* 0x0000001b44097223 */ /* 0x000fe40000010808 */
[-C--:B------:R-:W-:Y:S02]  /*7860*/  FMUL.FTZ R8, R7, R6.reuse ;  /* 0x0000000607087220 */ /* 0x080fe40000410000 */
[----:B------:R-:W-:-:S05]  /*7870*/  FMUL.FTZ R7, R9, R6 ;  /* 0x0000000609077220 */ /* 0x000fca0000410000 */
[----:B------:R-:W-:-:S05]  /*7880*/  F2FP.BF16.PACK_AB R7, R7, R8 ;  /* 0x000000080707723e */ /* 0x000fca00000010ff */
[----:B------:R0:W-:Y:S02]  /*7890*/  STG.E [R10.64], R7 ;  /* 0x000000070a007986 */ /* 0x0001e4000c101906 */
.L_x_190:
[----:B------:R-:W-:Y:S05]  /*78a0*/  BSYNC B0 ;  /* 0x0000000000007941 */ /* 0x000fea0003800000 */
.L_x_189:
[----:B------:R-:W-:Y:S01]  /*78b0*/  ISETP.NE.AND P6, PT, RZ, UR9, PT ;  /* 0x00000009ff007c0c */ /* 0x000fe2000bfc5270 */
[C---:B------:R-:W-:Y:S01]  /*78c0*/  FADD.FTZ R39, -R24.reuse, R39 ;  /* 0x0000002718277221 */ /* 0x040fe20000010100 */
[----:B------:R-:W-:Y:S02]  /*78d0*/  PRMT R13, RZ, 0x7610, R13 ;  /* 0x00007610ff0d7816 */ /* 0x000fe4000000000d */
[--C-:B0-----:R-:W-:Y:S01]  /*78e0*/  PRMT R7, RZ, 0x5410, R67.reuse ;  /* 0x00005410ff077816 */ /* 0x101fe20000000043 */
        /* <DEDUP_REMOVED lines=24> */
.L_x_191:
[----:B------:R-:W-:Y:S01]  /*7a70*/  BSSY B0, `(.L_x_192) ;  /* 0x0000012000007945 */ /* 0x000fe20003800000 */
        /* <DEDUP_REMOVED lines=13> */
[-C--:B------:R-:W-:Y:S02]  /*7b50*/  FMUL.FTZ R8, R7, R6.reuse ;  /* 0x0000000607087220 */ /* 0x080fe40000410000 */
[----:B------:R-:W-:-:S05]  /*7b60*/  FMUL.FTZ R7, R9, R6 ;  /* 0x0000000609077220 */ /* 0x000fca0000410000 */
[----:B------:R-:W-:-:S05]  /*7b70*/  F2FP.BF16.PACK_AB R7, R7, R8 ;  /* 0x000000080707723e */ /* 0x000fca00000010ff */
[----:B------:R0:W-:Y:S02]  /*7b80*/  STG.E [R10.64], R7 ;  /* 0x000000070a007986 */ /* 0x0001e4000c101906 */
.L_x_193:
[----:B------:R-:W-:Y:S05]  /*7b90*/  BSYNC B0 ;  /* 0x0000000000007941 */ /* 0x000fea0003800000 */
.L_x_192:
[----:B------:R-:W-:Y:S01]  /*7ba0*/  PRMT R9, RZ, 0x7610, R14 ;  /* 0x00007610ff097816 */ /* 0x000fe2000000000e */
[C---:B------:R-:W-:Y:S01]  /*7bb0*/  FADD.FTZ R33, -R24.reuse, R33 ;  /* 0x0000002118217221 */ /* 0x040fe20000010100 */
[--C-:B0-----:R-:W-:Y:S02]  /*7bc0*/  PRMT R7, RZ, 0x5410, R66.reuse ;  /* 0x00005410ff077816 */ /* 0x101fe40000000042 */
[----:B------:R-:W-:Y:S01]  /*7bd0*/  PRMT R66, RZ, 0x7610, R66 ;  /* 0x00007610ff427816 */ /* 0x000fe20000000042 */
[----:B------:R-:W-:Y:S01]  /*7be0*/  FADD.FTZ R9, -R24, R9 ;  /* 0x0000000918097221 */ /* 0x000fe20000010100 */
[----:B------:R-:W-:Y:S01]  /*7bf0*/  PRMT R37, RZ, 0x5410, R15 ;  /* 0x00005410ff257816 */ /* 0x000fe2000000000f */
        /* <DEDUP_REMOVED lines=21> */
.L_x_194:
        /* <DEDUP_REMOVED lines=18> */
.L_x_196:
[----:B------:R-:W-:Y:S05]  /*7e70*/  BSYNC B0 ;  /* 0x0000000000007941 */ /* 0x000fea0003800000 */
.L_x_195:
        /* <DEDUP_REMOVED lines=27> */
.L_x_197:
        /* <DEDUP_REMOVED lines=18> */
.L_x_199:
[----:B------:R-:W-:Y:S05]  /*8150*/  BSYNC B0 ;  /* 0x0000000000007941 */ /* 0x000fea0003800000 */
.L_x_198:
        /* <DEDUP_REMOVED lines=27> */
.L_x_200:
        /* <DEDUP_REMOVED lines=18> */
.L_x_202:
[----:B------:R-:W-:Y:S05]  /*8430*/  BSYNC B0 ;  /* 0x0000000000007941 */ /* 0x000fea0003800000 */
.L_x_201:
[----:B------:R-:W-:Y:S01]  /*8440*/  PRMT R17, RZ, 0x7610, R17 ;  /* 0x00007610ff117816 */ /* 0x000fe20000000011 */
[C---:B------:R-:W-:Y:S01]  /*8450*/  FADD.FTZ R33, -R24.reuse, R33 ;  /* 0x0000002118217221 */ /* 0x040fe20000010100 */
[----:B0-----:R-:W-:Y:S02]  /*8460*/  SHF.R.U32.HI R7, RZ, 0x2, R34 ;  /* 0x00000002ff077819 */ /* 0x001fe40000011622 */
[----:B------:R-:W-:Y:S01]  /*8470*/  PRMT R13, RZ, 0x5410, R25 ;  /* 0x00005410ff0d7816 */ /* 0x000fe20000000019 */
[----:B------:R-:W-:Y:S01]  /*8480*/  FADD.FTZ R17, -R24, R17 ;  /* 0x0000001118117221 */ /* 0x000fe20000010100 */
[----:B------:R-:W-:Y:S01]  /*8490*/  PRMT R12, RZ, 0x7610, R25 ;  /* 0x00007610ff0c7816 */ /* 0x000fe20000000019 */
[-C--:B------:R-:W-:Y:S01]  /*84a0*/  FMUL.FTZ R33, R33, R6.reuse ;  /* 0x0000000621217220 */ /* 0x080fe20000410000 */
[----:B------:R-:W-:Y:S01]  /*84b0*/  PRMT R25, RZ, 0x5410, R62 ;  /* 0x00005410ff197816 */ /* 0x000fe2000000003e */
[----:B------:R-:W-:Y:S02]  /*84c0*/  IMAD R7, R2, c[0x0][0x1fc], R7 ;  /* 0x00007f0002077a24 */ /* 0x000fe400078e0207 */
        /* <DEDUP_REMOVED lines=20> */
.L_x_203:
        /* <DEDUP_REMOVED lines=18> */
.L_x_205:
[----:B------:R-:W-:Y:S05]  /*8730*/  BSYNC B0 ;  /* 0x0000000000007941 */ /* 0x000fea0003800000 */
.L_x_204:
[----:B0-----:R-:W-:Y:S01]  /*8740*/  PRMT R9, RZ, 0x7610, R62 ;  /* 0x00007610ff097816 */ /* 0x001fe2000000003e */
[C---:B------:R-:W-:Y:S01]  /*8750*/  FADD.FTZ R25, -R24.reuse, R25 ;  /* 0x0000001918197221 */ /* 0x040fe20000010100 */
[----:B------:R-:W-:Y:S02]  /*8760*/  IADD3 R19, R7, 0x180, RZ ;  /* 0x0000018007137810 */ /* 0x000fe40007ffe0ff */
[--C-:B------:R-:W-:Y:S01]  /*8770*/  PRMT R13, RZ, 0x5410, R78.reuse ;  /* 0x00005410ff0d7816 */ /* 0x100fe2000000004e */
[----:B------:R-:W-:Y:S01]  /*8780*/  FADD.FTZ R9, -R24, R9 ;  /* 0x0000000918097221 */ /* 0x000fe20000010100 */
[----:B------:R-:W-:Y:S01]  /*8790*/  PRMT R78, RZ, 0x7610, R78 ;  /* 0x00007610ff4e7816 */ /* 0x000fe2000000004e */
[-C--:B------:R-:W-:Y:S01]  /*87a0*/  FMUL.FTZ R25, R25, R6.reuse ;  /* 0x0000000619197220 */ /* 0x080fe20000410000 */
[----:B------:R-:W-:Y:S01]  /*87b0*/  SHF.R.S32.HI R30, RZ, 0x1f, R19 ;  /* 0x0000001fff1e7819 */ /* 0x000fe20000011413 */
        /* <DEDUP_REMOVED lines=20> */
.L_x_206:
[----:B------:R-:W-:Y:S01]  /*8900*/  ISETP.GE.U32.AND P0, PT, R19, c[0x0][0x1e0], PT ;  /* 0x0000780013007a0c */ /* 0x000fe20003f06070 */
[----:B------:R-:W-:Y:S01]  /*8910*/  BSSY B0, `(.L_x_207) ;  /* 0x0000016000007945 */ /* 0x000fe20003800000 */
[--C-:B------:R-:W-:Y:S02]  /*8920*/  PRMT R17, RZ, 0x5410, R63.reuse ;  /* 0x00005410ff117816 */ /* 0x100fe4000000003f */
[----:B------:R-:W-:Y:S02]  /*8930*/  ISETP.GE.AND.EX P0, PT, R30, c[0x0][0x1e4], PT, P0 ;  /* 0x000079001e007a0c */ /* 0x000fe40003f06300 */
[----:B------:R-:W-:Y:S02]  /*8940*/  PRMT R63, RZ, 0x7610, R63 ;  /* 0x00007610ff3f7816 */ /* 0x000fe4000000003f */
[----:B------:R-:W-:-:S13]  /*8950*/  ISETP.LT.U32.AND P0, PT, R3, 0xe0, !P0 ;  /* 0x000000e00300780c */ /* 0x000fda0004701070 */
        /* <DEDUP_REMOVED lines=17> */
.L_x_208:
[----:B------:R-:W-:Y:S05]  /*8a70*/  BSYNC B0 ;  /* 0x0000000000007941 */ /* 0x000fea0003800000 */
.L_x_207:
[C---:B------:R-:W-:Y:S01]  /*8a80*/  FADD.FTZ R17, -R24.reuse, R17 ;  /* 0x0000001118117221 */ /* 0x040fe20000010100 */
[----:B------:R-:W-:Y:S01]  /*8a90*/  IADD3 R31, R7, 0x1a0, RZ ;  /* 0x000001a0071f7810 */ /* 0x000fe20007ffe0ff */
[----:B------:R-:W-:Y:S01]  /*8aa0*/  FADD.FTZ R63, -R24, R63 ;  /* 0x0000003f183f7221 */ /* 0x000fe20000010100 */
[--C-:B------:R-:W-:Y:S01]  /*8ab0*/  PRMT R13, RZ, 0x5410, R77.reuse ;  /* 0x00005410ff0d7816 */ /* 0x100fe2000000004d */
[-C--:B------:R-:W-:Y:S01]  /*8ac0*/  FMUL.FTZ R25, R17, R6.reuse ;  /* 0x0000000611197220 */ /* 0x080fe20000410000 */
[----:B------:R-:W-:Y:S01]  /*8ad0*/  PRMT R12, RZ, 0x7610, R77 ;  /* 0x00007610ff0c7816 */ /* 0x000fe2000000004d */
[----:B------:R-:W-:Y:S01]  /*8ae0*/  FMUL.FTZ R30, R63, R6 ;  /* 0x000000063f1e7220 */ /* 0x000fe20000410000 */
[----:B------:R-:W-:Y:S01]  /*8af0*/  SHF.R.S32.HI R32, RZ, 0x1f, R31 ;  /* 0x0000001fff207819 */ /* 0x000fe2000001141f */
        /* <DEDUP_REMOVED lines=19> */
.L_x_209:
        /* <DEDUP_REMOVED lines=23> */
.L_x_211:
[----:B------:R-:W-:Y:S05]  /*8da0*/  BSYNC B0 ;  /* 0x0000000000007941 */ /* 0x000fea0003800000 */
.L_x_210:
        /* <DEDUP_REMOVED lines=27> */
.L_x_212:
[----:B------:R-:W-:Y:S01]  /*8f60*/  ISETP.GE.U32.AND P0, PT, R30, c[0x0][0x1e0], PT ;  /* 0x000078001e007a0c */ /* 0x000fe20003f06070 */
[----:B------:R-:W-:Y:S01]  /*8f70*/  BSSY B0, `(.L_x_213) ;  /* 0x0000018000007945 */ /* 0x000fe20003800000 */
[--C-:B0-----:R-:W-:Y:S02]  /*8f80*/  PRMT R9, RZ, 0x5410, R61.reuse ;  /* 0x00005410ff097816 */ /* 0x101fe4000000003d */
[----:B------:R-:W-:Y:S02]  /*8f90*/  ISETP.GE.AND.EX P0, PT, R31, c[0x0][0x1e4], PT, P0 ;  /* 0x000079001f007a0c */ /* 0x000fe40003f06300 */
[----:B------:R-:W-:Y:S01]  /*8fa0*/  PRMT R61, RZ, 0x7610, R61 ;  /* 0x00007610ff3d7816 */ /* 0x000fe2000000003d */
[----:B------:R-:W-:Y:S01]  /*8fb0*/  FADD.FTZ R17, -R24, R9 ;  /* 0x0000000918117221 */ /* 0x000fe20000010100 */
[----:B------:R-:W-:-:S03]  /*8fc0*/  ISETP.LT.U32.AND P0, PT, R3, 0xe0, !P0 ;  /* 0x000000e00300780c */ /* 0x000fc60004701070 */
[----:B------:R-:W-:-:S10]  /*8fd0*/  FADD.FTZ R61, -R24, R61 ;  /* 0x0000003d183d7221 */ /* 0x000fd40000010100 */
        /* <DEDUP_REMOVED lines=17> */
.L_x_214:
[----:B------:R-:W-:Y:S05]  /*90f0*/  BSYNC B0 ;  /* 0x0000000000007941 */ /* 0x000fea0003800000 */
.L_x_213:
[----:B------:R-:W-:Y:S01]  /*9100*/  IADD3 R18, R7, 0x1e0, RZ ;  /* 0x000001e007127810 */ /* 0x000fe20007ffe0ff */
[-C--:B------:R-:W-:Y:S01]  /*9110*/  FMUL.FTZ R17, R17, R6.reuse ;  /* 0x0000000611117220 */ /* 0x080fe20000410000 */
[--C-:B------:R-:W-:Y:S01]  /*9120*/  PRMT R7, RZ, 0x5410, R75.reuse ;  /* 0x00005410ff077816 */ /* 0x100fe2000000004b */
[----:B------:R-:W-:Y:S01]  /*9130*/  FMUL.FTZ R16, R61, R6 ;  /* 0x000000063d107220 */ /* 0x000fe20000410000 */
[----:B------:R-:W-:Y:S02]  /*9140*/  PRMT R12, RZ, 0x7610, R75 ;  /* 0x00007610ff0c7816 */ /* 0x000fe4000000004b */
[----:B------:R-:W-:Y:S01]  /*9150*/  SHF.R.S32.HI R19, RZ, 0x1f, R18 ;  /* 0x0000001fff137819 */ /* 0x000fe20000011412 */
[----:B------:R-:W-:Y:S05]  /*9160*/  @!P6 BRA `(.L_x_215) ;  /* 0x000001200000e947 */ /* 0x000fea0003800000 */
[----:B------:R-:W-:Y:S02]  /*9170*/  FFMA.FTZ R29, R16, R27, R29 ;  /* 0x0000001b101d7223 */ /* 0x000fe4000001001d */
[----:B------:R-:W-:Y:S02]  /*9180*/  FFMA.FTZ R28, R17, R26, R28 ;  /* 0x0000001a111c7223 */ /* 0x000fe4000001001c */
[----:B0-----:R-:W-:-:S02]  /*9190*/  FMUL.FTZ R11, R29, -1.4426950216293334961 ;  /* 0xbfb8aa3b1d0b7820 */ /* 0x001fc40000410000 */
        /* <DEDUP_REMOVED lines=15> */
.L_x_215:
[----:B------:R-:W-:Y:S01]  /*9290*/  ISETP.GE.U32.AND P0, PT, R18, c[0x0][0x1e0], PT ;  /* 0x0000780012007a0c */ /* 0x000fe20003f06070 */
[----:B------:R-:W-:Y:S03]  /*92a0*/  BSSY B0, `(.L_x_216) ;  /* 0x0000014000007945 */ /* 0x000fe60003800000 */
[----:B------:R-:W-:-:S04]  /*92b0*/  ISETP.GE.AND.EX P0, PT, R19, c[0x0][0x1e4], PT, P0 ;  /* 0x0000790013007a0c */ /* 0x000fc80003f06300 */
[----:B------:R-:W-:-:S13]  /*92c0*/  ISETP.LT.U32.AND P0, PT, R3, 0xe0, !P0 ;  /* 0x000000e00300780c */ /* 0x000fda0004701070 */
[----:B------:R-:W-:Y:S05]  /*92d0*/  @!P0 BRA `(.L_x_217) ;  /* 0x0000010000008947 */ /* 0x000fea0003800000 */
[----:B0-----:R-:W-:Y:S01]  /*92e0*/  MOV R10, R20 ;  /* 0x00000014000a7202 */ /* 0x001fe20000000f00 */
        /* <DEDUP_REMOVED lines=15> */
.L_x_217:
[----:B------:R-:W-:Y:S05]  /*93e0*/  BSYNC B0 ;  /* 0x0000000000007941 */ /* 0x000fea0003800000 */
.L_x_216:
[----:B------:R-:W-:Y:S02]  /*93f0*/  IADD3 R5, R5, c[0x0][0x10], RZ ;  /* 0x0000040005057a10 */ /* 0x000fe40007ffe0ff */
[----:B------:R-:W-:Y:S02]  /*9400*/  IADD3 R79, R79, 0x1, RZ ;  /* 0x000000014f4f7810 */ /* 0x000fe40007ffe0ff */
[----:B------:R-:W-:-:S13]  /*9410*/  ISETP.GE.AND P0, PT, R5, UR4, PT ;  /* 0x0000000405007c0c */ /* 0x000fda000bf06270 */
[----:B------:R-:W-:Y:S01]  /*9420*/  @P0 CALL.REL.NOINC `(.L_x_135) ;  /* 0x0000001000000944 */ /* 0x000fe20003c00000 */
[----:B------:R-:W-:Y:S05]  /*9430*/  BRA `(.L_x_218) ;  /* 0xffff723000007947 */ /* 0x000fea000383ffff */
.L_x_135:
[----:B--2---:R-:W-:Y:S01]  /*9440*/  MOV R6, c[0x0][0xc] ;  /* 0x0000030000067a02 */ /* 0x004fe20000000f00 */
[----:B------:R-:W-:Y:S01]  /*9450*/  HFMA2.MMA R27, -RZ, RZ, 0, 2.384185791015625e-07 ;  /* 0x00000004ff1b7435 */ /* 0x000fe200000001ff */
[----:B------:R-:W-:Y:S01]  /*9460*/  ISETP.NE.AND P2, PT, R3, RZ, PT ;  /* 0x000000ff0300720c */ /* 0x000fe20003f45270 */
[----:B------:R-:W-:Y:S01]  /*9470*/  BSSY B0, `(.L_x_219) ;  /* 0x0000013000007945 */ /* 0x000fe20003800000 */
[----:B0-----:R-:W-:Y:S02]  /*9480*/  IADD3 R7, R6, -0x1, RZ ;  /* 0xffffffff06077810 */ /* 0x001fe40007ffe0ff */
[----:B------:R-:W-:Y:S02]  /*9490*/  MOV R4, c[0x0][0x10] ;  /* 0x0000040000047a02 */ /* 0x000fe40000000f00 */
[----:B------:R-:W-:Y:S02]  /*94a0*/  ISETP.NE.AND P0, PT, R2, R7, PT ;  /* 0x000000070200720c */ /* 0x000fe40003f05270 */
[----:B------:R-:W-:-:S02]  /*94b0*/  ISETP.NE.AND P1, PT, R6, 0x1, PT ;  /* 0x000000010600780c */ /* 0x000fc40003f25270 */
[C---:B------:R-:W-:Y:S02]  /*94c0*/  SHF.L.U32 R2, R4.reuse, 0x1, RZ ;  /* 0x0000000104027819 */ /* 0x040fe400000006ff */
[----:B------:R-:W-:Y:S02]  /*94d0*/  IADD3 R5, R4, -0x1, RZ ;  /* 0xffffffff04057810 */ /* 0x000fe40007ffe0ff */
[----:B------:R-:W-:Y:S02]  /*94e0*/  SEL R2, R2, RZ, P1 ;  /* 0x000000ff02027207 */ /* 0x000fe40000800000 */
[----:B------:R-:W-:-:S03]  /*94f0*/  ISETP.NE.OR P0, PT, R0, R5, P0 ;  /* 0x000000050000720c */ /* 0x000fc60000705670 */
        /* <DEDUP_REMOVED lines=10> */
.L_x_220:
[----:B------:R-:W-:Y:S05]  /*95a0*/  BSYNC B0 ;  /* 0x0000000000007941 */ /* 0x000fea0003800000 */
.L_x_219:
[----:B------:R-:W-:Y:S05]  /*95b0*/  @P0 EXIT ;  /* 0x000000000000094d */ /* 0x000fea0003800000 */
[----:B------:R-:W-:Y:S05]  /*95c0*/  @P2 BRA `(.L_x_221) ;  /* 0x0000008000002947 */ /* 0x000fea0003800000 */
[----:B------:R-:W-:-:S05]  /*95d0*/  IMAD R0, R6, c[0x0][0x10], RZ ;  /* 0x0000040006007a24 */ /* 0x000fca00078e02ff */
[----:B------:R-:W-:-:S13]  /*95e0*/  ISETP.NE.AND P0, PT, R0, -0x1, PT ;  /* 0xffffffff0000780c */ /* 0x000fda0003f05270 */
[----:B------:R-:W-:Y:S05]  /*95f0*/  @!P0 BRA `(.L_x_221) ;  /* 0x0000005000008947 */ /* 0x000fea0003800000 */
.L_x_222:
[----:B0-----:R-:W2:Y:S01]  /*9600*/  LDG.E.STRONG.GPU R7, [R4.64] ;  /* 0x0000000604077981 */ /* 0x001ea2000c1ef900 */
[----:B------:R-:W-:Y:S01]  /*9610*/  YIELD ;  /* 0x0000000000007946 */ /* 0x000fe20003800000 */
[----:B--2---:R-:W-:Y:S01]  /*9620*/  ISETP.NE.AND P0, PT, R7, R0, PT ;  /* 0x000000000700720c */ /* 0x004fe20003f05270 */
[----:B------:R-:W-:-:S12]  /*9630*/  CCTL.IVALL ;  /* 0x00000000ff00798f */ /* 0x000fd80002000000 */
[----:B------:R-:W-:Y:S05]  /*9640*/  @P0 BRA `(.L_x_222) ;  /* 0xffffffb000000947 */ /* 0x000fea000383ffff */
.L_x_221:
[----:B------:R-:W-:Y:S02]  /*9650*/  WARPSYNC 0xffffffff ;  /* 0xffffffff00007948 */ /* 0x000fe40003800000 */
[----:B------:R-:W-:Y:S01]  /*9660*/  MOV R21, c[0x0][0x1dc] ;  /* 0x0000770000157a02 */ /* 0x000fe20000000f00 */
[----:B------:R-:W-:Y:S03]  /*9670*/  BAR.SYNC.DEFER_BLOCKING 0x0 ;  /* 0x0000000000007b1d */ /* 0x000fe60000010000 */
[----:B------:R-:W-:-:S04]  /*9680*/  LEA.HI R0, P0, R21, c[0x0][0x1d8], RZ, 0x1 ;  /* 0x0000760015007a11 */ /* 0x000fc800078108ff */
[----:B0-----:R-:W-:-:S04]  /*9690*/  IADD3.X R5, RZ, c[0x0][0x1dc], RZ, P0, !PT ;  /* 0x00007700ff057a10 */ /* 0x001fc800007fe4ff */
        /* <DEDUP_REMOVED lines=20> */
.L_x_223:
[----:B------:R-:W-:-:S04]  /*97e0*/  LEA R8, P0, R3, c[0x0][0x1b8], 0x2 ;  /* 0x00006e0003087a11 */ /* 0x000fc800078010ff */
[----:B------:R-:W-:Y:S02]  /*97f0*/  LEA.HI.X R9, R3, c[0x0][0x1bc], R20, 0x2, P0 ;  /* 0x00006f0003097a11 */ /* 0x000fe400000f1414 */
[-C--:B------:R-:W-:Y:S02]  /*9800*/  LEA R10, P0, R22, R8.reuse, 0x2 ;  /* 0x00000008160a7211 */ /* 0x080fe400078010ff */
[-C--:B------:R-:W-:Y:S01]  /*9810*/  LEA R14, P1, R24, R8.reuse, 0x2 ;  /* 0x00000008180e7211 */ /* 0x080fe200078210ff */
[----:B0-----:R-:W2:Y:S01]  /*9820*/  LDG.E R16, [R8.64] ;  /* 0x0000000608107981 */ /* 0x001ea2000c1e1900 */
        /* <DEDUP_REMOVED lines=18> */
.L_x_224:
        /* <DEDUP_REMOVED lines=11> */
.L_x_3317:


//--------------------- .text._Z35group_norm_nhwc_bwd_one_pass_kernelI11Bf16IOBf16WLi64ELi14ELi224EEv26Group_norm_nhwc_bwd_params --------------------------
	.section	.text._Z35group_norm_nhwc_bwd_one_pass_kernelI11Bf16IOBf16WLi64ELi14ELi224EEv26Group_norm_nhwc_bwd_params,"ax",@progbits
	.sectioninfo	@"SHI_REGISTERS=56"
	.align	128
        .global         _Z35group_norm_nhwc_bwd_one_pass_kernelI11Bf16IOBf16WLi64ELi14ELi224EEv26Group_norm_nhwc_bwd_params
        .type           _Z35group_norm_nhwc_bwd_one_pass_kernelI11Bf16IOBf16WLi64ELi14ELi224EEv26Group_norm_nhwc_bwd_params,@function
        .size           _Z35group_norm_nhwc_bwd_one_pass_kernelI11Bf16IOBf16WLi64ELi14ELi224EEv26Group_norm_nhwc_bwd_params,(.L_x_3318 - _Z35group_norm_nhwc_bwd_one_pass_kernelI11Bf16IOBf16WLi64ELi14ELi224EEv26Group_norm_nhwc_bwd_params)
        .other          _Z35group_norm_nhwc_bwd_one_pass_kernelI11Bf16IOBf16WLi64ELi14ELi224EEv26Group_norm_nhwc_bwd_params,@"STO_CUDA_ENTRY STV_DEFAULT"
_Z35group_norm_nhwc_bwd_one_pass_kernelI11Bf16IOBf16WLi64ELi14ELi224EEv26Group_norm_nhwc_bwd_params:
.text._Z35group_norm_nhwc_bwd_one_pass_kernelI11Bf16IOBf16WLi64ELi14ELi224EEv26Group_norm_nhwc_bwd_params:
        /* <DEDUP_REMOVED lines=43> */
.L_x_252:
[----:B------:R-:W-:Y:S01]  /*02b0*/  IABS R6, c[0x0][0x1f0] ;  /* 0x00007c0000067a13 */ /* 0x000fe20000000000 */
[----:B------:R-:W-:Y:S01]  /*02c0*/  UMOV UR12, 0x8 ;  /* 0x00000008000c7882 */ /* 0x000fe20000000000 */
[----:B------:R-:W-:Y:S01]  /*02d0*/  IABS R7, UR7 ;  /* 0x0000000700077c13 */ /* 0x000fe20008000000 */
[----:B------:R-:W-:Y:S01]  /*02e0*/  ULDC.64 UR4, c[0x0][0x198] ;  /* 0x0000660000047ab9 */ /* 0x000fe20000000a00 */
[----:B0-----:R-:W0:Y:S01]  /*02f0*/  I2F.RP R4, R6 ;  /* 0x0000000600047306 */ /* 0x001e220000209400 */
[----:B------:R-:W-:-:S07]  /*0300*/  UIMAD.WIDE UR4, UR7, UR12, UR4 ;  /* 0x0000000c070472a5 */ /* 0x000fce000f8e0204 */
[----:B0-----:R-:W0:Y:S02]  /*0310*/  MUFU.RCP R4, R4 ;  /* 0x0000000400047308 */ /* 0x001e240000001000 */
[----:B0-----:R-:W-:-:S06]  /*0320*/  IADD3 R2, R4, 0xffffffe, RZ ;  /* 0x0ffffffe04027810 */ /* 0x001fcc0007ffe0ff */
[----:B------:R0:W1:Y:S02]  /*0330*/  F2I.FTZ.U32.TRUNC.NTZ R3, R2 ;  /* 0x0000000200037305 */ /* 0x000064000021f000 */
[----:B0-----:R-:W-:Y:S02]  /*0340*/  MOV R2, RZ ;  /* 0x000000ff00027202 */ /* 0x001fe40000000f00 */
[----:B-1----:R-:W-:-:S05]  /*0350*/  IADD3 R5, RZ, -R3, RZ ;  /* 0x80000003ff057210 */ /* 0x002fca0007ffe0ff */
[----:B------:R-:W-:-:S04]  /*0360*/  IMAD R5, R5, R6, RZ ;  /* 0x0000000605057224 */ /* 0x000fc800078e02ff */
[----:B------:R-:W-:Y:S01]  /*0370*/  IMAD.HI.U32 R3, R3, R5, R2 ;  /* 0x0000000503037227 */ /* 0x000fe200078e0002 */
[----:B------:R-:W-:Y:S02]  /*0380*/  MOV R5, R7 ;  /* 0x0000000700057202 */ /* 0x000fe40000000f00 */
[----:B------:R-:W-:-:S03]  /*0390*/  MOV R2, UR4 ;  /* 0x0000000400027c02 */ /* 0x000fc60008000f00 */
[----:B------:R-:W-:Y:S01]  /*03a0*/  IMAD.HI.U32 R4, R3, R5, RZ ;  /* 0x0000000503047227 */ /* 0x000fe200078e00ff */
[----:B------:R-:W-:-:S04]  /*03b0*/  MOV R3, UR5 ;  /* 0x0000000500037c02 */ /* 0x000fc80008000f00 */
[----:B------:R-:W-:Y:S02]  /*03c0*/  IADD3 R7, -R4, RZ, RZ ;  /* 0x000000ff04077210 */ /* 0x000fe40007ffe1ff */
[----:B------:R-:W2:Y:S01]  /*03d0*/  LDG.E.64 R2, [R2.64] ;  /* 0x0000000e02027981 */ /* 0x000ea2000c1e1b00 */
[----:B------:R-:W-:Y:S01]  /*03e0*/  ULDC UR4, c[0x0][0x1f0] ;  /* 0x00007c0000047ab9 */ /* 0x000fe20000000800 */
[----:B------:R-:W-:Y:S01]  /*03f0*/  ISETP.LE.AND P4, PT, RZ, UR7, PT ;  /* 0x00000007ff007c0c */ /* 0x000fe2000bf83270 */
[C---:B------:R-:W-:Y:S01]  /*0400*/  IMAD R5, R6.reuse, R7, R5 ;  /* 0x0000000706057224 */ /* 0x040fe200078e0205 */
[----:B------:R-:W-:Y:S01]  /*0410*/  ULOP3.LUT UR4, UR7, UR4, URZ, 0x3c, !UPT ;  /* 0x0000000407047292 */ /* 0x000fe2000f8e3c3f */
[----:B------:R-:W-:Y:S01]  /*0420*/  SHF.R.S32.HI R51, RZ, 0x1f, R50 ;  /* 0x0000001fff337819 */ /* 0x000fe20000011432 */
[----:B------:R-:W-:Y:S01]  /*0430*/  @P1 IMAD R11, R53, c[0x0][0x1d8], RZ ;  /* 0x00007600350b1a24 */ /* 0x000fe200078e02ff */
[----:B------:R-:W-:Y:S01]  /*0440*/  CS2R R40, SRZ ;  /* 0x0000000000287805 */ /* 0x000fe2000001ff00 */
[----:B------:R-:W-:-:S02]  /*0450*/  ISETP.GT.U32.AND P0, PT, R6, R5, PT ;  /* 0x000000050600720c */ /* 0x000fc40003f04070 */
[----:B------:R-:W-:Y:S01]  /*0460*/  ISETP.LE.AND P5, PT, RZ, UR4, PT ;  /* 0x00000004ff007c0c */ /* 0x000fe2000bfa3270 */
[----:B------:R-:W-:-:S10]  /*0470*/  @P1 IMAD R15, R38, c[0x0][0x1dc], R11 ;  /* 0x00007700260f1a24 */ /* 0x000fd400078e020b */
[-C--:B------:R-:W-:Y:S02]  /*0480*/  @!P0 IADD3 R5, R5, -R6.reuse, RZ ;  /* 0x8000000605058210 */ /* 0x080fe40007ffe0ff */
[----:B------:R-:W-:Y:S02]  /*0490*/  @!P0 IADD3 R4, R4, 0x1, RZ ;  /* 0x0000000104048810 */ /* 0x000fe40007ffe0ff */
[CC--:B------:R-:W-:Y:S02]  /*04a0*/  ISETP.GE.U32.AND P2, PT, R5.reuse, R6.reuse, PT ;  /* 0x000000060500720c */ /* 0x0c0fe40003f46070 */
[----:B------:R-:W-:Y:S02]  /*04b0*/  ISETP.GT.U32.AND P3, PT, R6, R5, PT ;  /* 0x000000050600720c */ /* 0x000fe40003f64070 */
[----:B------:R-:W-:Y:S02]  /*04c0*/  IADD3 R6, R5, -R6, RZ ;  /* 0x8000000605067210 */ /* 0x000fe40007ffe0ff */
[----:B------:R-:W-:-:S02]  /*04d0*/  ISETP.NE.AND P0, PT, RZ, c[0x0][0x1f0], PT ;  /* 0x00007c00ff007a0c */ /* 0x000fc40003f05270 */
[----:B------:R-:W-:Y:S02]  /*04e0*/  SEL R5, R6, R5, !P3 ;  /* 0x0000000506057207 */ /* 0x000fe40005800000 */
[----:B------:R-:W-:Y:S02]  /*04f0*/  LOP3.LUT R6, RZ, c[0x0][0x1f0], RZ, 0x33, !PT ;  /* 0x00007c00ff067a12 */ /* 0x000fe400078e33ff */
[----:B------:R-:W-:Y:S02]  /*0500*/  @!P4 IADD3 R5, -R5, RZ, RZ ;  /* 0x000000ff0505c210 */ /* 0x000fe40007ffe1ff */
[----:B------:R-:W-:Y:S02]  /*0510*/  @P2 IADD3 R4, R4, 0x1, RZ ;  /* 0x0000000104042810 */ /* 0x000fe40007ffe0ff */
[----:B------:R-:W-:Y:S02]  /*0520*/  SEL R49, R6, R5, !P0 ;  /* 0x0000000506317207 */ /* 0x000fe40004000000 */
[----:B------:R-:W-:-:S02]  /*0530*/  @!P5 IADD3 R4, -R4, RZ, RZ ;  /* 0x000000ff0404d210 */ /* 0x000fc40007ffe1ff */
[----:B------:R-:W-:Y:S01]  /*0540*/  SHF.R.S32.HI R5, RZ, 0x1f, R47 ;  /* 0x0000001fff057819 */ /* 0x000fe2000001142f */
[----:B------:R-:W-:Y:S01]  /*0550*/  IMAD R8, R49, 0xe, RZ ;  /* 0x0000000e31087824 */ /* 0x000fe200078e02ff */
[----:B------:R-:W-:Y:S02]  /*0560*/  SEL R7, R6, R4, !P0 ;  /* 0x0000000406077207 */ /* 0x000fe40004000000 */
[----:B------:R-:W-:Y:S02]  /*0570*/  ISETP.GE.U32.AND P0, PT, R50, c[0x0][0x1e0], PT ;  /* 0x0000780032007a0c */ /* 0x000fe40003f06070 */
[----:B------:R-:W-:Y:S02]  /*0580*/  IADD3 R4, P2, R47, R8, RZ ;  /* 0x000000082f047210 */ /* 0x000fe40007f5e0ff */
[----:B------:R-:W-:Y:S02]  /*0590*/  SHF.R.S32.HI R6, RZ, 0x1f, R7 ;  /* 0x0000001fff067819 */ /* 0x000fe40000011407 */
[----:B------:R-:W-:-:S02]  /*05a0*/  ISETP.GE.AND.EX P0, PT, R51, c[0x0][0x1e4], PT, P0 ;  /* 0x0000790033007a0c */ /* 0x000fc40003f06300 */
[----:B------:R-:W-:Y:S01]  /*05b0*/  LEA.HI.X.SX32 R5, R8, R5, 0x1, P2 ;  /* 0x0000000508057211 */ /* 0x000fe200010f0eff */
[----:B------:R-:W-:Y:S01]  /*05c0*/  IMAD R6, R6, c[0x0][0x1e8], RZ ;  /* 0x00007a0006067a24 */ /* 0x000fe200078e02ff */
[----:B------:R-:W-:-:S03]  /*05d0*/  ISETP.GT.U32.OR P0, PT, R0, 0xdf, P0 ;  /* 0x000000df0000780c */ /* 0x000fc60000704470 */
[C---:B------:R-:W-:Y:S02]  /*05e0*/  IMAD R9, R7.reuse, c[0x0][0x1ec], R6 ;  /* 0x00007b0007097a24 */ /* 0x040fe400078e0206 */
[----:B------:R-:W-:-:S05]  /*05f0*/  IMAD.WIDE.U32 R4, R7, c[0x0][0x1e8], R4 ;  /* 0x00007a0007047a25 */ /* 0x000fca00078e0004 */
[----:B------:R-:W-:Y:S02]  /*0600*/  IADD3 R7, R5, R9, RZ ;  /* 0x0000000905077210 */ /* 0x000fe40007ffe0ff */
[-C--:B------:R-:W-:Y:S01]  /*0610*/  @P1 MOV R6, R4.reuse ;  /* 0x0000000400061202 */ /* 0x080fe20000000f00 */
[----:B------:R-:W-:Y:S01]  /*0620*/  @!P0 IMAD R9, R51, c[0x0][0x1d8], RZ ;  /* 0x0000760033098a24 */ /* 0x000fe200078e02ff */
[----:B------:R-:W-:Y:S02]  /*0630*/  @!P0 MOV R12, R4 ;  /* 0x00000004000c8202 */ /* 0x000fe40000000f00 */
[----:B------:R-:W-:Y:S01]  /*0640*/  @!P0 MOV R13, R7 ;  /* 0x00000007000d8202 */ /* 0x000fe20000000f00 */
[----:B------:R-:W-:-:S04]  /*0650*/  @P1 IMAD.WIDE.U32 R10, R38, c[0x0][0x1d8], R6 ;  /* 0x00007600260a1a25 */ /* 0x000fc800078e0006 */
[C---:B------:R-:W-:Y:S01]  /*0660*/  @!P0 IMAD R9, R50.reuse, c[0x0][0x1dc], R9 ;  /* 0x0000770032098a24 */ /* 0x040fe200078e0209 */
[----:B------:R-:W-:Y:S01]  /*0670*/  @P1 IADD3 R15, R11, R15, RZ ;  /* 0x0000000f0b0f1210 */ /* 0x000fe20007ffe0ff */
[----:B------:R-:W-:Y:S01]  /*0680*/  @!P0 IMAD.WIDE.U32 R12, R50, c[0x0][0x1d8], R12 ;  /* 0x00007600320c8a25 */ /* 0x000fe200078e000c */
[C---:B------:R-:W-:Y:S02]  /*0690*/  @P1 SHF.L.U32 R14, R10.reuse, 0x1, RZ ;  /* 0x000000010a0e1819 */ /* 0x040fe400000006ff */
[----:B------:R-:W-:Y:S02]  /*06a0*/  @P1 SHF.L.U64.HI R15, R10, 0x1, R15 ;  /* 0x000000010a0f1819 */ /* 0x000fe4000001020f */
[----:B------:R-:W-:Y:S02]  /*06b0*/  @P1 IADD3 R10, P2, R14, c[0x0][0x180], RZ ;  /* 0x000060000e0a1a10 */ /* 0x000fe40007f5e0ff */
[----:B------:R-:W-:Y:S02]  /*06c0*/  @!P0 IADD3 R9, R13, R9, RZ ;  /* 0x000000090d098210 */ /* 0x000fe40007ffe0ff */
[----:B------:R-:W-:-:S02]  /*06d0*/  @P1 IADD3.X R11, R15, c[0x0][0x184], RZ, P2, !PT ;  /* 0x000061000f0b1a10 */ /* 0x000fc400017fe4ff */
[C---:B------:R-:W-:Y:S02]  /*06e0*/  @!P0 SHF.L.U32 R16, R12.reuse, 0x1, RZ ;  /* 0x000000010c108819 */ /* 0x040fe400000006ff */
[----:B------:R-:W-:Y:S01]  /*06f0*/  @!P0 SHF.L.U64.HI R9, R12, 0x1, R9 ;  /* 0x000000010c098819 */ /* 0x000fe20000010209 */
[----:B------:R0:W5:Y:S01]  /*0700*/  @P1 LDG.E R41, [R10.64] ;  /* 0x0000000e0a291981 */ /* 0x000162000c1e1900 */
[----:B------:R-:W-:Y:S01]  /*0710*/  @P1 IADD3 R12, P2, R14, c[0x0][0x178], RZ ;  /* 0x00005e000e0c1a10 */ /* 0x000fe20007f5e0ff */
[----:B------:R-:W-:Y:S01]  /*0720*/  CS2R R42, SRZ ;  /* 0x00000000002a7805 */ /* 0x000fe2000001ff00 */
[----:B------:R-:W-:Y:S02]  /*0730*/  MOV R44, RZ ;  /* 0x000000ff002c7202 */ /* 0x000fe40000000f00 */
[----:B------:R-:W-:Y:S02]  /*0740*/  @P1 IADD3.X R13, R15, c[0x0][0x17c], RZ, P2, !PT ;  /* 0x00005f000f0d1a10 */ /* 0x000fe400017fe4ff */
[----:B------:R-:W-:-:S02]  /*0750*/  @!P0 IADD3 R14, P3, R16, c[0x0][0x180], RZ ;  /* 0x00006000100e8a10 */ /* 0x000fc40007f7e0ff */
[----:B------:R-:W-:Y:S01]  /*0760*/  @!P0 IADD3 R16, P4, R16, c[0x0][0x178], RZ ;  /* 0x00005e0010108a10 */ /* 0x000fe20007f9e0ff */
[----:B------:R1:W5:Y:S01]  /*0770*/  @P1 LDG.E R44, [R12.64] ;  /* 0x0000000e0c2c1981 */ /* 0x000362000c1e1900 */
[C---:B------:R-:W-:Y:S02]  /*0780*/  @!P0 IADD3.X R15, R9.reuse, c[0x0][0x184], RZ, P3, !PT ;  /* 0x00006100090f8a10 */ /* 0x040fe40001ffe4ff */
[----:B------:R-:W-:-:S03]  /*0790*/  @!P0 IADD3.X R17, R9, c[0x0][0x17c], RZ, P4, !PT ;  /* 0x00005f0009118a10 */ /* 0x000fc600027fe4ff */
[----:B------:R1:W5:Y:S04]  /*07a0*/  @!P0 LDG.E R42, [R14.64] ;  /* 0x0000000e0e2a8981 */ /* 0x000368000c1e1900 */
[----:B------:R1:W5:Y:S01]  /*07b0*/  @!P0 LDG.E R43, [R16.64] ;  /* 0x0000000e102b8981 */ /* 0x000362000c1e1900 */
[----:B------:R-:W-:Y:S01]  /*07c0*/  UMOV UR12, 0x3f800000 ;  /* 0x3f800000000c7882 */ /* 0x000fe20000000000 */
[----:B------:R-:W-:Y:S01]  /*07d0*/  BSSY B0, `(.L_x_226) ;  /* 0x000001e000007945 */ /* 0x000fe20003800000 */
[----:B------:R-:W-:Y:S01]  /*07e0*/  MOV R39, RZ ;  /* 0x000000ff00277202 */ /* 0x000fe20000000f00 */
[----:B--2---:R-:W0:Y:S02]  /*07f0*/  R2UR UR16, R2 ;  /* 0x00000000021073c2 */ /* 0x004e2400000e0000 */
[----:B0-----:R-:W-:-:S05]  /*0800*/  MOV R10, UR16 ;  /* 0x00000010000a7c02 */ /* 0x001fca0008000f00 */
[----:B------:R-:W-:-:S05]  /*0810*/  FFMA.FTZ R3, -R10, UR16, R3 ;  /* 0x000000100a037c23 */ /* 0x000fca0008010103 */
[----:B------:R-:W-:-:S13]  /*0820*/  FSETP.GTU.FTZ.AND P0, PT, R3, RZ, PT ;  /* 0x000000ff0300720b */ /* 0x000fda0003f1c000 */
[----:B------:R-:W-:Y:S01]  /*0830*/  VOTEU.ANY UP0, P0 ;  /* 0x00000000003f7886 */ /* 0x000fe20000000100 */
[----:B------:R-:W-:-:S13]  /*0840*/  PLOP3.LUT P0, PT, PT, PT, UP0, 0x80, 0x0 ;  /* 0x000000000000781c */ /* 0x000fda0003f0f008 */
[----:B------:R-:W-:-:S06]  /*0850*/  @P0 FADD.FTZ R9, R3, c[0x0][0x1a0] ;  /* 0x0000680003090621 */ /* 0x000fcc0000010000 */
[----:B------:R-:W0:Y:S02]  /*0860*/  @P0 MUFU.RSQ R9, R9 ;  /* 0x0000000900090308 */ /* 0x000e240000001400 */
[----:B0-----:R-:W0:Y:S01]  /*0870*/  @P0 R2UR UR4, R9 ;  /* 0x00000000090403c2 */ /* 0x001e2200000e0000 */
[----:B------:R-:W-:Y:S01]  /*0880*/  ISETP.GT.U32.AND P0, PT, R0, 0xdf, PT ;  /* 0x000000df0000780c */ /* 0x000fe20003f04070 */
[----:B------:R-:W-:Y:S01]  /*0890*/  CS2R R2, SRZ ;  /* 0x0000000000027805 */ /* 0x000fe2000001ff00 */
[----:B0-----:R-:W-:-:S11]  /*08a0*/  @UP0 UMOV UR12, UR4 ;  /* 0x00000004000c0c82 */ /* 0x001fd60008000000 */
[----:B------:R-:W-:Y:S05]  /*08b0*/  @P0 BRA `(.L_x_227) ;  /* 0x000000f000000947 */ /* 0x000fea0003800000 */
[----:B-1----:R-:W-:Y:S01]  /*08c0*/  ISETP.NE.AND P0, PT, RZ, UR13, PT ;  /* 0x0000000dff007c0c */ /* 0x002fe2000bf05270 */
[----:B------:R-:W-:Y:S01]  /*08d0*/  HFMA2.MMA R2, -RZ, RZ, 0, 1.1920928955078125e-07 ;  /* 0x00000002ff027435 */ /* 0x000fe200000001ff */
[----:B------:R-:W-:-:S04]  /*08e0*/  IADD3 R3, R47, R8, RZ ;  /* 0x000000082f037210 */ /* 0x000fc80007ffe0ff */
[----:B------:R-:W-:-:S07]  /*08f0*/  SHF.R.S32.HI R10, RZ, 0x1f, R3 ;  /* 0x0000001fff0a7819 */ /* 0x000fce0000011403 */
[----:B------:R-:W-:-:S04]  /*0900*/  @P0 LEA R8, P2, R3, c[0x0][0x190], 0x1 ;  /* 0x0000640003080a11 */ /* 0x000fc800078408ff */
[C---:B------:R-:W-:Y:S01]  /*0910*/  @P0 LEA.HI.X R9, R3.reuse, c[0x0][0x194], R10, 0x1, P2 ;  /* 0x0000650003090a11 */ /* 0x040fe200010f0c0a */
[----:B------:R-:W-:-:S04]  /*0920*/  IMAD.WIDE R2, R3, R2, c[0x0][0x188] ;  /* 0x0000620003027625 */ /* 0x000fc800078e0202 */
[----:B------:R-:W2:Y:S04]  /*0930*/  @P0 LDG.E.U16 R13, [R8.64] ;  /* 0x0000000e080d0981 */ /* 0x000ea8000c1e1500 */
[----:B------:R-:W3:Y:S04]  /*0940*/  @P0 LDG.E.U16 R12, [R8.64+0x2] ;  /* 0x0000020e080c0981 */ /* 0x000ee8000c1e1500 */
[----:B------:R-:W4:Y:S04]  /*0950*/  LDG.E.U16 R10, [R2.64] ;  /* 0x0000000e020a7981 */ /* 0x000f28000c1e1500 */
[----:B------:R4:W4:Y:S01]  /*0960*/  LDG.E.U16 R11, [R2.64+0x2] ;  /* 0x0000020e020b7981 */ /* 0x000922000c1e1500 */
[----:B--2---:R-:W-:-:S02]  /*0970*/  @P0 PRMT R40, RZ, 0x5410, R13 ;  /* 0x00005410ff280816 */ /* 0x004fc4000000000d */
[----:B---3--:R-:W-:Y:S02]  /*0980*/  @P0 PRMT R39, RZ, 0x5410, R12 ;  /* 0x00005410ff270816 */ /* 0x008fe4000000000c */
[----:B----4-:R-:W-:Y:S02]  /*0990*/  PRMT R2, RZ, 0x5410, R10 ;  /* 0x00005410ff027816 */ /* 0x010fe4000000000a */
[----:B------:R-:W-:Y:S02]  /*09a0*/  PRMT R3, RZ, 0x5410, R11 ;  /* 0x00005410ff037816 */ /* 0x000fe4000000000b */
.L_x_227:
[----:B-1----:R-:W-:Y:S05]  /*09b0*/  BSYNC B0 ;  /* 0x0000000000007941 */ /* 0x002fea0003800000 */
.L_x_226:
        /* <DEDUP_REMOVED lines=33> */
.L_x_228:
        /* <DEDUP_REMOVED lines=26> */
.L_x_229:
[----:B------:R-:W-:Y:S01]  /*0d70*/  FFMA.FTZ R19, R10, R17, R16 ;  /* 0x000000110a137223 */ /* 0x000fe20000010010 */
[----:B------:R-:W0:Y:S01]  /*0d80*/  S2R R20, SR_LANEID ;  /* 0x0000000000147919 */ /* 0x000e220000000000 */
[----:B------:R-:W-:Y:S01]  /*0d90*/  FMUL.FTZ R16, R11, R2 ;  /* 0x000000020b107220 */ /* 0x000fe20000410000 */
[----:B------:R-:W-:Y:S01]  /*0da0*/  BSSY B0, `(.L_x_230) ;  /* 0x0000040000007945 */ /* 0x000fe20003800000 */
[----:B------:R-:W-:Y:S01]  /*0db0*/  FADD.FTZ R21, R17, R18 ;  /* 0x0000001211157221 */ /* 0x000fe20000010000 */
[----:B------:R-:W-:Y:S01]  /*0dc0*/  ISETP.GT.U32.AND P5, PT, R0, 0x6, PT ;  /* 0x000000060000780c */ /* 0x000fe20003fa4070 */
[----:B------:R-:W-:Y:S02]  /*0dd0*/  FMUL.FTZ R18, R12, R3 ;  /* 0x000000030c127220 */ /* 0x000fe40000410000 */
[----:B------:R-:W-:-:S02]  /*0de0*/  FFMA.FTZ R17, R15, R16, R19 ;  /* 0x000000100f117223 */ /* 0x000fc40000010013 */
[----:B------:R-:W-:Y:S02]  /*0df0*/  FADD.FTZ R19, R21, R16 ;  /* 0x0000001015137221 */ /* 0x000fe40000010000 */
[----:B------:R-:W-:Y:S02]  /*0e00*/  FFMA.FTZ R36, R14, R18, R17 ;  /* 0x000000120e247223 */ /* 0x000fe40000010011 */
[----:B------:R-:W-:Y:S01]  /*0e10*/  FADD.FTZ R37, R18, R19 ;  /* 0x0000001312257221 */ /* 0x000fe20000010000 */
[----:B------:R-:W-:Y:S02]  /*0e20*/  MOV R18, 0x2 ;  /* 0x0000000200127802 */ /* 0x000fe40000000f00 */
[----:B------:R-:W1:Y:S04]  /*0e30*/  SHFL.DOWN PT, R17, R36, 0x1, 0x1f ;  /* 0x08201f0024117f89 */ /* 0x000e6800000e0000 */
[----:B------:R-:W2:Y:S01]  /*0e40*/  SHFL.DOWN PT, R16, R37, 0x1, 0x1f ;  /* 0x08201f0025107f89 */ /* 0x000ea200000e0000 */
[----:B0-----:R-:W-:-:S02]  /*0e50*/  ISETP.GT.AND P0, PT, R20, 0x1e, PT ;  /* 0x0000001e1400780c */ /* 0x001fc40003f04270 */
[C---:B------:R-:W-:Y:S02]  /*0e60*/  ISETP.GT.AND P3, PT, R20.reuse, 0xf, PT ;  /* 0x0000000f1400780c */ /* 0x040fe40003f64270 */
[----:B------:R-:W-:-:S09]  /*0e70*/  ISETP.NE.AND P4, PT, R20, RZ, PT ;  /* 0x000000ff1400720c */ /* 0x000fd20003f85270 */
        /* <DEDUP_REMOVED lines=18> */
[----:B------:R-:W-:-:S03]  /*0fa0*/  ISETP.LE.U32.AND P0, PT, R18, c[0x0][0xc], PT ;  /* 0x0000030012007a0c */ /* 0x000fc60003f03070 */
[----:B------:R-:W1:Y:S01]  /*0fb0*/  SHFL.DOWN PT, R16, R37, 0x10, 0x1f ;  /* 0x0a001f0025107f89 */ /* 0x000e6200000e0000 */
[----:B0-----:R-:W-:Y:S02]  /*0fc0*/  @!P3 FADD.FTZ R36, R36, R17 ;  /* 0x000000112424b221 */ /* 0x001fe40000010000 */
[----:B------:R-:W-:Y:S02]  /*0fd0*/  FFMA.FTZ R17, R10, R8, RZ ;  /* 0x000000080a117223 */ /* 0x000fe400000100ff */
[----:B-1----:R-:W-:Y:S01]  /*0fe0*/  @!P3 FADD.FTZ R37, R37, R16 ;  /* 0x000000102525b221 */ /* 0x002fe20000010000 */
[----:B------:R-:W-:Y:S01]  /*0ff0*/  ISETP.NE.AND P3, PT, R0, RZ, PT ;  /* 0x000000ff0000720c */ /* 0x000fe20003f65270 */
[----:B------:R-:W-:Y:S02]  /*1000*/  FFMA.FTZ R16, R13, R9, RZ ;  /* 0x000000090d107223 */ /* 0x000fe400000100ff */
[----:B------:R-:W-:Y:S02]  /*1010*/  FADD.FTZ R10, RZ, R9 ;  /* 0x00000009ff0a7221 */ /* 0x000fe40000010000 */
[----:B------:R-:W-:-:S02]  /*1020*/  FADD.FTZ R13, RZ, R8 ;  /* 0x00000008ff0d7221 */ /* 0x000fc40000010000 */
[----:B------:R-:W-:Y:S02]  /*1030*/  FFMA.FTZ R8, R15, R11, R16 ;  /* 0x0000000b0f087223 */ /* 0x000fe40000010010 */
[----:B------:R-:W-:Y:S02]  /*1040*/  FADD.FTZ R10, R10, R11 ;  /* 0x0000000b0a0a7221 */ /* 0x000fe40000010000 */
[----:B------:R-:W-:Y:S02]  /*1050*/  FFMA.FTZ R9, R14, R12, R17 ;  /* 0x0000000c0e097223 */ /* 0x000fe40000010011 */
[----:B------:R-:W-:-:S05]  /*1060*/  FADD.FTZ R11, R13, R12 ;  /* 0x0000000c0d0b7221 */ /* 0x000fca0000010000 */
        /* <DEDUP_REMOVED lines=17> */
[----:B0-----:R-:W-:Y:S02]  /*1180*/  FADD.FTZ R36, R25, R22 ;  /* 0x0000001619247221 */ /* 0x001fe40000010000 */
[----:B------:R-:W-:Y:S02]  /*1190*/  FADD.FTZ R37, R12, R23 ;  /* 0x000000170c257221 */ /* 0x000fe40000010000 */
.L_x_231:
[----:B------:R-:W-:Y:S05]  /*11a0*/  BSYNC B0 ;  /* 0x0000000000007941 */ /* 0x000fea0003800000 */
.L_x_230:
[----:B------:R-:W-:Y:S01]  /*11b0*/  BAR.SYNC.DEFER_BLOCKING 0x0 ;  /* 0x0000000000007b1d */ /* 0x000fe20000010000 */
[----:B------:R-:W-:-:S05]  /*11c0*/  SHF.L.U32 R45, R0, 0x4, RZ ;  /* 0x00000004002d7819 */ /* 0x000fca00000006ff */
        /* <DEDUP_REMOVED lines=101> */
[----:B---3--:R-:W-:Y:S01]  /*1820*/  FADD.FTZ R33, R33, R24 ;  /* 0x0000001821217221 */ /* 0x008fe20000010000 */
[----:B------:R-:W2:Y:S01]  /*1830*/  LDS.128 R16, [R45+0xad0] ;  /* 0x000ad0002d107984 */ /* 0x000ea20000000c00 */
[----:B------:R-:W-:Y:S02]  /*1840*/  FADD.FTZ R28, R28, R25 ;  /* 0x000000191c1c7221 */ /* 0x000fe40000010000 */
[----:B------:R-:W-:Y:S02]  /*1850*/  FADD.FTZ R25, R29, R26 ;  /* 0x0000001a1d197221 */ /* 0x000fe40000010000 */
[----:B------:R-:W-:Y:S02]  /*1860*/  FADD.FTZ R32, R32, R27 ;  /* 0x0000001b20207221 */ /* 0x000fe40000010000 */
[----:B----4-:R-:W-:Y:S02]  /*1870*/  FADD.FTZ R33, R33, R20 ;  /* 0x0000001421217221 */ /* 0x010fe40000010000 */
[----:B------:R-:W-:-:S02]  /*1880*/  FADD.FTZ R20, R28, R21 ;  /* 0x000000151c147221 */ /* 0x000fc40000010000 */
[----:B------:R-:W3:Y:S01]  /*1890*/  LDS.128 R28, [R45+0xb40] ;  /* 0x000b40002d1c7984 */ /* 0x000ee20000000c00 */
[----:B------:R-:W-:Y:S02]  /*18a0*/  FADD.FTZ R21, R25, R22 ;  /* 0x0000001619157221 */ /* 0x000fe40000010000 */
[----:B------:R-:W-:Y:S01]  /*18b0*/  FADD.FTZ R32, R32, R23 ;  /* 0x0000001720207221 */ /* 0x000fe20000010000 */
[----:B------:R-:W4:Y:S01]  /*18c0*/  LDS.128 R24, [R45+0xbb0] ;  /* 0x000bb0002d187984 */ /* 0x000f220000000c00 */
[----:B0-----:R-:W-:Y:S02]  /*18d0*/  FADD.FTZ R33, R33, R12 ;  /* 0x0000000c21217221 */ /* 0x001fe40000010000 */
[----:B------:R-:W-:Y:S02]  /*18e0*/  FADD.FTZ R20, R20, R13 ;  /* 0x0000000d14147221 */ /* 0x000fe40000010000 */
[----:B------:R-:W-:Y:S02]  /*18f0*/  FADD.FTZ R21, R21, R14 ;  /* 0x0000000e15157221 */ /* 0x000fe40000010000 */
[----:B------:R-:W-:-:S02]  /*1900*/  FADD.FTZ R32, R32, R15 ;  /* 0x0000000f20207221 */ /* 0x000fc40000010000 */
        /* <DEDUP_REMOVED lines=13> */
[----:B----4-:R-:W-:-:S02]  /*19e0*/  FADD.FTZ R35, R35, R24 ;  /* 0x0000001823237221 */ /* 0x010fc40000010000 */
[----:B------:R-:W-:Y:S02]  /*19f0*/  FADD.FTZ R33, R21, R30 ;  /* 0x0000001e15217221 */ /* 0x000fe40000010000 */
[----:B------:R-:W-:Y:S02]  /*1a00*/  FADD.FTZ R24, R20, R25 ;  /* 0x0000001914187221 */ /* 0x000fe40000010000 */
[----:B------:R-:W2:Y:S01]  /*1a10*/  LDS.128 R20, [R45+0xd70] ;  /* 0x000d70002d147984 */ /* 0x000ea20000000c00 */
[----:B------:R-:W-:Y:S02]  /*1a20*/  FADD.FTZ R32, R32, R31 ;  /* 0x0000001f20207221 */ /* 0x000fe40000010000 */
[----:B------:R-:W-:Y:S01]  /*1a30*/  FADD.FTZ R33, R33, R26 ;  /* 0x0000001a21217221 */ /* 0x000fe20000010000 */
[----:B------:R-:W3:Y:S01]  /*1a40*/  LDS.128 R28, [R45+0xde0] ;  /* 0x000de0002d1c7984 */ /* 0x000ee20000000c00 */
        /* <DEDUP_REMOVED lines=17> */
[----:B---3--:R-:W-:Y:S02]  /*1b60*/  FADD.FTZ R8, R35, R28 ;  /* 0x0000001c23087221 */ /* 0x008fe40000010000 */
[----:B------:R-:W-:Y:S02]  /*1b70*/  FADD.FTZ R9, R24, R29 ;  /* 0x0000001d18097221 */ /* 0x000fe40000010000 */
[----:B------:R-:W-:-:S02]  /*1b80*/  FADD.FTZ R10, R33, R30 ;  /* 0x0000001e210a7221 */ /* 0x000fc40000010000 */
[----:B------:R-:W-:Y:S02]  /*1b90*/  FADD.FTZ R11, R32, R31 ;  /* 0x0000001f200b7221 */ /* 0x000fe40000010000 */
.L_x_233:
[----:B------:R-:W-:Y:S05]  /*1ba0*/  BSYNC B0 ;  /* 0x0000000000007941 */ /* 0x000fea0003800000 */
.L_x_232:
        /* <DEDUP_REMOVED lines=19> */
.L_x_235:
[----:B------:R-:W-:Y:S05]  /*1ce0*/  BSYNC B0 ;  /* 0x0000000000007941 */ /* 0x000fea0003800000 */
.L_x_234:
[----:B------:R-:W-:Y:S05]  /*1cf0*/  @!P0 BRA `(.L_x_236) ;  /* 0x0000124000008947 */ /* 0x000fea0003800000 */
[----:B-1----:R-:W1:Y:S01]  /*1d00*/  S2R R18, SR_CTAID.Y ;  /* 0x0000000000127919 */ /* 0x002e620000002600 */
[----:B0-----:R-:W-:-:S05]  /*1d10*/  LOP3.LUT R8, R46, 0x1, RZ, 0xc0, !PT ;  /* 0x000000012e087812 */ /* 0x001fca00078ec0ff */
[----:B------:R-:W-:-:S04]  /*1d20*/  IMAD R9, R8, c[0x0][0x10], RZ ;  /* 0x0000040008097a24 */ /* 0x000fc800078e02ff */
[----:B------:R-:W-:-:S05]  /*1d30*/  IMAD R8, R9, c[0x0][0xc], RZ ;  /* 0x0000030009087a24 */ /* 0x000fca00078e02ff */
[----:B------:R-:W-:-:S05]  /*1d40*/  SHF.L.U32 R10, R8, 0x1, RZ ;  /* 0x00000001080a7819 */ /* 0x000fca00000006ff */
[----:B------:R-:W-:Y:S01]  /*1d50*/  IMAD.WIDE R10, R10, R21, c[0x0][0x1b0] ;  /* 0x00006c000a0a7625 */ /* 0x000fe200078e0215 */
[----:B-1----:R-:W-:-:S05]  /*1d60*/  IADD3 R9, R9, R18, RZ ;  /* 0x0000001209097210 */ /* 0x002fca0007ffe0ff */
        /* <DEDUP_REMOVED lines=10> */
[----:B-1----:R-:W-:Y:S01]  /*1e10*/  MOV R12, 0x1 ;  /* 0x00000001000c7802 */ /* 0x002fe20000000f00 */
[----:B------:R-:W-:Y:S01]  /*1e20*/  UPOPC UR4, UR4 ;  /* 0x00000004000472bf */ /* 0x000fe20008000000 */
[----:B------:R-:W-:Y:S01]  /*1e30*/  SEL R15, RZ, c[0x0][0xc], P0 ;  /* 0x00000300ff0f7a07 */ /* 0x000fe20000000000 */
[----:B------:R-:W-:-:S00]  /*1e40*/  ERRBAR ;  /* 0x00000000000079ab */ /* 0x000fc00000000000 */
[----:B------:R-:W-:Y:S02]  /*1e50*/  SEL R12, R12, 0xffffffff, !P0 ;  /* 0xffffffff0c0c7807 */ /* 0x000fe40004000000 */
[----:B0-----:R-:W-:-:S02]  /*1e60*/  ISETP.EQ.U32.AND P4, PT, R14, UR5, PT ;  /* 0x000000050e007c0c */ /* 0x001fc4000bf82070 */
[----:B------:R-:W-:Y:S01]  /*1e70*/  ISETP.NE.AND P0, PT, R15, -0x1, PT ;  /* 0xffffffff0f00780c */ /* 0x000fe20003f05270 */
[----:B------:R-:W-:-:S10]  /*1e80*/  IMAD R13, R12, UR4, RZ ;  /* 0x000000040c0d7c24 */ /* 0x000fd4000f8e02ff */
[----:B------:R0:W-:Y:S02]  /*1e90*/  @P4 RED.E.ADD.S32.STRONG.GPU [R8.64], R13 ;  /* 0x0000000d0800498e */ /* 0x0001e4000c10e38e */
[----:B------:R-:W-:Y:S05]  /*1ea0*/  @!P0 BRA `(.L_x_237) ;  /* 0x0000005000008947 */ /* 0x000fea0003800000 */
.L_x_238:
[----:B------:R-:W2:Y:S01]  /*1eb0*/  LDG.E.STRONG.GPU R12, [R8.64] ;  /* 0x0000000e080c7981 */ /* 0x000ea2000c1ef900 */
[----:B------:R-:W-:Y:S01]  /*1ec0*/  YIELD ;  /* 0x0000000000007946 */ /* 0x000fe20003800000 */
[----:B--2---:R-:W-:Y:S01]  /*1ed0*/  ISETP.NE.AND P0, PT, R12, R15, PT ;  /* 0x0000000f0c00720c */ /* 0x004fe20003f05270 */
[----:B------:R-:W-:-:S12]  /*1ee0*/  CCTL.IVALL ;  /* 0x00000000ff00798f */ /* 0x000fd80002000000 */
[----:B------:R-:W-:Y:S05]  /*1ef0*/  @P0 BRA `(.L_x_238) ;  /* 0xffffffb000000947 */ /* 0x000fea000383ffff */
.L_x_237:
[----:B------:R-:W-:Y:S01]  /*1f00*/  ISETP.NE.AND P0, PT, RZ, c[0x0][0xc], PT ;  /* 0x00000300ff007a0c */ /* 0x000fe20003f05270 */
[----:B------:R-:W-:Y:S01]  /*1f10*/  WARPSYNC 0xffffffff ;  /* 0xffffffff00007948 */ /* 0x000fe20003800000 */
[----:B------:R-:W-:Y:S11]  /*1f20*/  BAR.SYNC.DEFER_BLOCKING 0x0 ;  /* 0x0000000000007b1d */ /* 0x000ff60000010000 */
[----:B------:R-:W-:Y:S05]  /*1f30*/  @!P0 BRA `(.L_x_236) ;  /* 0x0000100000008947 */ /* 0x000fea0003800000 */
[----:B0-----:R-:W-:Y:S01]  /*1f40*/  HFMA2.MMA R8, -RZ, RZ, 0, 5.9604644775390625e-08 ;  /* 0x00000001ff087435 */ /* 0x001fe200000001ff */
[----:B------:R-:W-:-:S09]  /*1f50*/  MOV R19, RZ ;  /* 0x000000ff00137202 */ /* 0x000fd20000000f00 */
[----:B------:R-:W-:-:S04]  /*1f60*/  IADD3 R8, -R8, c[0x0][0xc], RZ ;  /* 0x0000030008087a10 */ /* 0x000fc80007ffe1ff */
[----:B------:R-:W-:-:S13]  /*1f70*/  ISETP.GE.U32.AND P0, PT, R8, 0x3, PT ;  /* 0x000000030800780c */ /* 0x000fda0003f06070 */
[----:B------:R-:W-:Y:S05]  /*1f80*/  @!P0 BRA `(.L_x_239) ;  /* 0x00000de000008947 */ /* 0x000fea0003800000 */
[----:B------:R-:W-:Y:S01]  /*1f90*/  ULDC UR5, c[0x0][0xc] ;  /* 0x0000030000057ab9 */ /* 0x000fe20000000800 */
[----:B------:R-:W-:Y:S01]  /*1fa0*/  MOV R19, RZ ;  /* 0x000000ff00137202 */ /* 0x000fe20000000f00 */
[----:B------:R-:W-:-:S04]  /*1fb0*/  ULOP3.LUT UR4, UR5, 0x3, URZ, 0xc0, !UPT ;  /* 0x0000000305047892 */ /* 0x000fc8000f8ec03f */
        /* <DEDUP_REMOVED lines=8> */
.L_x_242:
[----:B------:R-:W-:-:S13]  /*2040*/  ISETP.EQ.OR P6, PT, R19, R48, P3 ;  /* 0x000000301300720c */ /* 0x000fda0001fc2670 */
[----:B------:R-:W-:-:S04]  /*2050*/  @!P6 IMAD R9, R19, c[0x0][0x10], R18 ;  /* 0x000004001309ea24 */ /* 0x000fc800078e0212 */
[----:B------:R-:W-:-:S06]  /*2060*/  @!P6 IMAD.WIDE.U32 R8, R9, 0x8, R10 ;  /* 0x000000080908e825 */ /* 0x000fcc00078e000a */
[----:B------:R-:W2:Y:S01]  /*2070*/  @!P6 LDG.E.64 R8, [R8.64] ;  /* 0x0000000e0808e981 */ /* 0x000ea2000c1e1b00 */
[C---:B------:R-:W-:Y:S02]  /*2080*/  IADD3 R15, R19.reuse, 0x1, RZ ;  /* 0x00000001130f7810 */ /* 0x040fe40007ffe0ff */
[----:B------:R-:W-:Y:S02]  /*2090*/  IADD3 R13, R19, 0x2, RZ ;  /* 0x00000002130d7810 */ /* 0x000fe40007ffe0ff */
[-C--:B------:R-:W-:Y:S02]  /*20a0*/  ISETP.EQ.OR P4, PT, R15, R48.reuse, P3 ;  /* 0x000000300f00720c */ /* 0x080fe40001f82670 */
[----:B------:R-:W-:Y:S02]  /*20b0*/  ISETP.EQ.OR P5, PT, R13, R48, P3 ;  /* 0x000000300d00720c */ /* 0x000fe40001fa2670 */
[----:B------:R-:W-:-:S09]  /*20c0*/  IADD3 R17, R19, 0x3, RZ ;  /* 0x0000000313117810 */ /* 0x000fd20007ffe0ff */
[--C-:B------:R-:W-:Y:S02]  /*20d0*/  @!P4 IMAD R15, R15, c[0x0][0x10], R18.reuse ;  /* 0x000004000f0fca24 */ /* 0x100fe400078e0212 */
[----:B------:R-:W-:Y:S02]  /*20e0*/  @!P5 IMAD R13, R13, c[0x0][0x10], R18 ;  /* 0x000004000d0dda24 */ /* 0x000fe400078e0212 */
[----:B------:R-:W-:-:S04]  /*20f0*/  @!P4 IMAD.WIDE.U32 R14, R15, 0x8, R10 ;  /* 0x000000080f0ec825 */ /* 0x000fc800078e000a */
[----:B------:R-:W-:Y:S02]  /*2100*/  @!P5 IMAD.WIDE.U32 R12, R13, 0x8, R10 ;  /* 0x000000080d0cd825 */ /* 0x000fe400078e000a */
[----:B------:R-:W3:Y:S04]  /*2110*/  @!P4 LDG.E.64 R14, [R14.64] ;  /* 0x0000000e0e0ec981 */ /* 0x000ee8000c1e1b00 */
[----:B------:R-:W4:Y:S01]  /*2120*/  @!P5 LDG.E.64 R12, [R12.64] ;  /* 0x0000000e0c0cd981 */ /* 0x000f22000c1e1b00 */
[----:B--2---:R-:W-:Y:S02]  /*2130*/  @!P6 FADD.FTZ R36, R36, R8 ;  /* 0x000000082424e221 */ /* 0x004fe40000010000 */
[----:B------:R-:W-:Y:S01]  /*2140*/  @!P6 FADD.FTZ R37, R37, R9 ;  /* 0x000000092525e221 */ /* 0x000fe20000010000 */
[----:B------:R-:W-:-:S13]  /*2150*/  ISETP.EQ.OR P6, PT, R17, R48, P3 ;  /* 0x000000301100720c */ /* 0x000fda0001fc2670 */
[----:B------:R-:W-:-:S04]  /*2160*/  @!P6 IMAD R9, R17, c[0x0][0x10], R18 ;  /* 0x000004001109ea24 */ /* 0x000fc800078e0212 */
[----:B------:R-:W-:-:S06]  /*2170*/  @!P6 IMAD.WIDE.U32 R8, R9, 0x8, R10 ;  /* 0x000000080908e825 */ /* 0x000fcc00078e000a */
[----:B------:R-:W2:Y:S01]  /*2180*/  @!P6 LDG.E.64 R8, [R8.64] ;  /* 0x0000000e0808e981 */ /* 0x000ea2000c1e1b00 */
[----:B------:R-:W-:Y:S01]  /*2190*/  IADD3 R17, R19, 0x4, RZ ;  /* 0x0000000413117810 */ /* 0x000fe20007ffe0ff */
[----:B---3--:R-:W-:Y:S02]  /*21a0*/  @!P4 FADD.FTZ R36, R36, R14 ;  /* 0x0000000e2424c221 */ /* 0x008fe40000010000 */
[----:B------:R-:W-:Y:S01]  /*21b0*/  @!P4 FADD.FTZ R37, R37, R15 ;  /* 0x0000000f2525c221 */ /* 0x000fe20000010000 */
[-C--:B------:R-:W-:Y:S02]  /*21c0*/  ISETP.EQ.OR P4, PT, R17, R48.reuse, P3 ;  /* 0x000000301100720c */ /* 0x080fe40001f82670 */
[C---:B------:R-:W-:Y:S01]  /*21d0*/  IADD3 R21, R19.reuse, 0x5, RZ ;  /* 0x0000000513157810 */ /* 0x040fe20007ffe0ff */
[----:B----4-:R-:W-:Y:S01]  /*21e0*/  @!P5 FADD.FTZ R36, R36, R12 ;  /* 0x0000000c2424d221 */ /* 0x010fe20000010000 */
[----:B------:R-:W-:Y:S01]  /*21f0*/  IADD3 R23, R19, 0x6, RZ ;  /* 0x0000000613177810 */ /* 0x000fe20007ffe0ff */
[----:B------:R-:W-:Y:S01]  /*2200*/  @!P5 FADD.FTZ R37, R37, R13 ;  /* 0x0000000d2525d221 */ /* 0x000fe20000010000 */
[----:B------:R-:W-:-:S07]  /*2210*/  ISETP.EQ.OR P5, PT, R21, R48, P3 ;  /* 0x000000301500720c */ /* 0x000fce0001fa2670 */
[----:B------:R-:W-:-:S04]  /*2220*/  @!P4 IMAD R15, R17, c[0x0][0x10], R18 ;  /* 0x00000400110fca24 */ /* 0x000fc800078e0212 */
[----:B------:R-:W-:-:S04]  /*2230*/  @!P4 IMAD.WIDE.U32 R14, R15, 0x8, R10 ;  /* 0x000000080f0ec825 */ /* 0x000fc800078e000a */
[----:B------:R-:W-:Y:S02]  /*2240*/  @!P5 IMAD R13, R21, c[0x0][0x10], R18 ;  /* 0x00000400150dda24 */ /* 0x000fe400078e0212 */
[----:B------:R-:W3:Y:S02]  /*2250*/  @!P4 LDG.E.64 R14, [R14.64] ;  /* 0x0000000e0e0ec981 */ /* 0x000ee4000c1e1b00 */
[----:B------:R-:W-:-:S06]  /*2260*/  @!P5 IMAD.WIDE.U32 R12, R13, 0x8, R10 ;  /* 0x000000080d0cd825 */ /* 0x000fcc00078e000a */
        /* <DEDUP_REMOVED lines=10> */
[----:B------:R-:W-:Y:S02]  /*2310*/  ISETP.EQ.OR P4, PT, R17, R48, P3 ;  /* 0x000000301100720c */ /* 0x000fe40001f82670 */
[C---:B------:R-:W-:Y:S02]  /*2320*/  IADD3 R21, R19.reuse, 0x8, RZ ;  /* 0x0000000813157810 */ /* 0x040fe40007ffe0ff */
[----:B------:R-:W-:Y:S01]  /*2330*/  IADD3 R23, R19, 0x9, RZ ;  /* 0x0000000913177810 */ /* 0x000fe20007ffe0ff */
[----:B----4-:R-:W-:-:S02]  /*2340*/  @!P5 FADD.FTZ R36, R36, R12 ;  /* 0x0000000c2424d221 */ /* 0x010fc40000010000 */
[----:B------:R-:W-:Y:S01]  /*2350*/  @!P5 FADD.FTZ R37, R37, R13 ;  /* 0x0000000d2525d221 */ /* 0x000fe20000010000 */
[----:B------:R-:W-:-:S05]  /*2360*/  ISETP.EQ.OR P5, PT, R21, R48, P3 ;  /* 0x000000301500720c */ /* 0x000fca0001fa2670 */
        /* <DEDUP_REMOVED lines=43> */
[----:B------:R-:W-:-:S06]  /*2620*/  @!P4 IMAD.WIDE.U32 R12, R13, 0x8, R10 ;  /* 0x000000080d0cc825 */ /* 0x000fcc00078e000a */
[----:B------:R-:W3:Y:S01]  /*2630*/  @!P4 LDG.E.64 R12, [R12.64] ;  /* 0x0000000e0c0cc981 */ /* 0x000ee2000c1e1b00 */
[----:B--2---:R-:W-:Y:S02]  /*2640*/  @!P6 FADD.FTZ R36, R36, R8 ;  /* 0x000000082424e221 */ /* 0x004fe40000010000 */
[----:B------:R-:W-:Y:S01]  /*2650*/  @!P6 FADD.FTZ R37, R37, R9 ;  /* 0x000000092525e221 */ /* 0x000fe20000010000 */
[----:B------:R-:W-:Y:S01]  /*2660*/  ISETP.EQ.OR P6, PT, R15, R48, P3 ;  /* 0x000000300f00720c */ /* 0x000fe20001fc2670 */
[----:B------:R-:W-:-:S04]  /*2670*/  @!P5 IMAD R9, R21, c[0x0][0x10], R18 ;  /* 0x000004001509da24 */ /* 0x000fc800078e0212 */
[----:B------:R-:W-:-:S06]  /*2680*/  @!P5 IMAD.WIDE.U32 R8, R9, 0x8, R10 ;  /* 0x000000080908d825 */ /* 0x000fcc00078e000a */
[----:B------:R-:W2:Y:S02]  /*2690*/  @!P5 LDG.E.64 R8, [R8.64] ;  /* 0x0000000e0808d981 */ /* 0x000ea4000c1e1b00 */
[----:B------:R-:W-:-:S04]  /*26a0*/  @!P6 IMAD R15, R15, c[0x0][0x10], R18 ;  /* 0x000004000f0fea24 */ /* 0x000fc800078e0212 */
[----:B------:R-:W-:-:S06]  /*26b0*/  @!P6 IMAD.WIDE.U32 R14, R15, 0x8, R10 ;  /* 0x000000080f0ee825 */ /* 0x000fcc00078e000a */
[----:B------:R-:W4:Y:S01]  /*26c0*/  @!P6 LDG.E.64 R14, [R14.64] ;  /* 0x0000000e0e0ee981 */ /* 0x000f22000c1e1b00 */
[----:B------:R-:W-:-:S04]  /*26d0*/  UIADD3 UR4, UR4, -0x10, URZ ;  /* 0xfffffff004047890 */ /* 0x000fc8000fffe03f */
[----:B------:R-:W-:Y:S01]  /*26e0*/  UISETP.GT.AND UP0, UPT, UR4, 0xc, UPT ;  /* 0x0000000c0400788c */ /* 0x000fe2000bf04270 */
[----:B---3--:R-:W-:Y:S02]  /*26f0*/  @!P4 FADD.FTZ R36, R36, R12 ;  /* 0x0000000c2424c221 */ /* 0x008fe40000010000 */
[----:B------:R-:W-:-:S03]  /*2700*/  @!P4 FADD.FTZ R37, R37, R13 ;  /* 0x0000000d2525c221 */ /* 0x000fc60000010000 */
[----:B------:R-:W-:Y:S02]  /*2710*/  PLOP3.LUT P4, PT, PT, PT, UP0, 0x80, 0x0 ;  /* 0x000000000000781c */ /* 0x000fe40003f8f008 */
[----:B------:R-:W-:Y:S01]  /*2720*/  IADD3 R19, R19, 0x10, RZ ;  /* 0x0000001013137810 */ /* 0x000fe20007ffe0ff */
[----:B--2---:R-:W-:Y:S02]  /*2730*/  @!P5 FADD.FTZ R36, R36, R8 ;  /* 0x000000082424d221 */ /* 0x004fe40000010000 */
[----:B------:R-:W-:Y:S02]  /*2740*/  @!P5 FADD.FTZ R37, R37, R9 ;  /* 0x000000092525d221 */ /* 0x000fe40000010000 */
[----:B----4-:R-:W-:Y:S02]  /*2750*/  @!P6 FADD.FTZ R36, R36, R14 ;  /* 0x0000000e2424e221 */ /* 0x010fe40000010000 */
[----:B------:R-:W-:-:S04]  /*2760*/  @!P6 FADD.FTZ R37, R37, R15 ;  /* 0x0000000f2525e221 */ /* 0x000fc80000010000 */
[----:B------:R-:W-:Y:S05]  /*2770*/  @P4 BRA `(.L_x_242) ;  /* 0xfffff8c000004947 */ /* 0x000fea000383ffff */
.L_x_241:
[----:B------:R-:W-:-:S06]  /*2780*/  UISETP.GT.AND UP0, UPT, UR4, 0x4, UPT ;  /* 0x000000040400788c */ /* 0x000fcc000bf04270 */
[----:B------:R-:W-:-:S13]  /*2790*/  PLOP3.LUT P4, PT, PT, PT, UP0, 0x80, 0x0 ;  /* 0x000000000000781c */ /* 0x000fda0003f8f008 */
[----:B------:R-:W-:Y:S05]  /*27a0*/  @!P4 BRA `(.L_x_243) ;  /* 0x000003b00000c947 */ /* 0x000fea0003800000 */
[C---:B------:R-:W-:Y:S02]  /*27b0*/  IADD3 R13, R19.reuse, 0x1, RZ ;  /* 0x00000001130d7810 */ /* 0x040fe40007ffe0ff */
[-C--:B------:R-:W-:Y:S02]  /*27c0*/  ISETP.EQ.OR P0, PT, R19, R48.reuse, P3 ;  /* 0x000000301300720c */ /* 0x080fe40001f02670 */
[-C--:B------:R-:W-:Y:S02]  /*27d0*/  ISETP.EQ.OR P5, PT, R13, R48.reuse, P3 ;  /* 0x000000300d00720c */ /* 0x080fe40001fa2670 */
[C---:B------:R-:W-:Y:S02]  /*27e0*/  IADD3 R15, R19.reuse, 0x2, RZ ;  /* 0x00000002130f7810 */ /* 0x040fe40007ffe0ff */
        /* <DEDUP_REMOVED lines=19> */
[C---:B------:R-:W-:Y:S02]  /*2920*/  IADD3 R9, R19.reuse, 0x1, RZ ;  /* 0x0000000113097810 */ /* 0x040fe40007ffe0ff */
[----:B------:R-:W-:Y:S01]  /*2930*/  ISETP.EQ.OR P0, PT, R19, R48, P3 ;  /* 0x000000301300720c */ /* 0x000fe20001f02670 */
[----:B---3--:R-:W-:Y:S02]  /*2940*/  @!P5 FADD.FTZ R36, R36, R12 ;  /* 0x0000000c2424d221 */ /* 0x008fe40000010000 */
[----:B------:R-:W-:Y:S01]  /*2950*/  @!P5 FADD.FTZ R37, R37, R13 ;  /* 0x0000000d2525d221 */ /* 0x000fe20000010000 */
[----:B------:R-:W-:-:S02]  /*2960*/  IADD3 R13, R19, 0x2, RZ ;  /* 0x00000002130d7810 */ /* 0x000fc40007ffe0ff */
[-C--:B------:R-:W-:Y:S01]  /*2970*/  ISETP.EQ.OR P5, PT, R9, R48.reuse, P3 ;  /* 0x000000300900720c */ /* 0x080fe20001fa2670 */
[----:B----4-:R-:W-:Y:S02]  /*2980*/  @!P6 FADD.FTZ R36, R36, R14 ;  /* 0x0000000e2424e221 */ /* 0x010fe40000010000 */
        /* <DEDUP_REMOVED lines=29> */
.L_x_243:
[----:B------:R-:W-:-:S13]  /*2b60*/  ISETP.NE.OR P0, PT, RZ, UR4, P0 ;  /* 0x00000004ff007c0c */ /* 0x000fda0008705670 */
[----:B------:R-:W-:Y:S05]  /*2b70*/  @!P0 BRA `(.L_x_239) ;  /* 0x000001f000008947 */ /* 0x000fea0003800000 */
.L_x_240:
[CC--:B------:R-:W-:Y:S02]  /*2b80*/  ISETP.EQ.OR P5, PT, R19.reuse, R48.reuse, P3 ;  /* 0x000000301300720c */ /* 0x0c0fe40001fa2670 */
[C---:B------:R-:W-:Y:S02]  /*2b90*/  IADD3 R9, R19.reuse, 0x1, RZ ;  /* 0x0000000113097810 */ /* 0x040fe40007ffe0ff */
[----:B------:R-:W-:Y:S02]  /*2ba0*/  IADD3 R17, R19, 0x2, RZ ;  /* 0x0000000213117810 */ /* 0x000fe40007ffe0ff */
        /* <DEDUP_REMOVED lines=28> */
.L_x_239:
[----:B------:R-:W-:-:S04]  /*2d70*/  MOV R12, c[0x0][0xc] ;  /* 0x00000300000c7a02 */ /* 0x000fc80000000f00 */
[----:B------:R-:W-:-:S13]  /*2d80*/  LOP3.LUT P0, R12, R12, 0x3, RZ, 0xc0, !PT ;  /* 0x000000030c0c7812 */ /* 0x000fda000780c0ff */
[----:B------:R-:W-:Y:S05]  /*2d90*/  @!P0 BRA `(.L_x_236) ;  /* 0x000001a000008947 */ /* 0x000fea0003800000 */
[----:B------:R-:W-:Y:S01]  /*2da0*/  ISETP.EQ.OR P0, PT, R19, R48, P3 ;  /* 0x000000301300720c */ /* 0x000fe20001f02670 */
[----:B------:R-:W-:Y:S01]  /*2db0*/  BSSY B0, `(.L_x_244) ;  /* 0x0000008000007945 */ /* 0x000fe20003800000 */
[----:B------:R-:W-:-:S11]  /*2dc0*/  ISETP.NE.AND P4, PT, R12, 0x1, PT ;  /* 0x000000010c00780c */ /* 0x000fd60003f85270 */
[----:B------:R-:W-:Y:S05]  /*2dd0*/  @P0 BRA `(.L_x_245) ;  /* 0x0000005000000947 */ /* 0x000fea0003800000 */
[----:B------:R-:W-:-:S04]  /*2de0*/  IMAD R9, R19, c[0x0][0x10], R18 ;  /* 0x0000040013097a24 */ /* 0x000fc800078e0212 */
[----:B------:R-:W-:-:S06]  /*2df0*/  IMAD.WIDE.U32 R8, R9, 0x8, R10 ;  /* 0x0000000809087825 */ /* 0x000fcc00078e000a */
[----:B------:R-:W2:Y:S02]  /*2e00*/  LDG.E.64 R8, [R8.64] ;  /* 0x0000000e08087981 */ /* 0x000ea4000c1e1b00 */
[----:B--2---:R-:W-:Y:S02]  /*2e10*/  FADD.FTZ R36, R36, R8 ;  /* 0x0000000824247221 */ /* 0x004fe40000010000 */
[----:B------:R-:W-:Y:S02]  /*2e20*/  FADD.FTZ R37, R37, R9 ;  /* 0x0000000925257221 */ /* 0x000fe40000010000 */
.L_x_245:
[----:B------:R-:W-:Y:S05]  /*2e30*/  BSYNC B0 ;  /* 0x0000000000007941 */ /* 0x000fea0003800000 */
.L_x_244:
[----:B------:R-:W-:Y:S05]  /*2e40*/  @!P4 BRA `(.L_x_236) ;  /* 0x000000f00000c947 */ /* 0x000fea0003800000 */
[C---:B------:R-:W-:Y:S02]  /*2e50*/  IADD3 R13, R19.reuse, 0x2, RZ ;  /* 0x00000002130d7810 */ /* 0x040fe40007ffe0ff */
        /* <DEDUP_REMOVED lines=14> */
.L_x_236:
[----:B------:R-:W-:Y:S01]  /*2f40*/  @!P3 STS.64 [0x48], R36 ;  /* 0x00004824ff00b388 */ /* 0x000fe20000000a00 */
[--C-:B01----:R-:W-:Y:S02]  /*2f50*/  PRMT R10, RZ, 0x5410, R41.reuse ;  /* 0x00005410ff0a7816 */ /* 0x103fe40000000029 */
[----:B------:R-:W-:Y:S01]  /*2f60*/  PRMT R41, RZ, 0x7610, R41 ;  /* 0x00007610ff297816 */ /* 0x000fe20000000029 */
[----:B------:R-:W-:Y:S01]  /*2f70*/  BAR.SYNC.DEFER_BLOCKING 0x0 ;  /* 0x0000000000007b1d */ /* 0x000fe20000010000 */
[----:B------:R-:W-:Y:S01]  /*2f80*/  ISETP.GE.U32.AND P0, PT, R50, c[0x0][0x1e0], PT ;  /* 0x0000780032007a0c */ /* 0x000fe20003f06070 */
[----:B------:R-:W-:Y:S01]  /*2f90*/  FADD.FTZ R12, R10, -UR16 ;  /* 0x800000100a0c7e21 */ /* 0x000fe20008010000 */
[--C-:B------:R-:W-:Y:S01]  /*2fa0*/  PRMT R11, RZ, 0x5410, R44.reuse ;  /* 0x00005410ff0b7816 */ /* 0x100fe2000000002c */
[----:B------:R-:W-:Y:S01]  /*2fb0*/  FADD.FTZ R41, R41, -UR16 ;  /* 0x8000001029297e21 */ /* 0x000fe20008010000 */
[----:B------:R-:W-:Y:S01]  /*2fc0*/  ISETP.GE.AND.EX P0, PT, R51, c[0x0][0x1e4], PT, P0 ;  /* 0x0000790033007a0c */ /* 0x000fe20003f06300 */
[----:B------:R-:W-:Y:S01]  /*2fd0*/  FMUL.FTZ R23, R12, UR12 ;  /* 0x0000000c0c177c20 */ /* 0x000fe20008410000 */
[----:B------:R-:W-:Y:S01]  /*2fe0*/  PRMT R44, RZ, 0x7610, R44 ;  /* 0x00007610ff2c7816 */ /* 0x000fe2000000002c */
[----:B------:R-:W-:Y:S01]  /*2ff0*/  FMUL.FTZ R22, R41, UR12 ;  /* 0x0000000c29167c20 */ /* 0x000fe20008410000 */
[----:B------:R-:W-:-:S02]  /*3000*/  ISETP.GT.U32.OR P0, PT, R0, 0xdf, P0 ;  /* 0x000000df0000780c */ /* 0x000fc40000704470 */
[----:B------:R-:W-:Y:S01]  /*3010*/  PRMT R10, RZ, 0x5410, R42 ;  /* 0x00005410ff0a7816 */ /* 0x000fe2000000002a */
        /* <DEDUP_REMOVED lines=22> */
.L_x_246:
        /* <DEDUP_REMOVED lines=18> */
.L_x_248:
[----:B------:R-:W-:Y:S05]  /*32a0*/  BSYNC B0 ;  /* 0x0000000000007941 */ /* 0x000fea0003800000 */
.L_x_247:
        /* <DEDUP_REMOVED lines=26> */
.L_x_249:
        /* <DEDUP_REMOVED lines=17> */
.L_x_251:
[----:B------:R-:W-:Y:S05]  /*3560*/  BSYNC B0 ;  /* 0x0000000000007941 */ /* 0x000fea0003800000 */
.L_x_250:
[----:B------:R-:W-:Y:S01]  /*3570*/  ULDC UR4, c[0x0][0x10] ;  /* 0x0000040000047ab9 */ /* 0x000fe20000000800 */
[----:B------:R-:W-:Y:S01]  /*3580*/  IADD3 R46, R46, 0x1, RZ ;  /* 0x000000012e2e7810 */ /* 0x000fe20007ffe0ff */
[----:B------:R-:W-:-:S04]  /*3590*/  UIADD3 UR7, UR7, UR4, URZ ;  /* 0x0000000407077290 */ /* 0x000fc8000fffe03f */
[----:B------:R-:W-:-:S06]  /*35a0*/  UISETP.GE.AND UP0, UPT, UR7, UR6, UPT ;  /* 0x000000060700728c */ /* 0x000fcc000bf06270 */
[----:B------:R-:W-:-:S13]  /*35b0*/  PLOP3.LUT P0, PT, PT, PT, UP0, 0x80, 0x0 ;  /* 0x000000000000781c */ /* 0x000fda0003f0f008 */
[----:B------:R-:W-:Y:S01]  /*35c0*/  @P0 CALL.REL.NOINC `(.L_x_225) ;  /* 0x0000001000000944 */ /* 0x000fe20003c00000 */
[----:B------:R-:W-:Y:S05]  /*35d0*/  BRA `(.L_x_252) ;  /* 0xffffccd000007947 */ /* 0x000fea000383ffff */
.L_x_225:
[----:B------:R-:W-:Y:S01]  /*35e0*/  ISETP.NE.AND P1, PT, R0, RZ, PT ;  /* 0x000000ff0000720c */ /* 0x000fe20003f25270 */
[----:B0-----:R-:W-:Y:S01]  /*35f0*/  HFMA2.MMA R3, -RZ, RZ, 0, 2.384185791015625e-07 ;  /* 0x00000004ff037435 */ /* 0x001fe200000001ff */
        /* <DEDUP_REMOVED lines=16> */
.L_x_254:
[----:B------:R-:W-:Y:S05]  /*3700*/  BSYNC B0 ;  /* 0x0000000000007941 */ /* 0x000fea0003800000 */
.L_x_253:
        /* <DEDUP_REMOVED lines=11> */
.L_x_256:
[----:B------:R-:W2:Y:S01]  /*37c0*/  LDG.E.STRONG.GPU R5, [R2.64] ;  /* 0x0000000e02057981 */ /* 0x000ea2000c1ef900 */
[----:B------:R-:W-:Y:S01]  /*37d0*/  YIELD ;  /* 0x0000000000007946 */ /* 0x000fe20003800000 */
[----:B--2---:R-:W-:Y:S01]  /*37e0*/  ISETP.NE.AND P0, PT, R5, R4, PT ;  /* 0x000000040500720c */ /* 0x004fe20003f05270 */
[----:B------:R-:W-:-:S12]  /*37f0*/  CCTL.IVALL ;  /* 0x00000000ff00798f */ /* 0x000fd80002000000 */
[----:B------:R-:W-:Y:S05]  /*3800*/  @P0 BRA `(.L_x_256) ;  /* 0xffffffb000000947 */ /* 0x000fea000383ffff */
.L_x_255:
        /* <DEDUP_REMOVED lines=25> */
.L_x_257:
[----:B------:R-:W-:-:S04]  /*39a0*/  LEA R6, P0, R0, c[0x0][0x1b8], 0x2 ;  /* 0x00006e0000067a11 */ /* 0x000fc800078010ff */
[----:B------:R-:W-:Y:S02]  /*39b0*/  LEA.HI.X R7, R0, c[0x0][0x1bc], R7, 0x2, P0 ;  /* 0x00006f0000077a11 */ /* 0x000fe400000f1407 */
[-C--:B------:R-:W-:Y:S02]  /*39c0*/  LEA R8, P0, R25, R6.reuse, 0x2 ;  /* 0x0000000619087211 */ /* 0x080fe400078010ff */
[-C--:B------:R-:W-:Y:S01]  /*39d0*/  LEA R12, P2, R23, R6.reuse, 0x2 ;  /* 0x00000006170c7211 */ /* 0x080fe200078410ff */
[----:B0-----:R0:W2:Y:S01]  /*39e0*/  LDG.E R2, [R6.64] ;  /* 0x0000000e06027981 */ /* 0x0010a2000c1e1900 */
[----:B------:R-:W-:Y:S02]  /*39f0*/  LEA R10, P1, R16, R6, 0x2 ;  /* 0x00000006100a7211 */ /* 0x000fe400078210ff */
[C---:B------:R-:W-:Y:S02]  /*3a00*/  IADD3.X R9, R7.reuse, R27, RZ, P0, !PT ;  /* 0x0000001b07097210 */ /* 0x040fe400007fe4ff */
[----:B------:R-:W-:-:S02]  /*3a10*/  IADD3.X R13, R7, R21, RZ, P2, !PT ;  /* 0x00000015070d7210 */ /* 0x000fc400017fe4ff */
[----:B------:R-:W-:Y:S02]  /*3a20*/  IADD3.X R11, R19, R7, RZ, P1, !PT ;  /* 0x00000007130b7210 */ /* 0x000fe40000ffe4ff */
[----:B------:R-:W2:Y:S04]  /*3a30*/  LDG.E R9, [R8.64] ;  /* 0x0000000e08097981 */ /* 0x000ea8000c1e1900 */
[----:B------:R-:W3:Y:S04]  /*3a40*/  LDG.E R10, [R10.64] ;  /* 0x0000000e0a0a7981 */ /* 0x000ee8000c1e1900 */
[----:B------:R-:W3:Y:S01]  /*3a50*/  LDG.E R13, [R12.64] ;  /* 0x0000000e0c0d7981 */ /* 0x000ee2000c1e1900 */
[----:B------:R-:W-:Y:S01]  /*3a60*/  HFMA2.MMA R5, -RZ, RZ, 0, 1.1920928955078125e-07 ;  /* 0x00000002ff057435 */ /* 0x000fe200000001ff */
[----:B------:R-:W-:-:S02]  /*3a70*/  SHF.L.U32 R4, R0, 0x1, RZ ;  /* 0x0000000100047819 */ /* 0x000fc400000006ff */
[----:B------:R-:W-:-:S04]  /*3a80*/  IADD3 R0, R0, 0xe0, RZ ;  /* 0x000000e000007810 */ /* 0x000fc80007ffe0ff */
[----:B------:R-:W-:Y:S02]  /*3a90*/  ISETP.GT.U32.AND P0, PT, R25, R0, PT ;  /* 0x000000001900720c */ /* 0x000fe40003f04070 */
[----:B0-----:R-:W-:-:S04]  /*3aa0*/  SHF.R.S32.HI R7, RZ, 0x1f, R0 ;  /* 0x0000001fff077819 */ /* 0x001fc80000011400 */
[----:B------:R-:W-:Y:S02]  /*3ab0*/  ISETP.GT.AND.EX P0, PT, R14, R7, PT, P0 ;  /* 0x000000070e00720c */ /* 0x000fe40003f04300 */
[----:B--2---:R-:W-:Y:S01]  /*3ac0*/  F2FP.BF16.PACK_AB R15, R9, R2 ;  /* 0x00000002090f723e */ /* 0x004fe200000010ff */
[----:B------:R-:W-:-:S04]  /*3ad0*/  IMAD.WIDE R2, R4, R5, c[0x0][0x168] ;  /* 0x00005a0004027625 */ /* 0x000fc800078e0205 */
[----:B------:R-:W-:Y:S01]  /*3ae0*/  IMAD.WIDE R4, R4, R5, c[0x0][0x170] ;  /* 0x00005c0004047625 */ /* 0x000fe200078e0205 */
[----:B---3--:R-:W-:Y:S01]  /*3af0*/  F2FP.BF16.PACK_AB R17, R13, R10 ;  /* 0x0000000a0d11723e */ /* 0x008fe200000010ff */
[----:B------:R0:W-:Y:S04]  /*3b00*/  STG.E [R2.64], R15 ;  /* 0x0000000f02007986 */ /* 0x0001e8000c10190e */
[----:B------:R0:W-:Y:S01]  /*3b10*/  STG.E [R4.64], R17 ;  /* 0x0000001104007986 */ /* 0x0001e2000c10190e */
[----:B------:R-:W-:Y:S05]  /*3b20*/  @P0 BRA `(.L_x_257) ;  /* 0xfffffe7000000947 */ /* 0x000fea000383ffff */
[----:B------:R-:W-:Y:S05]  /*3b30*/  EXIT ;  /* 0x000000000000794d */ /* 0x000fea0003800000 */
.L_x_258:
        /* <DEDUP_REMOVED lines=12> */
.L_x_3318:


//--------------------- .text._Z35group_norm_nhwc_bwd_one_pass_kernelI11Bf16IOBf16WLi128ELi14ELi224EEv26Group_norm_nhwc_bwd_params --------------------------
	.section	.text._Z35group_norm_nhwc_bwd_one_pass_kernelI11Bf16IOBf16WLi128ELi14ELi224EEv26Group_norm_nhwc_bwd_params,"ax",@progbits
	.sectioninfo	@"SHI_REGISTERS=56"
	.align	128
        .global         _Z35group_norm_nhwc_bwd_one_pass_kernelI11Bf16IOBf16WLi128ELi14ELi224EEv26Group_norm_nhwc_bwd_params
        .type           _Z35group_norm_nhwc_bwd_one_pass_kernelI11Bf16IOBf16WLi128ELi14ELi224EEv26Group_norm_nhwc_bwd_params,@function
        .size           _Z35group_norm_nhwc_bwd_one_pass_kernelI11Bf16IOBf16WLi128ELi14ELi224EEv26Group_norm_nhwc_bwd_params,(.L_x_3319 - _Z35group_norm_nhwc_bwd_one_pass_kernelI11Bf16IOBf16WLi128ELi14ELi224EEv26Group_norm_nhwc_bwd_params)
        .other          _Z35group_norm_nhwc_bwd_one_pass_kernelI11Bf16IOBf16WLi128ELi14ELi224EEv26Group_norm_nhwc_bwd_params,@"STO_CUDA_ENTRY STV_DEFAULT"
_Z35group_norm_nhwc_bwd_one_pass_kernelI11Bf16IOBf16WLi128ELi14ELi224EEv26Group_norm_nhwc_bwd_params:
.text._Z35group_norm_nhwc_bwd_one_pass_kernelI11Bf16IOBf16WLi128ELi14ELi224EEv26Group_norm_nhwc_bwd_params:
        /* <DEDUP_REMOVED lines=18> */
[----:B------:R-:W-:Y:S01]  /*0120*/  SHF.R.S32.HI R5, RZ, 0x1f, R46 ;  /* 0x0000001fff057819 */ /* 0x000fe2000001142e */
[----:B------:R-:W-:Y:S01]  /*0130*/  UIMAD UR7, UR9, UR13, URZ ;  /* 0x0000000d090772a4 */ /* 0x000fe2000f8e023f */
[----:B------:R-:W-:Y:S01]  /*0140*/  ISETP.GE.U32.AND P2, PT, R46, 0xe0, PT ;  /* 0x000000e02e00780c */ /* 0x000fe20003f46070 */
[----:B------:R-:W-:Y:S01]  /*0150*/  ULEA.HI UR10, UP0, UR13, UR12, URZ, 0x1 ;  /* 0x0000000c0d0a7291 */ /* 0x000fe2000f81083f */
[----:B------:R-:W-:Y:S01]  /*0160*/  IMAD R45, R3, c[0x0][0x1fc], R4 ;  /* 0x00007f00032d7a24 */ /* 0x000fe200078e0204 */
[----:B------:R-:W-:Y:S01]  /*0170*/  UIADD3 UR7, UR5, UR7, URZ ;  /* 0x0000000705077290 */ /* 0x000fe2000fffe03f */
[----:B------:R-:W-:Y:S01]  /*0180*/  IMAD R47, R4, -0x7, R46 ;  /* 0xfffffff9042f7824 */ /* 0x000fe200078e022e */
[----:B------:R-:W-:Y:S01]  /*0190*/  ULDC UR11, c[0x0][0xc] ;  /* 0x00000300000b7ab9 */ /* 0x000fe20000000800 */
[----:B------:R-:W-:Y:S01]  /*01a0*/  LEA.HI R6, R5, R46, RZ, 0x5 ;  /* 0x0000002e05067211 */ /* 0x000fe200078f28ff */
[----:B------:R-:W-:Y:S01]  /*01b0*/  UIADD3.X UR8, URZ, UR13, URZ, UP0, !UPT ;  /* 0x0000000d3f087290 */ /* 0x000fe200087fe43f */
[C---:B------:R-:W-:Y:S01]  /*01c0*/  IADD3 R43, R45.reuse, 0x20, RZ ;  /* 0x000000202d2b7810 */ /* 0x040fe20007ffe0ff */
[----:B------:R-:W-:Y:S01]  /*01d0*/  ULOP3.LUT UR5, UR9, UR11, URZ, 0xc0, !UPT ;  /* 0x0000000b09057292 */ /* 0x000fe2000f8ec03f */
[C---:B------:R-:W-:Y:S01]  /*01e0*/  ISETP.LT.U32.AND P1, PT, R45.reuse, c[0x0][0x1e0], PT ;  /* 0x000078002d007a0c */ /* 0x040fe20003f21070 */
[----:B------:R-:W-:Y:S01]  /*01f0*/  ULEA.HI UR9, UP0, UR7, UR4, URZ, 0x1 ;  /* 0x0000000407097291 */ /* 0x000fe2000f81083f */
[----:B------:R-:W-:Y:S01]  /*0200*/  SHF.R.S32.HI R4, RZ, 0x1f, R45 ;  /* 0x0000001fff047819 */ /* 0x000fe2000001142d */
[----:B------:R-:W-:Y:S01]  /*0210*/  HFMA2.MMA R40, -RZ, RZ, 0, 0 ;  /* 0x00000000ff287435 */ /* 0x000fe200000001ff */
[----:B------:R-:W-:Y:S01]  /*0220*/  IADD3 R42, R45, 0x40, RZ ;  /* 0x000000402d2a7810 */ /* 0x000fe20007ffe0ff */
[----:B------:R-:W-:Y:S01]  /*0230*/  UIADD3.X UR7, URZ, UR7, URZ, UP0, !UPT ;  /* 0x000000073f077290 */ /* 0x000fe200087fe43f */
[----:B------:R-:W-:Y:S01]  /*0240*/  ISETP.LT.U32.AND P0, PT, R43, c[0x0][0x1e0], PT ;  /* 0x000078002b007a0c */ /* 0x000fe20003f01070 */
[----:B------:R-:W-:Y:S01]  /*0250*/  USHF.R.S64 UR10, UR10, 0x1, UR8 ;  /* 0x000000010a0a7899 */ /* 0x000fe20008001008 */
[----:B------:R-:W-:Y:S01]  /*0260*/  SHF.R.S32.HI R5, RZ, 0x1f, R43 ;  /* 0x0000001fff057819 */ /* 0x000fe2000001142b */
[----:B------:R-:W-:Y:S01]  /*0270*/  USHF.R.S64 UR9, UR9, 0x1, UR7 ;  /* 0x0000000109097899 */ /* 0x000fe20008001007 */
[----:B------:R-:W-:Y:S01]  /*0280*/  IADD3 R41, R45, 0x60, RZ ;  /* 0x000000602d297810 */ /* 0x000fe20007ffe0ff */
[----:B------:R-:W-:Y:S01]  /*0290*/  USHF.R.S32.HI UR8, URZ, 0x1, UR8 ;  /* 0x000000013f087899 */ /* 0x000fe20008011408 */
[----:B------:R-:W-:Y:S01]  /*02a0*/  ISETP.LT.AND.EX P1, PT, R4, c[0x0][0x1e4], !P2, P1 ;  /* 0x0000790004007a0c */ /* 0x000fe20005721310 */
[----:B------:R-:W-:Y:S01]  /*02b0*/  USHF.R.S32.HI UR7, URZ, 0x1, UR7 ;  /* 0x000000013f077899 */ /* 0x000fe20008011407 */
[----:B------:R-:W-:Y:S01]  /*02c0*/  IMAD R44, R3, c[0x0][0x10], R0 ;  /* 0x00000400032c7a24 */ /* 0x000fe200078e0200 */
[----:B------:R-:W-:Y:S01]  /*02d0*/  MOV R39, R0 ;  /* 0x0000000000277202 */ /* 0x000fe20000000f00 */
[----:B------:R-:W-:Y:S01]  /*02e0*/  USHF.L.U64.HI UR8, UR10, 0x2, UR8 ;  /* 0x000000020a087899 */ /* 0x000fe20008010208 */
[----:B------:R-:W-:Y:S01]  /*02f0*/  ISETP.LT.AND.EX P2, PT, R5, c[0x0][0x1e4], !P2, P0 ;  /* 0x0000790005007a0c */ /* 0x000fe20005741300 */
[----:B------:R-:W-:Y:S01]  /*0300*/  USHF.L.U64.HI UR7, UR9, 0x2, UR7 ;  /* 0x0000000209077899 */ /* 0x000fe20008010207 */
[----:B------:R-:W-:Y:S01]  /*0310*/  SHF.L.U32 R47, R47, 0x1, RZ ;  /* 0x000000012f2f7819 */ /* 0x000fe200000006ff */
[----:B------:R-:W-:Y:S01]  /*0320*/  ULDC.U8 UR13, c[0x0][0x1f4] ;  /* 0x00007d00000d7ab9 */ /* 0x000fe20000000000 */
[----:B------:R-:W-:-:S02]  /*0330*/  SHF.R.S32.HI R6, RZ, 0x5, R6 ;  /* 0x00000005ff067819 */ /* 0x000fc40000011406 */
[----:B------:R-:W-:Y:S02]  /*0340*/  SHF.R.S32.HI R7, RZ, 0x1f, R42 ;  /* 0x0000001fff077819 */ /* 0x000fe4000001142a */
[----:B0-----:R-:W-:Y:S02]  /*0350*/  SHF.R.S32.HI R8, RZ, 0x1f, R41 ;  /* 0x0000001fff087819 */ /* 0x001fe40000011429 */
.L_x_294:
[----:B------:R-:W-:Y:S02]  /*0360*/  IABS R18, c[0x0][0x1f0] ;  /* 0x00007c0000127a13 */ /* 0x000fe40000000000 */
[----:B0-----:R-:W-:Y:S02]  /*0370*/  IABS R12, R39 ;  /* 0x00000027000c7213 */ /* 0x001fe40000000000 */
        /* <DEDUP_REMOVED lines=8> */
[----:B------:R-:W-:-:S05]  /*0400*/  MOV R10, 0x8 ;  /* 0x00000008000a7802 */ /* 0x000fca0000000f00 */
[----:B------:R-:W-:-:S04]  /*0410*/  IMAD.HI.U32 R14, R11, R12, RZ ;  /* 0x0000000c0b0e7227 */ /* 0x000fc800078e00ff */
[----:B------:R-:W-:Y:S01]  /*0420*/  IMAD.WIDE R10, R39, R10, c[0x0][0x198] ;  /* 0x00006600270a7625 */ /* 0x000fe200078e020a */
[----:B------:R-:W-:-:S05]  /*0430*/  IADD3 R9, -R14, RZ, RZ ;  /* 0x000000ff0e097210 */ /* 0x000fca0007ffe1ff */
[----:B------:R-:W2:Y:S01]  /*0440*/  LDG.E.64 R10, [R10.64] ;  /* 0x0000000e0a0a7981 */ /* 0x000ea2000c1e1b00 */
[----:B------:R-:W-:Y:S02]  /*0450*/  IMAD R9, R18, R9, R12 ;  /* 0x0000000912097224 */ /* 0x000fe400078e020c */
[----:B------:R-:W-:-:S03]  /*0460*/  IMAD.WIDE.U32 R12, R46, 0x24924925, RZ ;  /* 0x249249252e0c7825 */ /* 0x000fc600078e00ff */
[----:B------:R-:W-:Y:S02]  /*0470*/  ISETP.GT.U32.AND P3, PT, R18, R9, PT ;  /* 0x000000091200720c */ /* 0x000fe40003f64070 */
[-C--:B------:R-:W-:Y:S02]  /*0480*/  IADD3 R12, R46, -R13.reuse, RZ ;  /* 0x8000000d2e0c7210 */ /* 0x080fe40007ffe0ff */
[C---:B------:R-:W-:Y:S02]  /*0490*/  ISETP.GE.AND P5, PT, R39.reuse, RZ, PT ;  /* 0x000000ff2700720c */ /* 0x040fe40003fa6270 */
[----:B------:R-:W-:Y:S02]  /*04a0*/  LEA.HI R12, R12, R13, RZ, 0x1f ;  /* 0x0000000d0c0c7211 */ /* 0x000fe400078ff8ff */
[----:B------:R-:W-:-:S05]  /*04b0*/  LOP3.LUT R13, R39, c[0x0][0x1f0], RZ, 0x3c, !PT ;  /* 0x00007c00270d7a12 */ /* 0x000fca00078e3cff */
        /* <DEDUP_REMOVED lines=43> */
[----:B------:R-:W-:Y:S01]  /*0770*/  @P0 IMAD R21, R42, c[0x0][0x1dc], R15 ;  /* 0x000077002a150a24 */ /* 0x000fe200078e020f */
[----:B------:R-:W-:Y:S01]  /*0780*/  @P0 MOV R14, R50 ;  /* 0x00000032000e0202 */ /* 0x000fe20000000f00 */
[----:B------:R-:W-:Y:S01]  /*0790*/  @P1 IMAD.WIDE.U32 R12, R45, c[0x0][0x1d8], R52 ;  /* 0x000076002d0c1a25 */ /* 0x000fe200078e0034 */
[----:B------:R-:W-:-:S03]  /*07a0*/  @P0 MOV R15, R53 ;  /* 0x00000035000f0202 */ /* 0x000fc60000000f00 */
[----:B------:R-:W-:Y:S01]  /*07b0*/  @P2 IMAD.WIDE.U32 R16, R43, c[0x0][0x1d8], R16 ;  /* 0x000076002b102a25 */ /* 0x000fe200078e0010 */
[----:B------:R-:W-:-:S03]  /*07c0*/  @P1 IADD3 R9, R13, R9, RZ ;  /* 0x000000090d091210 */ /* 0x000fc60007ffe0ff */
[----:B------:R-:W-:Y:S01]  /*07d0*/  @P0 IMAD.WIDE.U32 R14, R42, c[0x0][0x1d8], R14 ;  /* 0x000076002a0e0a25 */ /* 0x000fe200078e000e */
[----:B------:R-:W-:Y:S02]  /*07e0*/  @P2 IADD3 R19, R17, R19, RZ ;  /* 0x0000001311132210 */ /* 0x000fe40007ffe0ff */
[C---:B------:R-:W-:Y:S02]  /*07f0*/  @P1 SHF.L.U64.HI R18, R12.reuse, 0x1, R9 ;  /* 0x000000010c121819 */ /* 0x040fe40000010209 */
[----:B------:R-:W-:Y:S02]  /*0800*/  @P1 SHF.L.U32 R17, R12, 0x1, RZ ;  /* 0x000000010c111819 */ /* 0x000fe400000006ff */
        /* <DEDUP_REMOVED lines=20> */
[----:B------:R-:W-:Y:S01]  /*0950*/  @P3 SHF.L.U32 R25, R12, 0x1, RZ ;  /* 0x000000010c193819 */ /* 0x000fe200000006ff */
[----:B------:R-:W-:Y:S01]  /*0960*/  CS2R R30, SRZ ;  /* 0x00000000001e7805 */ /* 0x000fe2000001ff00 */
[----:B------:R-:W-:-:S02]  /*0970*/  @P0 IADD3 R18, P6, R26, c[0x0][0x180], RZ ;  /* 0x000060001a120a10 */ /* 0x000fc40007fde0ff */
[----:B------:R-:W-:Y:S01]  /*0980*/  MOV R38, RZ ;  /* 0x000000ff00267202 */ /* 0x000fe20000000f00 */
[----:B------:R-:W-:Y:S01]  /*0990*/  CS2R R32, SRZ ;  /* 0x0000000000207805 */ /* 0x000fe2000001ff00 */
[C---:B------:R-:W-:Y:S01]  /*09a0*/  @P2 IADD3.X R23, R19.reuse, c[0x0][0x184], RZ, P4, !PT ;  /* 0x0000610013172a10 */ /* 0x040fe200027fe4ff */
[----:B------:R1:W5:Y:S01]  /*09b0*/  @P1 LDG.E R37, [R16.64] ;  /* 0x0000000e10251981 */ /* 0x000362000c1e1900 */
[----:B------:R-:W-:Y:S02]  /*09c0*/  @P2 IADD3.X R21, R19, c[0x0][0x17c], RZ, P5, !PT ;  /* 0x00005f0013152a10 */ /* 0x000fe40002ffe4ff */
[----:B------:R-:W-:Y:S01]  /*09d0*/  @P3 SHF.L.U64.HI R13, R12, 0x1, R13 ;  /* 0x000000010c0d3819 */ /* 0x000fe2000001020d */
[----:B------:R3:W5:Y:S01]  /*09e0*/  @P2 LDG.E R38, [R22.64] ;  /* 0x0000000e16262981 */ /* 0x000762000c1e1900 */
[----:B------:R-:W-:Y:S02]  /*09f0*/  @P0 IADD3.X R19, R9, c[0x0][0x184], RZ, P6, !PT ;  /* 0x0000610009130a10 */ /* 0x000fe400037fe4ff */
[C---:B0-----:R-:W-:Y:S01]  /*0a00*/  @P3 IADD3 R14, P5, R25.reuse, c[0x0][0x180], RZ ;  /* 0x00006000190e3a10 */ /* 0x041fe20007fbe0ff */
[----:B------:R3:W5:Y:S01]  /*0a10*/  @P2 LDG.E R35, [R20.64] ;  /* 0x0000000e14232981 */ /* 0x000762000c1e1900 */
[----:B------:R-:W-:-:S02]  /*0a20*/  @P3 IADD3 R12, P6, R25, c[0x0][0x178], RZ ;  /* 0x00005e00190c3a10 */ /* 0x000fc40007fde0ff */
[C---:B------:R-:W-:Y:S01]  /*0a30*/  @P3 IADD3.X R15, R13.reuse, c[0x0][0x184], RZ, P5, !PT ;  /* 0x000061000d0f3a10 */ /* 0x040fe20002ffe4ff */
[----:B------:R0:W5:Y:S01]  /*0a40*/  @P0 LDG.E R33, [R18.64] ;  /* 0x0000000e12210981 */ /* 0x000162000c1e1900 */
[----:B------:R-:W-:-:S03]  /*0a50*/  @P3 IADD3.X R13, R13, c[0x0][0x17c], RZ, P6, !PT ;  /* 0x00005f000d0d3a10 */ /* 0x000fc600037fe4ff */
[----:B------:R3:W5:Y:S04]  /*0a60*/  @P3 LDG.E R34, [R14.64] ;  /* 0x0000000e0e223981 */ /* 0x000768000c1e1900 */
[----:B------:R3:W5:Y:S01]  /*0a70*/  @P3 LDG.E R31, [R12.64] ;  /* 0x0000000e0c1f3981 */ /* 0x000762000c1e1900 */
[----:B-1----:R-:W-:-:S04]  /*0a80*/  @P0 IADD3 R16, P4, R26, c[0x0][0x178], RZ ;  /* 0x00005e001a100a10 */ /* 0x002fc80007f9e0ff */
[----:B------:R-:W-:-:S05]  /*0a90*/  @P0 IADD3.X R17, R9, c[0x0][0x17c], RZ, P4, !PT ;  /* 0x00005f0009110a10 */ /* 0x000fca00027fe4ff */
[----:B------:R3:W5:Y:S01]  /*0aa0*/  @P0 LDG.E R32, [R16.64] ;  /* 0x0000000e10200981 */ /* 0x000762000c1e1900 */
[----:B------:R-:W-:Y:S01]  /*0ab0*/  UMOV UR11, 0x3f800000 ;  /* 0x3f800000000b7882 */ /* 0x000fe20000000000 */
[----:B------:R-:W-:Y:S01]  /*0ac0*/  BSSY B0, `(.L_x_260) ;  /* 0x000001e000007945 */ /* 0x000fe20003800000 */
[----:B------:R-:W-:Y:S01]  /*0ad0*/  CS2R R28, SRZ ;  /* 0x00000000001c7805 */ /* 0x000fe2000001ff00 */
        /* <DEDUP_REMOVED lines=11> */
[----:B0-----:R-:W-:-:S12]  /*0b90*/  @UP0 UMOV UR11, UR4 ;  /* 0x00000004000b0c82 */ /* 0x001fd80008000000 */
[----:B------:R-:W-:Y:S05]  /*0ba0*/  @P0 BRA `(.L_x_261) ;  /* 0x000000f000000947 */ /* 0x000fea0003800000 */
[----:B---3--:R-:W-:Y:S01]  /*0bb0*/  ISETP.NE.AND P0, PT, RZ, UR13, PT ;  /* 0x0000000dff007c0c */ /* 0x008fe2000bf05270 */
        /* <DEDUP_REMOVED lines=9> */
[----:B------:R-:W4:Y:S01]  /*0c50*/  LDG.E.U16 R9, [R12.64+0x2] ;  /* 0x0000020e0c097981 */ /* 0x000f22000c1e1500 */
[----:B--2---:R-:W-:-:S02]  /*0c60*/  @P0 PRMT R29, RZ, 0x5410, R15 ;  /* 0x00005410ff1d0816 */ /* 0x004fc4000000000f */
[----:B---3--:R-:W-:Y:S02]  /*0c70*/  @P0 PRMT R28, RZ, 0x5410, R14 ;  /* 0x00005410ff1c0816 */ /* 0x008fe4000000000e */
[----:B----4-:R-:W-:Y:S02]  /*0c80*/  PRMT R30, RZ, 0x5410, R30 ;  /* 0x00005410ff1e7816 */ /* 0x010fe4000000001e */
[----:B------:R-:W-:Y:S02]  /*0c90*/  PRMT R9, RZ, 0x5410, R9 ;  /* 0x00005410ff097816 */ /* 0x000fe40000000009 */
.L_x_261:
[----:B---3--:R-:W-:Y:S05]  /*0ca0*/  BSYNC B0 ;  /* 0x0000000000007941 */ /* 0x008fea0003800000 */
.L_x_260:
        /* <DEDUP_REMOVED lines=33> */
.L_x_262:
[----:B------:R-:W-:Y:S02]  /*0ec0*/  FMUL.FTZ R13, R15, R30 ;  /* 0x0000001e0f0d7220 */ /* 0x000fe40000410000 */
[----:B------:R-:W-:-:S02]  /*0ed0*/  FADD.FTZ R21, R11, -UR16 ;  /* 0x800000100b157e21 */ /* 0x000fc40008010000 */
[----:B------:R-:W-:Y:S02]  /*0ee0*/  FFMA.FTZ R11, R10, R13, RZ ;  /* 0x0000000d0a0b7223 */ /* 0x000fe400000100ff */
[----:B------:R-:W-:Y:S02]  /*0ef0*/  FMUL.FTZ R12, R12, UR11 ;  /* 0x0000000b0c0c7c20 */ /* 0x000fe40008410000 */
[----:B------:R-:W-:Y:S02]  /*0f00*/  FMUL.FTZ R18, R16, R9 ;  /* 0x0000000910127220 */ /* 0x000fe40000410000 */
[----:B------:R-:W-:Y:S02]  /*0f10*/  FADD.FTZ R13, RZ, R13 ;  /* 0x0000000dff0d7221 */ /* 0x000fe40000010000 */
        /* <DEDUP_REMOVED lines=20> */
.L_x_263:
[----:B------:R-:W-:Y:S02]  /*1060*/  FFMA.FTZ R20, R19, R18, R11 ;  /* 0x0000001213147223 */ /* 0x000fe4000001000b */
[----:B------:R-:W-:Y:S02]  /*1070*/  FMUL.FTZ R11, R17, R30 ;  /* 0x0000001e110b7220 */ /* 0x000fe40000410000 */
[----:B------:R-:W-:Y:S02]  /*1080*/  FADD.FTZ R22, R18, R13 ;  /* 0x0000000d12167221 */ /* 0x000fe40000010000 */
[----:B------:R-:W-:Y:S02]  /*1090*/  FFMA.FTZ R13, R10, R15, RZ ;  /* 0x0000000f0a0d7223 */ /* 0x000fe400000100ff */
[----:B------:R-:W-:Y:S02]  /*10a0*/  FMUL.FTZ R18, R14, R9 ;  /* 0x000000090e127220 */ /* 0x000fe40000410000 */
[----:B------:R-:W-:Y:S01]  /*10b0*/  FFMA.FTZ R10, R12, R11, R20 ;  /* 0x0000000b0c0a7223 */ /* 0x000fe20000010014 */
[----:B------:R-:W-:Y:S01]  /*10c0*/  PRMT R20, RZ, 0x7610, R33 ;  /* 0x00007610ff147816 */ /* 0x000fe20000000021 */
[----:B------:R-:W-:-:S02]  /*10d0*/  FADD.FTZ R11, R22, R11 ;  /* 0x0000000b160b7221 */ /* 0x000fc40000010000 */
[----:B------:R-:W-:Y:S01]  /*10e0*/  FFMA.FTZ R23, R21, R18, R10 ;  /* 0x0000001215177223 */ /* 0x000fe2000001000a */
[----:B------:R-:W-:Y:S01]  /*10f0*/  PRMT R10, RZ, 0x5410, R33 ;  /* 0x00005410ff0a7816 */ /* 0x000fe20000000021 */
[----:B------:R-:W-:Y:S02]  /*1100*/  FADD.FTZ R22, R20, -UR16 ;  /* 0x8000001014167e21 */ /* 0x000fe40008010000 */
[----:B------:R-:W-:Y:S01]  /*1110*/  FFMA.FTZ R13, R12, R17, R13 ;  /* 0x000000110c0d7223 */ /* 0x000fe2000001000d */
[--C-:B------:R-:W-:Y:S01]  /*1120*/  PRMT R12, RZ, 0x7610, R32.reuse ;  /* 0x00007610ff0c7816 */ /* 0x100fe20000000020 */
[----:B------:R-:W-:Y:S02]  /*1130*/  FADD.FTZ R10, R10, -UR16 ;  /* 0x800000100a0a7e21 */ /* 0x000fe40008010000 */
[----:B------:R-:W-:Y:S01]  /*1140*/  FADD.FTZ R18, R18, R11 ;  /* 0x0000000b12127221 */ /* 0x000fe20000010000 */
        /* <DEDUP_REMOVED lines=24> */
.L_x_264:
[----:B------:R-:W-:Y:S01]  /*12d0*/  FADD.FTZ R20, R20, R17 ;  /* 0x0000001114147221 */ /* 0x000fe20000010000 */
[--C-:B------:R-:W-:Y:S01]  /*12e0*/  PRMT R17, RZ, 0x5410, R34.reuse ;  /* 0x00005410ff117816 */ /* 0x100fe20000000022 */
[----:B------:R-:W-:Y:S02]  /*12f0*/  FMUL.FTZ R25, R11, R30 ;  /* 0x0000001e0b197220 */ /* 0x000fe40000410000 */
[----:B------:R-:W-:Y:S01]  /*1300*/  FFMA.FTZ R19, R21, R14, R19 ;  /* 0x0000000e15137223 */ /* 0x000fe20000010013 */
[----:B------:R-:W-:Y:S01]  /*1310*/  PRMT R21, RZ, 0x5410, R31 ;  /* 0x00005410ff157816 */ /* 0x000fe2000000001f */
[----:B------:R-:W-:Y:S01]  /*1320*/  FADD.FTZ R24, R17, -UR16 ;  /* 0x8000001011187e21 */ /* 0x000fe20008010000 */
[----:B------:R-:W-:Y:S01]  /*1330*/  PRMT R17, RZ, 0x7610, R34 ;  /* 0x00007610ff117816 */ /* 0x000fe20000000022 */
[----:B------:R-:W-:Y:S02]  /*1340*/  FFMA.FTZ R22, R10, R25, R23 ;  /* 0x000000190a167223 */ /* 0x000fe40000010017 */
[----:B------:R-:W-:-:S02]  /*1350*/  FADD.FTZ R25, R18, R25 ;  /* 0x0000001912197221 */ /* 0x000fc40000010000 */
[----:B------:R-:W-:Y:S02]  /*1360*/  FMUL.FTZ R18, R12, R9 ;  /* 0x000000090c127220 */ /* 0x000fe40000410000 */
[----:B------:R-:W-:Y:S02]  /*1370*/  FADD.FTZ R23, R17, -UR16 ;  /* 0x8000001011177e21 */ /* 0x000fe40008010000 */
[----:B------:R-:W-:Y:S02]  /*1380*/  FFMA.FTZ R17, R15, R18, R22 ;  /* 0x000000120f117223 */ /* 0x000fe40000010016 */
[----:B------:R-:W-:Y:S01]  /*1390*/  FADD.FTZ R22, R18, R25 ;  /* 0x0000001912167221 */ /* 0x000fe20000010000 */
[----:B------:R-:W-:Y:S01]  /*13a0*/  PRMT R18, RZ, 0x7610, R31 ;  /* 0x00007610ff127816 */ /* 0x000fe2000000001f */
[----:B------:R-:W-:Y:S02]  /*13b0*/  FMUL.FTZ R24, R24, UR11 ;  /* 0x0000000b18187c20 */ /* 0x000fe40008410000 */
        /* <DEDUP_REMOVED lines=20> */
.L_x_265:
[----:B------:R-:W-:Y:S01]  /*1500*/  FMUL.FTZ R25, R21, R30 ;  /* 0x0000001e15197220 */ /* 0x000fe20000410000 */
[C---:B------:R-:W-:Y:S01]  /*1510*/  ISETP.GT.AND P0, PT, R2.reuse, 0x1e, PT ;  /* 0x0000001e0200780c */ /* 0x040fe20003f04270 */
[----:B------:R-:W-:Y:S01]  /*1520*/  FADD.FTZ R27, RZ, R16 ;  /* 0x00000010ff1b7221 */ /* 0x000fe20000010000 */
[----:B------:R-:W-:Y:S01]  /*1530*/  ISETP.GT.AND P4, PT, R2, 0xf, PT ;  /* 0x0000000f0200780c */ /* 0x000fe20003f84270 */
[----:B------:R-:W-:Y:S01]  /*1540*/  FFMA.FTZ R26, R24, R25, R17 ;  /* 0x00000019181a7223 */ /* 0x000fe20000010011 */
[----:B------:R-:W-:Y:S01]  /*1550*/  ISETP.NE.AND P5, PT, R2, RZ, PT ;  /* 0x000000ff0200720c */ /* 0x000fe20003fa5270 */
[----:B------:R-:W-:Y:S01]  /*1560*/  FMUL.FTZ R17, R18, R9 ;  /* 0x0000000912117220 */ /* 0x000fe20000410000 */
[----:B------:R-:W-:Y:S01]  /*1570*/  BSSY B0, `(.L_x_266) ;  /* 0x000003d000007945 */ /* 0x000fe20003800000 */
[----:B------:R-:W-:Y:S01]  /*1580*/  FADD.FTZ R48, R22, R25 ;  /* 0x0000001916307221 */ /* 0x000fe20000010000 */
[----:B------:R-:W-:Y:S01]  /*1590*/  ISETP.GT.U32.AND P6, PT, R46, 0x6, PT ;  /* 0x000000062e00780c */ /* 0x000fe20003fc4070 */
[----:B------:R-:W-:-:S02]  /*15a0*/  FFMA.FTZ R22, R23, R17, R26 ;  /* 0x0000001117167223 */ /* 0x000fc4000001001a */
[----:B------:R-:W-:Y:S02]  /*15b0*/  FADD.FTZ R17, R17, R48 ;  /* 0x0000003011117221 */ /* 0x000fe40000010000 */
[----:B------:R-:W-:Y:S01]  /*15c0*/  FADD.FTZ R27, R27, R14 ;  /* 0x0000000e1b1b7221 */ /* 0x000fe20000010000 */
[----:B------:R-:W0:Y:S01]  /*15d0*/  SHFL.DOWN PT, R25, R22, 0x1, 0x1f ;  /* 0x08201f0016197f89 */ /* 0x000e2200000e0000 */
[----:B------:R-:W-:Y:S01]  /*15e0*/  FFMA.FTZ R13, R10, R11, R13 ;  /* 0x0000000b0a0d7223 */ /* 0x000fe2000001000d */
[----:B------:R-:W-:Y:S01]  /*15f0*/  MOV R10, 0x2 ;  /* 0x00000002000a7802 */ /* 0x000fe20000000f00 */
[----:B------:R-:W-:Y:S01]  /*1600*/  FADD.FTZ R20, R20, R11 ;  /* 0x0000000b14147221 */ /* 0x000fe20000010000 */
[----:B------:R-:W1:Y:S01]  /*1610*/  SHFL.DOWN PT, R26, R17, 0x1, 0x1f ;  /* 0x08201f00111a7f89 */ /* 0x000e6200000e0000 */
[----:B------:R-:W-:Y:S02]  /*1620*/  FFMA.FTZ R19, R15, R12, R19 ;  /* 0x0000000c0f137223 */ /* 0x000fe40000010013 */
        /* <DEDUP_REMOVED lines=27> */
[----:B-1----:R-:W-:Y:S01]  /*17e0*/  @!P4 FADD.FTZ R17, R17, R26 ;  /* 0x0000001a1111c221 */ /* 0x002fe20000010000 */
[----:B------:R-:W-:Y:S02]  /*17f0*/  ISETP.NE.AND P4, PT, R46, RZ, PT ;  /* 0x000000ff2e00720c */ /* 0x000fe40003f85270 */
[----:B------:R-:W-:Y:S02]  /*1800*/  MOV R10, R22 ;  /* 0x00000016000a7202 */ /* 0x000fe40000000f00 */
[----:B------:R-:W-:-:S05]  /*1810*/  MOV R11, R17 ;  /* 0x00000011000b7202 */ /* 0x000fca0000000f00 */
        /* <DEDUP_REMOVED lines=18> */
.L_x_267:
[----:B------:R-:W-:Y:S05]  /*1940*/  BSYNC B0 ;  /* 0x0000000000007941 */ /* 0x000fea0003800000 */
.L_x_266:
[----:B------:R-:W-:Y:S01]  /*1950*/  BAR.SYNC.DEFER_BLOCKING 0x0 ;  /* 0x0000000000007b1d */ /* 0x000fe20000010000 */
[----:B------:R-:W-:-:S05]  /*1960*/  SHF.L.U32 R48, R46, 0x4, RZ ;  /* 0x000000042e307819 */ /* 0x000fca00000006ff */
        /* <DEDUP_REMOVED lines=157> */
.L_x_269:
[----:B------:R-:W-:Y:S05]  /*2340*/  BSYNC B0 ;  /* 0x0000000000007941 */ /* 0x000fea0003800000 */
.L_x_268:
[----:B------:R-:W-:Y:S01]  /*2350*/  BSSY B0, `(.L_x_270) ;  /* 0x0000013000007945 */ /* 0x000fe20003800000 */
[----:B------:R-:W-:Y:S01]  /*2360*/  HFMA2.MMA R24, -RZ, RZ, 0, 2.384185791015625e-07 ;  /* 0x00000004ff187435 */ /* 0x000fe200000001ff */
[----:B------:R-:W-:Y:S05]  /*2370*/  @P6 BRA `(.L_x_271) ;  /* 0x0000010000006947 */ /* 0x000fea0003800000 */
[----:B------:R-:W-:Y:S01]  /*2380*/  IMAD R17, R49, 0x7, R46 ;  /* 0x0000000731117824 */ /* 0x000fe200078e022e */
[----:B------:R-:W-:Y:S02]  /*2390*/  MOV R23, UR10 ;  /* 0x0000000a00177c02 */ /* 0x000fe40008000f00 */
[----:B------:R-:W-:Y:S01]  /*23a0*/  MOV R19, c[0x0][0x1d8] ;  /* 0x0000760000137a02 */ /* 0x000fe20000000f00 */
[----:B------:R-:W-:Y:S01]  /*23b0*/  IMAD.WIDE R16, R17, R24, c[0x0][0x1b8] ;  /* 0x00006e0011107625 */ /* 0x000fe200078e0218 */
[----:B------:R-:W-:-:S02]  /*23c0*/  MOV R25, UR9 ;  /* 0x0000000900197c02 */ /* 0x000fc40008000f00 */
[----:B------:R-:W-:Y:S02]  /*23d0*/  MOV R21, c[0x0][0x1dc] ;  /* 0x0000770000157a02 */ /* 0x000fe40000000f00 */
[-C--:B------:R-:W-:Y:S01]  /*23e0*/  LEA R22, P6, R23, R16.reuse, 0x2 ;  /* 0x0000001017167211 */ /* 0x080fe200078c10ff */
[----:B------:R1:W-:Y:S01]  /*23f0*/  RED.E.ADD.F32.FTZ.RN.STRONG.GPU [R16.64], R12 ;  /* 0x0000000c1000798e */ /* 0x0003e2000c10e78e */
        /* <DEDUP_REMOVED lines=8> */
.L_x_271:
[----:B------:R-:W-:Y:S05]  /*2480*/  BSYNC B0 ;  /* 0x0000000000007941 */ /* 0x000fea0003800000 */
.L_x_270:
        /* <DEDUP_REMOVED lines=27> */
.L_x_274:
[----:B------:R-:W2:Y:S01]  /*2640*/  LDG.E.STRONG.GPU R14, [R12.64] ;  /* 0x0000000e0c0e7981 */ /* 0x000ea2000c1ef900 */
[----:B------:R-:W-:Y:S01]  /*2650*/  YIELD ;  /* 0x0000000000007946 */ /* 0x000fe20003800000 */
[----:B--2---:R-:W-:Y:S01]  /*2660*/  ISETP.NE.AND P0, PT, R14, R17, PT ;  /* 0x000000110e00720c */ /* 0x004fe20003f05270 */
[----:B------:R-:W-:-:S12]  /*2670*/  CCTL.IVALL ;  /* 0x00000000ff00798f */ /* 0x000fd80002000000 */
[----:B------:R-:W-:Y:S05]  /*2680*/  @P0 BRA `(.L_x_274) ;  /* 0xffffffb000000947 */ /* 0x000fea000383ffff */
.L_x_273:
[----:B------:R-:W-:Y:S01]  /*2690*/  ISETP.NE.AND P0, PT, RZ, c[0x0][0xc], PT ;  /* 0x00000300ff007a0c */ /* 0x000fe20003f05270 */
[----:B------:R-:W-:Y:S01]  /*26a0*/  WARPSYNC 0xffffffff ;  /* 0xffffffff00007948 */ /* 0x000fe20003800000 */
[----:B------:R-:W-:Y:S11]  /*26b0*/  BAR.SYNC.DEFER_BLOCKING 0x0 ;  /* 0x0000000000007b1d */ /* 0x000ff60000010000 */
[----:B------:R-:W-:Y:S05]  /*26c0*/  @!P0 BRA `(.L_x_272) ;  /* 0x0000100000008947 */ /* 0x000fea0003800000 */
[----:B-1----:R-:W-:Y:S01]  /*26d0*/  HFMA2.MMA R12, -RZ, RZ, 0, 5.9604644775390625e-08 ;  /* 0x00000001ff0c7435 */ /* 0x002fe200000001ff */
[----:B------:R-:W-:-:S09]  /*26e0*/  MOV R18, RZ ;  /* 0x000000ff00127202 */ /* 0x000fd20000000f00 */
[----:B------:R-:W-:-:S04]  /*26f0*/  IADD3 R12, -R12, c[0x0][0xc], RZ ;  /* 0x000003000c0c7a10 */ /* 0x000fc80007ffe1ff */
        /* <DEDUP_REMOVED lines=12> */
.L_x_278:
[C---:B------:R-:W-:Y:S02]  /*27c0*/  ISETP.EQ.OR P5, PT, R18.reuse, R3, P4 ;  /* 0x000000031200720c */ /* 0x040fe400027a2670 */
[----:B------:R-:W-:-:S04]  /*27d0*/  IADD3 R15, R18, 0x1, RZ ;  /* 0x00000001120f7810 */ /* 0x000fc80007ffe0ff */
        /* <DEDUP_REMOVED lines=114> */
.L_x_277:
[----:B------:R-:W-:-:S06]  /*2f00*/  UISETP.GT.AND UP0, UPT, UR4, 0x4, UPT ;  /* 0x000000040400788c */ /* 0x000fcc000bf04270 */
[----:B------:R-:W-:-:S13]  /*2f10*/  PLOP3.LUT P5, PT, PT, PT, UP0, 0x80, 0x0 ;  /* 0x000000000000781c */ /* 0x000fda0003faf008 */
[----:B------:R-:W-:Y:S05]  /*2f20*/  @!P5 BRA `(.L_x_279) ;  /* 0x000003b00000d947 */ /* 0x000fea0003800000 */
        /* <DEDUP_REMOVED lines=59> */
.L_x_279:
[----:B------:R-:W-:-:S13]  /*32e0*/  ISETP.NE.OR P0, PT, RZ, UR4, P0 ;  /* 0x00000004ff007c0c */ /* 0x000fda0008705670 */
[----:B------:R-:W-:Y:S05]  /*32f0*/  @!P0 BRA `(.L_x_275) ;  /* 0x000001f000008947 */ /* 0x000fea0003800000 */
.L_x_276:
[----:B------:R-:W-:-:S13]  /*3300*/  ISETP.EQ.OR P6, PT, R18, R3, P4 ;  /* 0x000000031200720c */ /* 0x000fda00027c2670 */
[----:B------:R-:W-:-:S04]  /*3310*/  @!P6 IMAD R13, R18, c[0x0][0x10], R0 ;  /* 0x00000400120dea24 */ /* 0x000fc800078e0200 */
        /* <DEDUP_REMOVED lines=29> */
.L_x_275:
[----:B------:R-:W-:-:S13]  /*34f0*/  ISETP.NE.AND P0, PT, RZ, UR5, PT ;  /* 0x00000005ff007c0c */ /* 0x000fda000bf05270 */
[----:B------:R-:W-:Y:S05]  /*3500*/  @!P0 BRA `(.L_x_272) ;  /* 0x000001c000008947 */ /* 0x000fea0003800000 */
[----:B------:R-:W-:Y:S01]  /*3510*/  ISETP.EQ.OR P0, PT, R18, R3, P4 ;  /* 0x000000031200720c */ /* 0x000fe20002702670 */
[----:B------:R-:W-:-:S12]  /*3520*/  BSSY B0, `(.L_x_280) ;  /* 0x0000007000007945 */ /* 0x000fd80003800000 */
[----:B------:R-:W-:Y:S05]  /*3530*/  @P0 BRA `(.L_x_281) ;  /* 0x0000005000000947 */ /* 0x000fea0003800000 */
[----:B------:R-:W-:-:S04]  /*3540*/  IMAD R13, R18, c[0x0][0x10], R0 ;  /* 0x00000400120d7a24 */ /* 0x000fc800078e0200 */
[----:B------:R-:W-:-:S06]  /*3550*/  IMAD.WIDE.U32 R12, R13, 0x8, R20 ;  /* 0x000000080d0c7825 */ /* 0x000fcc00078e0014 */
[----:B------:R-:W2:Y:S02]  /*3560*/  LDG.E.64 R12, [R12.64] ;  /* 0x0000000e0c0c7981 */ /* 0x000ea4000c1e1b00 */
[----:B0-2---:R-:W-:Y:S02]  /*3570*/  FADD.FTZ R10, R10, R12 ;  /* 0x0000000c0a0a7221 */ /* 0x005fe40000010000 */
[----:B------:R-:W-:Y:S02]  /*3580*/  FADD.FTZ R11, R11, R13 ;  /* 0x0000000d0b0b7221 */ /* 0x000fe40000010000 */
.L_x_281:
[----:B------:R-:W-:Y:S05]  /*3590*/  BSYNC B0 ;  /* 0x0000000000007941 */ /* 0x000fea0003800000 */
.L_x_280:
[----:B------:R-:W-:-:S06]  /*35a0*/  UISETP.NE.AND UP0, UPT, UR5, 0x1, UPT ;  /* 0x000000010500788c */ /* 0x000fcc000bf05270 */
[----:B------:R-:W-:-:S13]  /*35b0*/  PLOP3.LUT P0, PT, PT, PT, UP0, 0x80, 0x0 ;  /* 0x000000000000781c */ /* 0x000fda0003f0f008 */
[----:B------:R-:W-:Y:S05]  /*35c0*/  @!P0 BRA `(.L_x_272) ;  /* 0x0000010000008947 */ /* 0x000fea0003800000 */
[C---:B------:R-:W-:Y:S02]  /*35d0*/  IADD3 R15, R18.reuse, 0x2, RZ ;  /* 0x00000002120f7810 */ /* 0x040fe40007ffe0ff */
        /* <DEDUP_REMOVED lines=15> */
.L_x_272:
[----:B------:R2:W-:Y:S01]  /*36d0*/  @!P4 STS.64 [0x48], R10 ;  /* 0x0000480aff00c388 */ /* 0x0005e20000000a00 */
[----:B-1----:R-:W-:-:S03]  /*36e0*/  IMAD.WIDE.U32 R14, R46, 0x24924925, RZ ;  /* 0x249249252e0e7825 */ /* 0x002fc600078e00ff */
[----:B------:R-:W-:Y:S02]  /*36f0*/  BAR.SYNC.DEFER_BLOCKING 0x0 ;  /* 0x0000000000007b1d */ /* 0x000fe40000010000 */
[----:B------:R-:W-:-:S04]  /*3700*/  IADD3 R14, R46, -R15, RZ ;  /* 0x8000000f2e0e7210 */ /* 0x000fc80007ffe0ff */
[----:B------:R-:W-:Y:S02]  /*3710*/  LEA.HI R14, R14, R15, RZ, 0x1f ;  /* 0x0000000f0e0e7211 */ /* 0x000fe400078ff8ff */
[--C-:B0-2---:R-:W-:Y:S02]  /*3720*/  PRMT R10, RZ, 0x5410, R37.reuse ;  /* 0x00005410ff0a7816 */ /* 0x105fe40000000025 */
[----:B------:R-:W-:Y:S02]  /*3730*/  SHF.R.U32.HI R14, RZ, 0x2, R14 ;  /* 0x00000002ff0e7819 */ /* 0x000fe4000001160e */
[----:B------:R-:W-:Y:S01]  /*3740*/  PRMT R37, RZ, 0x7610, R37 ;  /* 0x00007610ff257816 */ /* 0x000fe20000000025 */
[----:B------:R-:W-:Y:S02]  /*3750*/  FADD.FTZ R10, R10, -UR16 ;  /* 0x800000100a0a7e21 */ /* 0x000fe40008010000 */
[----:B------:R-:W-:Y:S02]  /*3760*/  IMAD R15, R3, c[0x0][0x1fc], R14 ;  /* 0x00007f00030f7a24 */ /* 0x000fe400078e020e */
[----:B------:R-:W-:-:S02]  /*3770*/  FADD.FTZ R37, R37, -UR16 ;  /* 0x8000001025257e21 */ /* 0x000fc40008010000 */
[----:B------:R-:W-:Y:S01]  /*3780*/  FMUL.FTZ R11, R10, UR11 ;  /* 0x0000000b0a0b7c20 */ /* 0x000fe20008410000 */
[----:B------:R-:W-:Y:S01]  /*3790*/  IADD3 R14, R15, 0x40, RZ ;  /* 0x000000400f0e7810 */ /* 0x000fe20007ffe0ff */
[----:B------:R-:W-:Y:S01]  /*37a0*/  FMUL.FTZ R10, R37, UR11 ;  /* 0x0000000b250a7c20 */ /* 0x000fe20008410000 */
[----:B------:R-:W0:Y:S02]  /*37b0*/  LDS.64 R12, [0x48] ;  /* 0x00004800ff0c7984 */ /* 0x000e240000000a00 */
[----:B------:R-:W-:Y:S02]  /*37c0*/  ISETP.GE.U32.AND P0, PT, R14, c[0x0][0x1e0], PT ;  /* 0x000078000e007a0c */ /* 0x000fe40003f06070 */
[----:B------:R-:W-:-:S04]  /*37d0*/  SHF.R.S32.HI R16, RZ, 0x1f, R14 ;  /* 0x0000001fff107819 */ /* 0x000fc8000001140e */
[----:B------:R-:W-:Y:S01]  /*37e0*/  ISETP.GE.AND.EX P0, PT, R16, c[0x0][0x1e4], PT, P0 ;  /* 0x0000790010007a0c */ /* 0x000fe20003f06300 */
[----:B0-----:R-:W-:Y:S01]  /*37f0*/  FMUL.FTZ R14, R12, c[0x0][0x20c] ;  /* 0x000083000c0e7a20 */ /* 0x001fe20000410000 */
[----:B------:R-:W-:Y:S01]  /*3800*/  IADD3 R12, R15, 0x60, RZ ;  /* 0x000000600f0c7810 */ /* 0x000fe20007ffe0ff */
[----:B------:R-:W-:Y:S01]  /*3810*/  FMUL.FTZ R15, R13, c[0x0][0x20c] ;  /* 0x000083000d0f7a20 */ /* 0x000fe20000410000 */
[--C-:B------:R-:W-:Y:S02]  /*3820*/  PRMT R13, RZ, 0x5410, R36.reuse ;  /* 0x00005410ff0d7816 */ /* 0x100fe40000000024 */
[----:B------:R-:W-:Y:S02]  /*3830*/  ISETP.GE.U32.AND P4, PT, R12, c[0x0][0x1e0], PT ;  /* 0x000078000c007a0c */ /* 0x000fe40003f86070 */
[----:B------:R-:W-:Y:S02]  /*3840*/  PRMT R36, RZ, 0x7610, R36 ;  /* 0x00007610ff247816 */ /* 0x000fe40000000024 */
[----:B------:R-:W-:Y:S01]  /*3850*/  SHF.R.S32.HI R16, RZ, 0x1f, R12 ;  /* 0x0000001fff107819 */ /* 0x000fe2000001140c */
        /* <DEDUP_REMOVED lines=19> */
.L_x_282:
        /* <DEDUP_REMOVED lines=18> */
.L_x_284:
[----:B------:R-:W-:Y:S05]  /*3ab0*/  BSYNC B0 ;  /* 0x0000000000007941 */ /* 0x000fea0003800000 */
.L_x_283:
[--C-:B------:R-:W-:Y:S02]  /*3ac0*/  PRMT R10, RZ, 0x5410, R38.reuse ;  /* 0x00005410ff0a7816 */ /* 0x100fe40000000026 */
[----:B------:R-:W-:Y:S02]  /*3ad0*/  PRMT R38, RZ, 0x7610, R38 ;  /* 0x00007610ff267816 */ /* 0x000fe40000000026 */
[----:B------:R-:W-:Y:S01]  /*3ae0*/  ISETP.GE.AND.EX P4, PT, R16, c[0x0][0x1e4], PT, P4 ;  /* 0x0000790010007a0c */ /* 0x000fe20003f86340 */
[----:B0-----:R-:W-:Y:S01]  /*3af0*/  FADD.FTZ R12, R10, -UR16 ;  /* 0x800000100a0c7e21 */ /* 0x001fe20008010000 */
        /* <DEDUP_REMOVED lines=24> */
.L_x_285:
        /* <DEDUP_REMOVED lines=18> */
.L_x_287:
[----:B------:R-:W-:Y:S05]  /*3da0*/  BSYNC B0 ;  /* 0x0000000000007941 */ /* 0x000fea0003800000 */
.L_x_286:
[--C-:B------:R-:W-:Y:S02]  /*3db0*/  PRMT R10, RZ, 0x5410, R33.reuse ;  /* 0x00005410ff0a7816 */ /* 0x100fe40000000021 */
[----:B------:R-:W-:Y:S02]  /*3dc0*/  PRMT R33, RZ, 0x7610, R33 ;  /* 0x00007610ff217816 */ /* 0x000fe40000000021 */
[--C-:B0-----:R-:W-:Y:S01]  /*3dd0*/  PRMT R11, RZ, 0x5410, R32.reuse ;  /* 0x00005410ff0b7816 */ /* 0x101fe20000000020 */
[----:B------:R-:W-:Y:S01]  /*3de0*/  FADD.FTZ R10, R10, -UR16 ;  /* 0x800000100a0a7e21 */ /* 0x000fe20008010000 */
[C---:B------:R-:W-:Y:S01]  /*3df0*/  ISETP.LT.U32.AND P0, PT, R46.reuse, 0xe0, !P0 ;  /* 0x000000e02e00780c */ /* 0x040fe20004701070 */
[----:B------:R-:W-:Y:S01]  /*3e00*/  FADD.FTZ R33, R33, -UR16 ;  /* 0x8000001021217e21 */ /* 0x000fe20008010000 */
[----:B------:R-:W-:Y:S01]  /*3e10*/  ISETP.LT.U32.AND P4, PT, R46, 0xe0, !P4 ;  /* 0x000000e02e00780c */ /* 0x000fe20006781070 */
[----:B------:R-:W-:Y:S01]  /*3e20*/  FMUL.FTZ R22, R10, UR11 ;  /* 0x0000000b0a167c20 */ /* 0x000fe20008410000 */
        /* <DEDUP_REMOVED lines=22> */
.L_x_288:
        /* <DEDUP_REMOVED lines=18> */
.L_x_290:
[----:B------:R-:W-:Y:S05]  /*40b0*/  BSYNC B0 ;  /* 0x0000000000007941 */ /* 0x000fea0003800000 */
.L_x_289:
        /* <DEDUP_REMOVED lines=26> */
.L_x_291:
[----:B------:R-:W-:Y:S01]  /*4260*/  BSSY B0, `(.L_x_292) ;  /* 0x0000011000007945 */ /* 0x000fe20003800000 */
[----:B------:R-:W-:Y:S05]  /*4270*/  @!P4 BRA `(.L_x_293) ;  /* 0x000000f00000c947 */ /* 0x000fea0003800000 */
[C-C-:B0-----:R-:W-:Y:S01]  /*4280*/  FFMA.FTZ R12, R14.reuse, R22, R15.reuse ;  /* 0x000000160e0c7223 */ /* 0x141fe2000001000f */
        /* <DEDUP_REMOVED lines=14> */
.L_x_293:
[----:B------:R-:W-:Y:S05]  /*4370*/  BSYNC B0 ;  /* 0x0000000000007941 */ /* 0x000fea0003800000 */
.L_x_292:
[----:B------:R-:W-:Y:S02]  /*4380*/  IADD3 R39, R39, c[0x0][0x10], RZ ;  /* 0x0000040027277a10 */ /* 0x000fe40007ffe0ff */
[----:B------:R-:W-:Y:S02]  /*4390*/  IADD3 R40, R40, 0x1, RZ ;  /* 0x0000000128287810 */ /* 0x000fe40007ffe0ff */
[----:B------:R-:W-:-:S13]  /*43a0*/  ISETP.GE.AND P0, PT, R39, UR6, PT ;  /* 0x0000000627007c0c */ /* 0x000fda000bf06270 */
[----:B------:R-:W-:Y:S01]  /*43b0*/  @P0 CALL.REL.NOINC `(.L_x_259) ;  /* 0x0000001000000944 */ /* 0x000fe20003c00000 */
[----:B------:R-:W-:Y:S05]  /*43c0*/  BRA `(.L_x_294) ;  /* 0xffffbf9000007947 */ /* 0x000fea000383ffff */
.L_x_259:
[----:B--2---:R-:W-:Y:S01]  /*43d0*/  HFMA2.MMA R2, -RZ, RZ, 0, 5.9604644775390625e-08 ;  /* 0x00000001ff027435 */ /* 0x004fe200000001ff */
[----:B------:R-:W-:Y:S01]  /*43e0*/  ISETP.NE.AND P1, PT, R46, RZ, PT ;  /* 0x000000ff2e00720c */ /* 0x000fe20003f25270 */
[----:B------:R-:W-:Y:S01]  /*43f0*/  HFMA2.MMA R5, -RZ, RZ, 0, 2.384185791015625e-07 ;  /* 0x00000004ff057435 */ /* 0x000fe200000001ff */
[----:B------:R-:W-:Y:S01]  /*4400*/  MOV R6, c[0x0][0x10] ;  /* 0x0000040000067a02 */ /* 0x000fe20000000f00 */
[----:B------:R-:W-:Y:S06]  /*4410*/  BSSY B0, `(.L_x_295) ;  /* 0x000000e000007945 */ /* 0x000fec0003800000 */
[----:B------:R-:W-:-:S02]  /*4420*/  ISETP.NE.AND P0, PT, R2, c[0x0][0xc], PT ;  /* 0x0000030002007a0c */ /* 0x000fc40003f05270 */
        /* <DEDUP_REMOVED lines=12> */
.L_x_296:
[----:B------:R-:W-:Y:S05]  /*44f0*/  BSYNC B0 ;  /* 0x0000000000007941 */ /* 0x000fea0003800000 */
.L_x_295:
[----:B------:R-:W-:Y:S01]  /*4500*/  UMOV UR4, 0x1 ;  /* 0x0000000100047882 */ /* 0x000fe20000000000 */
[----:B-1----:R-:W-:Y:S01]  /*4510*/  IADD3 R7, R6, -0x1, RZ ;  /* 0xffffffff06077810 */ /* 0x002fe20007ffe0ff */
[----:B------:R-:W-:Y:S02]  /*4520*/  ULDC UR5, c[0x0][0xc] ;  /* 0x0000030000057ab9 */ /* 0x000fe40000000800 */
[----:B------:R-:W-:-:S06]  /*4530*/  UIADD3 UR4, -UR4, UR5, URZ ;  /* 0x0000000504047290 */ /* 0x000fcc000fffe13f */
[----:B------:R-:W-:-:S04]  /*4540*/  ISETP.NE.AND P0, PT, R3, UR4, PT ;  /* 0x0000000403007c0c */ /* 0x000fc8000bf05270 */
[----:B------:R-:W-:-:S13]  /*4550*/  ISETP.NE.OR P0, PT, R0, R7, P0 ;  /* 0x000000070000720c */ /* 0x000fda0000705670 */
[----:B------:R-:W-:Y:S05]  /*4560*/  @P0 EXIT ;  /* 0x000000000000094d */ /* 0x000fea0003800000 */
[----:B------:R-:W-:Y:S05]  /*4570*/  @P1 BRA `(.L_x_297) ;  /* 0x0000008000001947 */ /* 0x000fea0003800000 */
[----:B------:R-:W-:-:S05]  /*4580*/  IMAD R0, R6, c[0x0][0xc], RZ ;  /* 0x0000030006007a24 */ /* 0x000fca00078e02ff */
[----:B------:R-:W-:-:S13]  /*4590*/  ISETP.NE.AND P0, PT, R0, -0x1, PT ;  /* 0xffffffff0000780c */ /* 0x000fda0003f05270 */
[----:B------:R-:W-:Y:S05]  /*45a0*/  @!P0 BRA `(.L_x_297) ;  /* 0x0000005000008947 */ /* 0x000fea0003800000 */
.L_x_298:
[----:B------:R-:W2:Y:S01]  /*45b0*/  LDG.E.STRONG.GPU R3, [R4.64] ;  /* 0x0000000e04037981 */ /* 0x000ea2000c1ef900 */
[----:B------:R-:W-:Y:S01]  /*45c0*/  YIELD ;  /* 0x0000000000007946 */ /* 0x000fe20003800000 */
[----:B--2---:R-:W-:Y:S01]  /*45d0*/  ISETP.NE.AND P0, PT, R3, R0, PT ;  /* 0x000000000300720c */ /* 0x004fe20003f05270 */
[----:B------:R-:W-:-:S12]  /*45e0*/  CCTL.IVALL ;  /* 0x00000000ff00798f */ /* 0x000fd80002000000 */
[----:B------:R-:W-:Y:S05]  /*45f0*/  @P0 BRA `(.L_x_298) ;  /* 0xffffffb000000947 */ /* 0x000fea000383ffff */
.L_x_297:
        /* <DEDUP_REMOVED lines=25> */
.L_x_299:
[----:B------:R-:W-:-:S04]  /*4790*/  LEA R6, P0, R46, c[0x0][0x1b8], 0x2 ;  /* 0x00006e002e067a11 */ /* 0x000fc800078010ff */
[----:B------:R-:W-:Y:S02]  /*47a0*/  LEA.HI.X R7, R46, c[0x0][0x1bc], R7, 0x2, P0 ;  /* 0x00006f002e077a11 */ /* 0x000fe400000f1407 */
[-C--:B------:R-:W-:Y:S02]  /*47b0*/  LEA R8, P0, R25, R6.reuse, 0x2 ;  /* 0x0000000619087211 */ /* 0x080fe400078010ff */
[-C--:B0-----:R-:W-:Y:S01]  /*47c0*/  LEA R12, P2, R23, R6.reuse, 0x2 ;  /* 0x00000006170c7211 */ /* 0x081fe200078410ff */
[----:B------:R0:W2:Y:S01]  /*47d0*/  LDG.E R0, [R6.64] ;  /* 0x0000000e06007981 */ /* 0x0000a2000c1e1900 */
        /* <DEDUP_REMOVED lines=9> */
[----:B------:R-:W-:-:S07]  /*4870*/  IADD3 R46, R46, 0xe0, RZ ;  /* 0x000000e02e2e7810 */ /* 0x000fce0007ffe0ff */
[----:B------:R-:W-:-:S04]  /*4880*/  IMAD.WIDE R2, R4, R5, c[0x0][0x168] ;  /* 0x00005a0004027625 */ /* 0x000fc800078e0205 */
[----:B------:R-:W-:Y:S01]  /*4890*/  IMAD.WIDE R4, R4, R5, c[0x0][0x170] ;  /* 0x00005c0004047625 */ /* 0x000fe200078e0205 */
[----:B------:R-:W-:Y:S02]  /*48a0*/  ISETP.GT.U32.AND P0, PT, R25, R46, PT ;  /* 0x0000002e1900720c */ /* 0x000fe40003f04070 */
[----:B0-----:R-:W-:-:S04]  /*48b0*/  SHF.R.S32.HI R7, RZ, 0x1f, R46 ;  /* 0x0000001fff077819 */ /* 0x001fc8000001142e */
[----:B------:R-:W-:Y:S02]  /*48c0*/  ISETP.GT.AND.EX P0, PT, R14, R7, PT, P0 ;  /* 0x000000070e00720c */ /* 0x000fe40003f04300 */
[----:B--2---:R-:W-:Y:S02]  /*48d0*/  F2FP.BF16.PACK_AB R15, R9, R0 ;  /* 0x00000000090f723e */ /* 0x004fe400000010ff */
[----:B---3--:R-:W-:-:S03]  /*48e0*/  F2FP.BF16.PACK_AB R17, R13, R10 ;  /* 0x0000000a0d11723e */ /* 0x008fc600000010ff */
[----:B------:R0:W-:Y:S04]  /*48f0*/  STG.E [R2.64], R15 ;  /* 0x0000000f02007986 */ /* 0x0001e8000c10190e */
[----:B------:R0:W-:Y:S02]  /*4900*/  STG.E [R4.64], R17 ;  /* 0x0000001104007986 */ /* 0x0001e4000c10190e */
[----:B------:R-:W-:Y:S05]  /*4910*/  @P0 BRA `(.L_x_299) ;  /* 0xfffffe7000000947 */ /* 0x000fea000383ffff */
[----:B------:R-:W-:Y:S05]  /*4920*/  EXIT ;  /* 0x000000000000794d */ /* 0x000fea0003800000 */
.L_x_300:
        /* <DEDUP_REMOVED lines=13> */
.L_x_3319:


//--------------------- .text._Z35group_norm_nhwc_bwd_one_pass_kernelI11Bf16IOBf16WLi256ELi14ELi224EEv26Group_norm_nhwc_bwd_params --------------------------
	.section	.text._Z35group_norm_nhwc_bwd_one_pass_kernelI11Bf16IOBf16WLi256ELi14ELi224EEv26Group_norm_nhwc_bwd_params,"ax",@progbits
	.sectioninfo	@"SHI_REGISTERS=72"
	.align	128
        .global         _Z35group_norm_nhwc_bwd_one_pass_kernelI11Bf16IOBf16WLi256ELi14ELi224EEv26Group_norm_nhwc_bwd_params
        .type           _Z35group_norm_nhwc_bwd_one_pass_kernelI11Bf16IOBf16WLi256ELi14ELi224EEv26Group_norm_nhwc_bwd_params,@function
        .size           _Z35group_norm_nhwc_bwd_one_pass_kernelI11Bf16IOBf16WLi256ELi14ELi224EEv26Group_norm_nhwc_bwd_params,(.L_x_3320 - _Z35group_norm_nhwc_bwd_one_pass_kernelI11Bf16IOBf16WLi256ELi14ELi224EEv26Group_norm_nhwc_bwd_params)
        .other          _Z35group_norm_nhwc_bwd_one_pass_kernelI11Bf16IOBf16WLi256ELi14ELi224EEv26Group_norm_nhwc_bwd_params,@"STO_CUDA_ENTRY STV_DEFAULT"
_Z35group_norm_nhwc_bwd_one_pass_kernelI11Bf16IOBf16WLi256ELi14ELi224EEv26Group_norm_nhwc_bwd_params:
.text._Z35group_norm_nhwc_bwd_one_pass_kernelI11Bf16IOBf16WLi256ELi14ELi224EEv26Group_norm_nhwc_bwd_params:
        /* <DEDUP_REMOVED lines=20> */
[----:B------:R-:W-:Y:S01]  /*0140*/  LEA.HI R9, R4, R59, RZ, 0x5 ;  /* 0x0000003b04097211 */ /* 0x000fe200078f28ff */
[----:B------:R-:W-:Y:S01]  /*0150*/  UIMAD UR8, UR8, UR13, URZ ;  /* 0x0000000d080872a4 */ /* 0x000fe2000f8e023f */
[----:B------:R-:W-:Y:S01]  /*0160*/  ISETP.GE.U32.AND P1, PT, R59, 0xe0, PT ;  /* 0x000000e03b00780c */ /* 0x000fe20003f26070 */
[----:B------:R-:W-:Y:S01]  /*0170*/  ULEA.HI UR11, UP0, UR13, UR12, URZ, 0x1 ;  /* 0x0000000c0d0b7291 */ /* 0x000fe2000f81083f */
[----:B------:R-:W-:Y:S01]  /*0180*/  IMAD R60, R3, -0x7, R59 ;  /* 0xfffffff9033c7824 */ /* 0x000fe200078e023b */
[----:B------:R-:W-:Y:S01]  /*0190*/  UIADD3 UR8, UR5, UR8, URZ ;  /* 0x0000000805087290 */ /* 0x000fe2000fffe03f */
[----:B------:R-:W-:Y:S01]  /*01a0*/  HFMA2.MMA R50, -RZ, RZ, 0, 0 ;  /* 0x00000000ff327435 */ /* 0x000fe200000001ff */
[----:B------:R-:W-:Y:S01]  /*01b0*/  UIADD3.X UR9, URZ, UR13, URZ, UP0, !UPT ;  /* 0x0000000d3f097290 */ /* 0x000fe200087fe43f */
[----:B------:R-:W-:Y:S01]  /*01c0*/  SHF.R.S32.HI R9, RZ, 0x5, R9 ;  /* 0x00000005ff097819 */ /* 0x000fe20000011409 */
[----:B------:R-:W-:Y:S01]  /*01d0*/  ULEA.HI UR10, UP0, UR8, UR4, URZ, 0x1 ;  /* 0x00000004080a7291 */ /* 0x000fe2000f81083f */
[----:B------:R-:W-:Y:S01]  /*01e0*/  SHF.L.U32 R60, R60, 0x1, RZ ;  /* 0x000000013c3c7819 */ /* 0x000fe200000006ff */
        /* <DEDUP_REMOVED lines=36> */
.L_x_352:
[----:B------:R-:W-:Y:S01]  /*0430*/  IABS R14, c[0x0][0x1f0] ;  /* 0x00007c00000e7a13 */ /* 0x000fe20000000000 */
[----:B------:R-:W-:Y:S01]  /*0440*/  ULDC UR4, c[0x0][0x1f0] ;  /* 0x00007c0000047ab9 */ /* 0x000fe20000000800 */
[----:B------:R-:W-:Y:S01]  /*0450*/  IABS R16, UR7 ;  /* 0x0000000700107c13 */ /* 0x000fe20008000000 */
[----:B------:R-:W-:Y:S01]  /*0460*/  ULOP3.LUT UR4, UR7, UR4, URZ, 0x3c, !UPT ;  /* 0x0000000407047292 */ /* 0x000fe2000f8e3c3f */
[----:B0-----:R-:W0:Y:S01]  /*0470*/  I2F.RP R11, R14 ;  /* 0x0000000e000b7306 */ /* 0x001e220000209400 */
[----:B------:R-:W-:Y:S01]  /*0480*/  ISETP.NE.AND P6, PT, R61, RZ, PT ;  /* 0x000000ff3d00720c */ /* 0x000fe20003fc5270 */
[----:B------:R-:W-:Y:S01]  /*0490*/  @P4 IMAD R21, R5, c[0x0][0x1d8], RZ ;  /* 0x0000760005154a24 */ /* 0x000fe200078e02ff */
[----:B------:R-:W-:-:S05]  /*04a0*/  UMOV UR12, 0x8 ;  /* 0x00000008000c7882 */ /* 0x000fca0000000000 */
        /* <DEDUP_REMOVED lines=49> */
[----:B------:R-:W-:Y:S01]  /*07c0*/  @P5 IADD3 R13, R13, R17, RZ ;  /* 0x000000110d0d5210 */ /* 0x000fe20007ffe0ff */
[----:B------:R-:W-:Y:S01]  /*07d0*/  @P4 IMAD R17, R56, c[0x0][0x1dc], R21 ;  /* 0x0000770038114a24 */ /* 0x000fe200078e0215 */
[C---:B------:R-:W-:Y:S01]  /*07e0*/  @P5 SHF.L.U32 R40, R12.reuse, 0x1, RZ ;  /* 0x000000010c285819 */ /* 0x040fe200000006ff */
[----:B------:R-:W-:Y:S01]  /*07f0*/  @P6 IMAD.WIDE.U32 R14, R57, c[0x0][0x1d8], R14 ;  /* 0x00007600390e6a25 */ /* 0x000fe200078e000e */
[----:B------:R-:W-:Y:S02]  /*0800*/  @P5 SHF.L.U64.HI R18, R12, 0x1, R13 ;  /* 0x000000010c125819 */ /* 0x000fe4000001020d */
[----:B------:R-:W-:Y:S02]  /*0810*/  @P5 IADD3 R42, P0, R40, c[0x0][0x180], RZ ;  /* 0x00006000282a5a10 */ /* 0x000fe40007f1e0ff */
[----:B------:R-:W-:Y:S02]  /*0820*/  @P4 MOV R12, R64 ;  /* 0x00000040000c4202 */ /* 0x000fe40000000f00 */
[----:B------:R-:W-:-:S02]  /*0830*/  @P5 IADD3.X R43, R18, c[0x0][0x184], RZ, P0, !PT ;  /* 0x00006100122b5a10 */ /* 0x000fc400007fe4ff */
[----:B------:R-:W-:Y:S02]  /*0840*/  @P4 MOV R13, R67 ;  /* 0x00000043000d4202 */ /* 0x000fe40000000f00 */
[----:B------:R-:W-:Y:S02]  /*0850*/  @P5 IADD3 R40, P0, R40, c[0x0][0x178], RZ ;  /* 0x00005e0028285a10 */ /* 0x000fe40007f1e0ff */
[----:B------:R-:W-:Y:S01]  /*0860*/  @P6 IADD3 R15, R15, R19, RZ ;  /* 0x000000130f0f6210 */ /* 0x000fe20007ffe0ff */
[----:B------:R-:W-:Y:S01]  /*0870*/  @P4 IMAD.WIDE.U32 R12, R56, c[0x0][0x1d8], R12 ;  /* 0x00007600380c4a25 */ /* 0x000fe200078e000c */
[----:B------:R-:W-:Y:S02]  /*0880*/  @P6 SHF.L.U32 R68, R14, 0x1, RZ ;  /* 0x000000010e446819 */ /* 0x000fe400000006ff */
[----:B------:R-:W-:Y:S01]  /*0890*/  @P5 IADD3.X R41, R18, c[0x0][0x17c], RZ, P0, !PT ;  /* 0x00005f0012295a10 */ /* 0x000fe200007fe4ff */
[----:B------:R-:W-:Y:S01]  /*08a0*/  @P1 IMAD R18, R8, c[0x0][0x1d8], RZ ;  /* 0x0000760008121a24 */ /* 0x000fe200078e02ff */
[----:B------:R-:W-:Y:S01]  /*08b0*/  @P6 SHF.L.U64.HI R16, R14, 0x1, R15 ;  /* 0x000000010e106819 */ /* 0x000fe2000001020f */
[----:B------:R-:W-:Y:S01]  /*08c0*/  @P3 IMAD R14, R6, c[0x0][0x1d8], RZ ;  /* 0x00007600060e3a24 */ /* 0x000fe200078e02ff */
[----:B------:R-:W-:-:S02]  /*08d0*/  @P6 IADD3 R38, P0, R68, c[0x0][0x180], RZ ;  /* 0x0000600044266a10 */ /* 0x000fc40007f1e0ff */
[----:B------:R-:W-:Y:S01]  /*08e0*/  @P4 IADD3 R17, R13, R17, RZ ;  /* 0x000000110d114210 */ /* 0x000fe20007ffe0ff */
[----:B------:R-:W-:Y:S01]  /*08f0*/  @P3 IMAD R19, R55, c[0x0][0x1dc], R14 ;  /* 0x0000770037133a24 */ /* 0x000fe200078e020e */
[----:B------:R-:W-:Y:S01]  /*0900*/  @P6 IADD3.X R39, R16, c[0x0][0x184], RZ, P0, !PT ;  /* 0x0000610010276a10 */ /* 0x000fe200007fe4ff */
[----:B------:R-:W-:Y:S01]  /*0910*/  @P2 IMAD R13, R7, c[0x0][0x1d8], RZ ;  /* 0x00007600070d2a24 */ /* 0x000fe200078e02ff */
[----:B------:R-:W-:Y:S02]  /*0920*/  @P6 IADD3 R68, P0, R68, c[0x0][0x178], RZ ;  /* 0x00005e0044446a10 */ /* 0x000fe40007f1e0ff */
[----:B------:R-:W-:Y:S01]  /*0930*/  @P4 SHF.L.U32 R28, R12, 0x1, RZ ;  /* 0x000000010c1c4819 */ /* 0x000fe200000006ff */
[----:B------:R-:W-:Y:S01]  /*0940*/  @P2 IMAD R21, R54, c[0x0][0x1dc], R13 ;  /* 0x0000770036152a24 */ /* 0x000fe200078e020d */
[----:B------:R-:W-:Y:S02]  /*0950*/  @P3 MOV R14, R64 ;  /* 0x00000040000e3202 */ /* 0x000fe40000000f00 */
[----:B------:R-:W-:-:S02]  /*0960*/  @P3 MOV R15, R67 ;  /* 0x00000043000f3202 */ /* 0x000fc40000000f00 */
[----:B------:R-:W-:Y:S02]  /*0970*/  @P6 IADD3.X R69, R16, c[0x0][0x17c], RZ, P0, !PT ;  /* 0x00005f0010456a10 */ /* 0x000fe400007fe4ff */
[----:B------:R-:W-:Y:S01]  /*0980*/  @P4 SHF.L.U64.HI R17, R12, 0x1, R17 ;  /* 0x000000010c114819 */ /* 0x000fe20000010211 */
[----:B------:R-:W-:Y:S01]  /*0990*/  @P3 IMAD.WIDE.U32 R14, R55, c[0x0][0x1d8], R14 ;  /* 0x00007600370e3a25 */ /* 0x000fe200078e000e */
[----:B------:R-:W-:Y:S02]  /*09a0*/  @P4 IADD3 R32, P0, R28, c[0x0][0x180], RZ ;  /* 0x000060001c204a10 */ /* 0x000fe40007f1e0ff */
[----:B------:R-:W-:Y:S02]  /*09b0*/  @P2 MOV R12, R64 ;  /* 0x00000040000c2202 */ /* 0x000fe40000000f00 */
[----:B------:R-:W-:Y:S02]  /*09c0*/  @P2 MOV R13, R67 ;  /* 0x00000043000d2202 */ /* 0x000fe40000000f00 */
[----:B------:R-:W-:-:S02]  /*09d0*/  @P4 IADD3.X R33, R17, c[0x0][0x184], RZ, P0, !PT ;  /* 0x0000610011214a10 */ /* 0x000fc400007fe4ff */
[----:B------:R-:W-:Y:S01]  /*09e0*/  @P4 IADD3 R28, P0, R28, c[0x0][0x178], RZ ;  /* 0x00005e001c1c4a10 */ /* 0x000fe20007f1e0ff */
[----:B------:R-:W-:Y:S01]  /*09f0*/  @P2 IMAD.WIDE.U32 R12, R54, c[0x0][0x1d8], R12 ;  /* 0x00007600360c2a25 */ /* 0x000fe200078e000c */
[----:B------:R-:W-:Y:S02]  /*0a00*/  @P3 IADD3 R15, R15, R19, RZ ;  /* 0x000000130f0f3210 */ /* 0x000fe40007ffe0ff */
[C---:B------:R-:W-:Y:S02]  /*0a10*/  @P3 SHF.L.U32 R24, R14.reuse, 0x1, RZ ;  /* 0x000000010e183819 */ /* 0x040fe400000006ff */
[----:B------:R-:W-:Y:S01]  /*0a20*/  @P4 IADD3.X R29, R17, c[0x0][0x17c], RZ, P0, !PT ;  /* 0x00005f00111d4a10 */ /* 0x000fe200007fe4ff */
[----:B------:R-:W-:Y:S01]  /*0a30*/  @P1 IMAD R17, R53, c[0x0][0x1dc], R18 ;  /* 0x0000770035111a24 */ /* 0x000fe200078e0212 */
[----:B------:R-:W-:Y:S02]  /*0a40*/  @P3 SHF.L.U64.HI R16, R14, 0x1, R15 ;  /* 0x000000010e103819 */ /* 0x000fe4000001020f */
[----:B------:R-:W-:-:S02]  /*0a50*/  @P3 IADD3 R26, P0, R24, c[0x0][0x180], RZ ;  /* 0x00006000181a3a10 */ /* 0x000fc40007f1e0ff */
[----:B------:R-:W-:Y:S02]  /*0a60*/  @P2 IADD3 R15, R13, R21, RZ ;  /* 0x000000150d0f2210 */ /* 0x000fe40007ffe0ff */
[----:B------:R-:W-:Y:S02]  /*0a70*/  @P3 IADD3.X R27, R16, c[0x0][0x184], RZ, P0, !PT ;  /* 0x00006100101b3a10 */ /* 0x000fe400007fe4ff */
[C---:B------:R-:W-:Y:S02]  /*0a80*/  @P2 SHF.L.U32 R14, R12.reuse, 0x1, RZ ;  /* 0x000000010c0e2819 */ /* 0x040fe400000006ff */
[----:B------:R-:W-:Y:S02]  /*0a90*/  @P2 SHF.L.U64.HI R15, R12, 0x1, R15 ;  /* 0x000000010c0f2819 */ /* 0x000fe4000001020f */
[----:B------:R-:W-:Y:S02]  /*0aa0*/  @P3 IADD3 R24, P0, R24, c[0x0][0x178], RZ ;  /* 0x00005e0018183a10 */ /* 0x000fe40007f1e0ff */
[----:B------:R-:W-:-:S02]  /*0ab0*/  @P1 MOV R12, R64 ;  /* 0x00000040000c1202 */ /* 0x000fc40000000f00 */
[----:B------:R-:W-:Y:S02]  /*0ac0*/  @P1 MOV R13, R67 ;  /* 0x00000043000d1202 */ /* 0x000fe40000000f00 */
[----:B------:R-:W-:Y:S02]  /*0ad0*/  @P3 IADD3.X R25, R16, c[0x0][0x17c], RZ, P0, !PT ;  /* 0x00005f0010193a10 */ /* 0x000fe400007fe4ff */
[C---:B------:R-:W-:Y:S01]  /*0ae0*/  @P2 IADD3 R22, P0, R14.reuse, c[0x0][0x180], RZ ;  /* 0x000060000e162a10 */ /* 0x040fe20007f1e0ff */
[----:B------:R-:W-:Y:S01]  /*0af0*/  @P1 IMAD.WIDE.U32 R12, R53, c[0x0][0x1d8], R12 ;  /* 0x00007600350c1a25 */ /* 0x000fe200078e000c */
[----:B------:R-:W-:Y:S02]  /*0b00*/  SHF.R.U32.HI R11, RZ, 0x2, R11 ;  /* 0x00000002ff0b7819 */ /* 0x000fe4000001160b */
[----:B------:R-:W-:Y:S02]  /*0b10*/  @P2 IADD3.X R23, R15, c[0x0][0x184], RZ, P0, !PT ;  /* 0x000061000f172a10 */ /* 0x000fe400007fe4ff */
[----:B------:R-:W-:Y:S01]  /*0b20*/  @P2 IADD3 R14, P0, R14, c[0x0][0x178], RZ ;  /* 0x00005e000e0e2a10 */ /* 0x000fe20007f1e0ff */
[----:B------:R-:W-:Y:S01]  /*0b30*/  IMAD R11, R0, c[0x0][0x1fc], R11 ;  /* 0x00007f00000b7a24 */ /* 0x000fe200078e020b */
[----:B------:R-:W-:-:S02]  /*0b40*/  @P1 IADD3 R13, R13, R17, RZ ;  /* 0x000000110d0d1210 */ /* 0x000fc40007ffe0ff */
        /* <DEDUP_REMOVED lines=38> */
[----:B0-----:R-:W-:Y:S01]  /*0db0*/  CS2R R42, SRZ ;  /* 0x00000000002a7805 */ /* 0x001fe2000001ff00 */
[----:B------:R-:W-:Y:S02]  /*0dc0*/  BSSY B0, `(.L_x_302) ;  /* 0x000003d000007945 */ /* 0x000fe40003800000 */
[----:B------:R0:W5:Y:S01]  /*0dd0*/  @P4 LDG.E R44, [R32.64] ;  /* 0x0000000e202c4981 */ /* 0x000162000c1e1900 */
[----:B---3--:R-:W-:-:S03]  /*0de0*/  CS2R R40, SRZ ;  /* 0x0000000000287805 */ /* 0x008fc6000001ff00 */
[----:B------:R4:W5:Y:S04]  /*0df0*/  @P4 LDG.E R43, [R28.64] ;  /* 0x0000000e1c2b4981 */ /* 0x000968000c1e1900 */
[----:B------:R4:W5:Y:S04]  /*0e00*/  @P3 LDG.E R42, [R24.64] ;  /* 0x0000000e182a3981 */ /* 0x000968000c1e1900 */
        /* <DEDUP_REMOVED lines=13> */
[----:B--2---:R2:W3:Y:S01]  /*0ee0*/  @P0 R2UR UR12, R30 ;  /* 0x000000001e0c03c2 */ /* 0x0044e200000e0000 */
        /* <DEDUP_REMOVED lines=21> */
[----:B------:R4:W5:Y:S01]  /*1040*/  @P1 LDG.E R38, [R18.64] ;  /* 0x0000000e12261981 */ /* 0x000962000c1e1900 */
[----:B------:R-:W-:Y:S01]  /*1050*/  ISETP.GT.U32.AND P0, PT, R59, 0xdf, PT ;  /* 0x000000df3b00780c */ /* 0x000fe20003f04070 */
[----:B0-----:R-:W-:Y:S02]  /*1060*/  CS2R R32, SRZ ;  /* 0x0000000000207805 */ /* 0x001fe4000001ff00 */
[----:B------:R0:W5:Y:S02]  /*1070*/  @P2 LDG.E R39, [R14.64] ;  /* 0x0000000e0e272981 */ /* 0x000164000c1e1900 */
[----:B0-----:R-:W-:-:S08]  /*1080*/  CS2R R14, SRZ ;  /* 0x00000000000e7805 */ /* 0x001fd0000001ff00 */
[----:B------:R-:W-:Y:S05]  /*1090*/  @P0 BRA `(.L_x_303) ;  /* 0x000000f000000947 */ /* 0x000fea0003800000 */
[----:B---34-:R-:W-:Y:S01]  /*10a0*/  ISETP.NE.AND P0, PT, RZ, UR13, PT ;  /* 0x0000000dff007c0c */ /* 0x018fe2000bf05270 */
        /* <DEDUP_REMOVED lines=14> */
.L_x_303:
[----:B---34-:R-:W-:Y:S05]  /*1190*/  BSYNC B0 ;  /* 0x0000000000007941 */ /* 0x018fea0003800000 */
.L_x_302:
        /* <DEDUP_REMOVED lines=35> */
.L_x_304:
        /* <DEDUP_REMOVED lines=26> */
.L_x_305:
[----:B------:R-:W-:Y:S02]  /*1570*/  FFMA.FTZ R21, R18, R25, R21 ;  /* 0x0000001912157223 */ /* 0x000fe40000010015 */
[----:B------:R-:W-:Y:S02]  /*1580*/  FADD.FTZ R25, R25, R24 ;  /* 0x0000001819197221 */ /* 0x000fe40000010000 */
[----:B------:R-:W-:Y:S02]  /*1590*/  FADD.FTZ R19, RZ, R16 ;  /* 0x00000010ff137221 */ /* 0x000fe40000010000 */
[----:B------:R-:W-:Y:S02]  /*15a0*/  FMUL.FTZ R24, R12, R33 ;  /* 0x000000210c187220 */ /* 0x000fe40000410000 */
[----:B------:R-:W-:Y:S02]  /*15b0*/  FFMA.FTZ R22, R23, R12, R22 ;  /* 0x0000000c17167223 */ /* 0x000fe40000010016 */
[----:B------:R-:W-:-:S02]  /*15c0*/  FFMA.FTZ R16, R18, R17, RZ ;  /* 0x0000001112107223 */ /* 0x000fc400000100ff */
[----:B------:R-:W-:Y:S01]  /*15d0*/  FADD.FTZ R12, R19, R12 ;  /* 0x0000000c130c7221 */ /* 0x000fe20000010000 */
[--C-:B------:R-:W-:Y:S01]  /*15e0*/  PRMT R19, RZ, 0x5410, R44.reuse ;  /* 0x00005410ff137816 */ /* 0x100fe2000000002c */
[----:B------:R-:W-:Y:S02]  /*15f0*/  FADD.FTZ R18, RZ, R17 ;  /* 0x00000011ff127221 */ /* 0x000fe40000010000 */
[----:B------:R-:W-:Y:S01]  /*1600*/  FFMA.FTZ R23, R23, R24, R21 ;  /* 0x0000001817177223 */ /* 0x000fe20000010015 */
[----:B------:R-:W-:Y:S01]  /*1610*/  PRMT R21, RZ, 0x7610, R44 ;  /* 0x00007610ff157816 */ /* 0x000fe2000000002c */
[----:B------:R-:W-:Y:S02]  /*1620*/  FMUL.FTZ R17, R13, R14 ;  /* 0x0000000e0d117220 */ /* 0x000fe40000410000 */
[C---:B------:R-:W-:Y:S02]  /*1630*/  FFMA.FTZ R16, R20.reuse, R13, R16 ;  /* 0x0000000d14107223 */ /* 0x040fe40000010010 */
[----:B------:R-:W-:-:S02]  /*1640*/  FFMA.FTZ R20, R20, R17, R23 ;  /* 0x0000001114147223 */ /* 0x000fc40000010017 */
[----:B------:R-:W-:Y:S01]  /*1650*/  FADD.FTZ R23, R19, -UR16 ;  /* 0x8000001013177e21 */ /* 0x000fe20008010000 */
[----:B------:R-:W-:Y:S01]  /*1660*/  PRMT R19, RZ, 0x7610, R43 ;  /* 0x00007610ff137816 */ /* 0x000fe2000000002b */
[----:B------:R-:W-:Y:S02]  /*1670*/  FADD.FTZ R21, R21, -UR16 ;  /* 0x8000001015157e21 */ /* 0x000fe40008010000 */
[----:B------:R-:W-:Y:S02]  /*1680*/  FADD.FTZ R13, R18, R13 ;  /* 0x0000000d120d7221 */ /* 0x000fe40000010000 */
[----:B------:R-:W-:Y:S01]  /*1690*/  FADD.FTZ R18, R25, R24 ;  /* 0x0000001819127221 */ /* 0x000fe20000010000 */
        /* <DEDUP_REMOVED lines=22> */
.L_x_306:
[----:B------:R-:W-:Y:S02]  /*1800*/  FMUL.FTZ R26, R24, R33 ;  /* 0x00000021181a7220 */ /* 0x000fe40000410000 */
[----:B------:R-:W-:Y:S02]  /*1810*/  FADD.FTZ R17, R17, R18 ;  /* 0x0000001211117221 */ /* 0x000fe40000010000 */
[----:B------:R-:W-:Y:S02]  /*1820*/  FADD.FTZ R25, R12, R24 ;  /* 0x000000180c197221 */ /* 0x000fe40000010000 */
[C---:B------:R-:W-:Y:S01]  /*1830*/  FFMA.FTZ R22, R23.reuse, R24, R22 ;  /* 0x0000001817167223 */ /* 0x040fe20000010016 */
[----:B------:R-:W-:Y:S01]  /*1840*/  PRMT R24, RZ, 0x5410, R42 ;  /* 0x00005410ff187816 */ /* 0x000fe2000000002a */
[----:B------:R-:W-:Y:S02]  /*1850*/  FFMA.FTZ R23, R23, R26, R20 ;  /* 0x0000001a17177223 */ /* 0x000fe40000010014 */
[----:B------:R-:W-:-:S02]  /*1860*/  FADD.FTZ R12, R13, R19 ;  /* 0x000000130d0c7221 */ /* 0x000fc40000010000 */
[----:B------:R-:W-:Y:S02]  /*1870*/  FMUL.FTZ R20, R19, R14 ;  /* 0x0000000e13147220 */ /* 0x000fe40000410000 */
[----:B------:R-:W-:Y:S01]  /*1880*/  FFMA.FTZ R13, R21, R19, R16 ;  /* 0x00000013150d7223 */ /* 0x000fe20000010010 */
[--C-:B------:R-:W-:Y:S01]  /*1890*/  PRMT R16, RZ, 0x5410, R45.reuse ;  /* 0x00005410ff107816 */ /* 0x100fe2000000002d */
[----:B------:R-:W-:Y:S01]  /*18a0*/  FADD.FTZ R19, R17, R26 ;  /* 0x0000001a11137221 */ /* 0x000fe20000010000 */
[----:B------:R-:W-:Y:S01]  /*18b0*/  PRMT R17, RZ, 0x7610, R45 ;  /* 0x00007610ff117816 */ /* 0x000fe2000000002d */
[----:B------:R-:W-:Y:S02]  /*18c0*/  FFMA.FTZ R21, R21, R20, R23 ;  /* 0x0000001415157223 */ /* 0x000fe40000010017 */
        /* <DEDUP_REMOVED lines=24> */
.L_x_307:
[----:B------:R-:W-:Y:S02]  /*1a50*/  FMUL.FTZ R26, R24, R33 ;  /* 0x00000021181a7220 */ /* 0x000fe40000410000 */
[----:B------:R-:W-:Y:S01]  /*1a60*/  FADD.FTZ R19, R20, R19 ;  /* 0x0000001314137221 */ /* 0x000fe20000010000 */
[----:B------:R-:W-:Y:S01]  /*1a70*/  PRMT R20, RZ, 0x7610, R40 ;  /* 0x00007610ff147816 */ /* 0x000fe20000000028 */
[----:B------:R-:W-:-:S02]  /*1a80*/  FADD.FTZ R16, R25, R24 ;  /* 0x0000001819107221 */ /* 0x000fc40000010000 */
[----:B------:R-:W-:Y:S02]  /*1a90*/  FFMA.FTZ R22, R23, R24, R22 ;  /* 0x0000001817167223 */ /* 0x000fe40000010016 */
[----:B------:R-:W-:Y:S01]  /*1aa0*/  FADD.FTZ R24, R19, R26 ;  /* 0x0000001a13187221 */ /* 0x000fe20000010000 */
[----:B------:R-:W-:Y:S01]  /*1ab0*/  PRMT R19, RZ, 0x5410, R40 ;  /* 0x00005410ff137816 */ /* 0x000fe20000000028 */
[----:B------:R-:W-:Y:S02]  /*1ac0*/  FADD.FTZ R20, R20, -UR16 ;  /* 0x8000001014147e21 */ /* 0x000fe40008010000 */
[----:B------:R-:W-:Y:S01]  /*1ad0*/  FFMA.FTZ R23, R23, R26, R21 ;  /* 0x0000001a17177223 */ /* 0x000fe20000010015 */
[--C-:B------:R-:W-:Y:S01]  /*1ae0*/  PRMT R21, RZ, 0x5410, R39.reuse ;  /* 0x00005410ff157816 */ /* 0x100fe20000000027 */
[----:B------:R-:W-:Y:S01]  /*1af0*/  FADD.FTZ R25, R19, -UR16 ;  /* 0x8000001013197e21 */ /* 0x000fe20008010000 */
[----:B------:R-:W-:Y:S01]  /*1b00*/  PRMT R19, RZ, 0x7610, R39 ;  /* 0x00007610ff137816 */ /* 0x000fe20000000027 */
[----:B------:R-:W-:-:S02]  /*1b10*/  FMUL.FTZ R27, R17, R14 ;  /* 0x0000000e111b7220 */ /* 0x000fc40000410000 */
        /* <DEDUP_REMOVED lines=21> */
.L_x_308:
[C---:B------:R-:W-:Y:S02]  /*1c70*/  FFMA.FTZ R28, R18.reuse, R27, R23 ;  /* 0x0000001b121c7223 */ /* 0x040fe40000010017 */
[----:B------:R-:W-:Y:S02]  /*1c80*/  FMUL.FTZ R26, R21, R33 ;  /* 0x00000021151a7220 */ /* 0x000fe40000410000 */
[----:B------:R-:W-:Y:S02]  /*1c90*/  FFMA.FTZ R23, R18, R17, R13 ;  /* 0x0000001112177223 */ /* 0x000fe4000001000d */
[----:B------:R-:W-:Y:S02]  /*1ca0*/  FMUL.FTZ R18, R19, R14 ;  /* 0x0000000e13127220 */ /* 0x000fe40000410000 */
[----:B------:R-:W-:-:S02]  /*1cb0*/  FFMA.FTZ R13, R25, R26, R28 ;  /* 0x0000001a190d7223 */ /* 0x000fc4000001001c */
[----:B------:R-:W-:Y:S02]  /*1cc0*/  FADD.FTZ R27, R27, R24 ;  /* 0x000000181b1b7221 */ /* 0x000fe40000010000 */
[----:B------:R-:W-:Y:S01]  /*1cd0*/  FADD.FTZ R24, R12, R17 ;  /* 0x000000110c187221 */ /* 0x000fe20000010000 */
[----:B------:R-:W-:Y:S01]  /*1ce0*/  PRMT R12, RZ, 0x5410, R41 ;  /* 0x00005410ff0c7816 */ /* 0x000fe20000000029 */
[----:B------:R-:W-:Y:S02]  /*1cf0*/  FFMA.FTZ R17, R25, R21, R22 ;  /* 0x0000001519117223 */ /* 0x000fe40000010016 */
[----:B------:R-:W-:Y:S01]  /*1d00*/  FFMA.FTZ R25, R20, R18, R13 ;  /* 0x0000001214197223 */ /* 0x000fe2000001000d */
[----:B------:R-:W-:Y:S01]  /*1d10*/  PRMT R13, RZ, 0x7610, R41 ;  /* 0x00007610ff0d7816 */ /* 0x000fe20000000029 */
[----:B------:R-:W-:Y:S02]  /*1d20*/  FADD.FTZ R27, R27, R26 ;  /* 0x0000001a1b1b7221 */ /* 0x000fe40000010000 */
[----:B------:R-:W-:Y:S01]  /*1d30*/  FADD.FTZ R22, R12, -UR16 ;  /* 0x800000100c167e21 */ /* 0x000fe20008010000 */
[----:B------:R-:W-:Y:S01]  /*1d40*/  PRMT R12, RZ, 0x5410, R38 ;  /* 0x00005410ff0c7816 */ /* 0x000fe20000000026 */
[----:B------:R-:W-:-:S02]  /*1d50*/  FADD.FTZ R26, R18, R27 ;  /* 0x0000001b121a7221 */ /* 0x000fc40000010000 */
[----:B------:R-:W-:Y:S01]  /*1d60*/  FADD.FTZ R18, R13, -UR16 ;  /* 0x800000100d127e21 */ /* 0x000fe20008010000 */
[----:B------:R-:W-:Y:S01]  /*1d70*/  PRMT R13, RZ, 0x7610, R38 ;  /* 0x00007610ff0d7816 */ /* 0x000fe20000000026 */
        /* <DEDUP_REMOVED lines=21> */
.L_x_309:
[----:B------:R-:W-:Y:S02]  /*1ed0*/  FADD.FTZ R21, R16, R21 ;  /* 0x0000001510157221 */ /* 0x000fe40000010000 */
[----:B------:R-:W-:Y:S01]  /*1ee0*/  FFMA.FTZ R20, R20, R19, R23 ;  /* 0x0000001314147223 */ /* 0x000fe20000010017 */
[--C-:B------:R-:W-:Y:S01]  /*1ef0*/  PRMT R23, RZ, 0x7610, R36.reuse ;  /* 0x00007610ff177816 */ /* 0x100fe20000000024 */
[----:B------:R-:W-:Y:S01]  /*1f00*/  FADD.FTZ R16, R24, R19 ;  /* 0x0000001318107221 */ /* 0x000fe20000010000 */
[----:B------:R-:W-:Y:S01]  /*1f10*/  PRMT R19, RZ, 0x5410, R36 ;  /* 0x00005410ff137816 */ /* 0x000fe20000000024 */
[----:B------:R-:W-:Y:S01]  /*1f20*/  FMUL.FTZ R27, R12, R33 ;  /* 0x000000210c1b7220 */ /* 0x000fe20000410000 */
[----:B------:R-:W-:Y:S01]  /*1f30*/  PRMT R24, RZ, 0x7610, R35 ;  /* 0x00007610ff187816 */ /* 0x000fe20000000023 */
[----:B------:R-:W-:Y:S02]  /*1f40*/  FMUL.FTZ R29, R13, R14 ;  /* 0x0000000e0d1d7220 */ /* 0x000fe40000410000 */
[----:B------:R-:W-:-:S02]  /*1f50*/  FFMA.FTZ R25, R22, R27, R25 ;  /* 0x0000001b16197223 */ /* 0x000fc40000010019 */
[----:B------:R-:W-:Y:S02]  /*1f60*/  FADD.FTZ R26, R26, R27 ;  /* 0x0000001b1a1a7221 */ /* 0x000fe40000010000 */
[----:B------:R-:W-:Y:S02]  /*1f70*/  FADD.FTZ R19, R19, -UR16 ;  /* 0x8000001013137e21 */ /* 0x000fe40008010000 */
[----:B------:R-:W-:Y:S02]  /*1f80*/  FADD.FTZ R27, R23, -UR16 ;  /* 0x80000010171b7e21 */ /* 0x000fe40008010000 */
[----:B------:R-:W-:Y:S02]  /*1f90*/  FFMA.FTZ R28, R18, R29, R25 ;  /* 0x0000001d121c7223 */ /* 0x000fe40000010019 */
[----:B------:R-:W-:Y:S01]  /*1fa0*/  FADD.FTZ R25, R29, R26 ;  /* 0x0000001a1d197221 */ /* 0x000fe20000010000 */
        /* <DEDUP_REMOVED lines=22> */
.L_x_310:
[----:B------:R-:W-:Y:S02]  /*2110*/  FMUL.FTZ R30, R26, R33 ;  /* 0x000000211a1e7220 */ /* 0x000fe40000410000 */
[----:B------:R-:W-:Y:S02]  /*2120*/  FMUL.FTZ R29, R24, R14 ;  /* 0x0000000e181d7220 */ /* 0x000fe40000410000 */
[----:B------:R-:W-:Y:S02]  /*2130*/  FFMA.FTZ R28, R23, R30, R28 ;  /* 0x0000001e171c7223 */ /* 0x000fe4000001001c */
[----:B------:R-:W-:Y:S01]  /*2140*/  FFMA.FTZ R17, R22, R12, R17 ;  /* 0x0000000c16117223 */ /* 0x000fe20000010011 */
[----:B------:R-:W-:Y:S01]  /*2150*/  PRMT R22, RZ, 0x5410, R37 ;  /* 0x00005410ff167816 */ /* 0x000fe20000000025 */
[----:B------:R-:W-:Y:S01]  /*2160*/  FADD.FTZ R30, R25, R30 ;  /* 0x0000001e191e7221 */ /* 0x000fe20000010000 */
[----:B------:R-:W-:Y:S01]  /*2170*/  PRMT R25, RZ, 0x7610, R34 ;  /* 0x00007610ff197816 */ /* 0x000fe20000000022 */
[----:B------:R-:W-:-:S02]  /*2180*/  FFMA.FTZ R27, R19, R29, R28 ;  /* 0x0000001d131b7223 */ /* 0x000fc4000001001c */
[----:B------:R-:W-:Y:S02]  /*2190*/  FADD.FTZ R29, R29, R30 ;  /* 0x0000001e1d1d7221 */ /* 0x000fe40000010000 */
[----:B------:R-:W-:Y:S01]  /*21a0*/  FADD.FTZ R30, R22, -UR16 ;  /* 0x80000010161e7e21 */ /* 0x000fe20008010000 */
[----:B------:R-:W-:-:S03]  /*21b0*/  PRMT R22, RZ, 0x7610, R37 ;  /* 0x00007610ff167816 */ /* 0x000fc60000000025 */
        /* <DEDUP_REMOVED lines=23> */
.L_x_311:
[----:B------:R-:W-:Y:S01]  /*2330*/  FMUL.FTZ R68, R22, R33 ;  /* 0x0000002116447220 */ /* 0x000fe20000410000 */
[----:B------:R-:W-:Y:S01]  /*2340*/  ISETP.GT.AND P0, PT, R2, 0x1e, PT ;  /* 0x0000001e0200780c */ /* 0x000fe20003f04270 */
[----:B------:R-:W-:Y:S01]  /*2350*/  FMUL.FTZ R31, R25, R14 ;  /* 0x0000000e191f7220 */ /* 0x000fe20000410000 */
[----:B------:R-:W-:Y:S01]  /*2360*/  BSSY B0, `(.L_x_312) ;  /* 0x0000040000007945 */ /* 0x000fe20003800000 */
[----:B------:R-:W-:Y:S01]  /*2370*/  FFMA.FTZ R27, R30, R68, R27 ;  /* 0x000000441e1b7223 */ /* 0x000fe2000001001b */
[----:B------:R-:W-:Y:S01]  /*2380*/  SHF.L.U32 R63, R59, 0x4, RZ ;  /* 0x000000043b3f7819 */ /* 0x000fe200000006ff */
[----:B------:R-:W-:Y:S02]  /*2390*/  FADD.FTZ R68, R29, R68 ;  /* 0x000000441d447221 */ /* 0x000fe40000010000 */
[----:B------:R-:W-:Y:S02]  /*23a0*/  FFMA.FTZ R29, R28, R31, R27 ;  /* 0x0000001f1c1d7223 */ /* 0x000fe4000001001b */
[----:B------:R-:W-:-:S02]  /*23b0*/  FADD.FTZ R27, R31, R68 ;  /* 0x000000441f1b7221 */ /* 0x000fc40000010000 */
[----:B------:R-:W-:Y:S01]  /*23c0*/  FFMA.FTZ R20, R18, R13, R20 ;  /* 0x0000000d12147223 */ /* 0x000fe20000010014 */
[----:B------:R-:W0:Y:S01]  /*23d0*/  SHFL.DOWN PT, R68, R29, 0x1, 0x1f ;  /* 0x08201f001d447f89 */ /* 0x000e2200000e0000 */
[----:B------:R-:W-:Y:S02]  /*23e0*/  FADD.FTZ R21, R21, R12 ;  /* 0x0000000c15157221 */ /* 0x000fe40000010000 */
[----:B------:R-:W-:Y:S01]  /*23f0*/  FADD.FTZ R13, R16, R13 ;  /* 0x0000000d100d7221 */ /* 0x000fe20000010000 */
[----:B------:R-:W1:Y:S01]  /*2400*/  SHFL.DOWN PT, R31, R27, 0x1, 0x1f ;  /* 0x08201f001b1f7f89 */ /* 0x000e6200000e0000 */
[----:B------:R-:W-:Y:S02]  /*2410*/  FFMA.FTZ R17, R23, R26, R17 ;  /* 0x0000001a17117223 */ /* 0x000fe40000010011 */
[----:B------:R-:W-:Y:S02]  /*2420*/  FFMA.FTZ R20, R19, R24, R20 ;  /* 0x0000001813147223 */ /* 0x000fe40000010014 */
[----:B------:R-:W-:-:S02]  /*2430*/  FADD.FTZ R21, R21, R26 ;  /* 0x0000001a15157221 */ /* 0x000fc40000010000 */
[----:B------:R-:W-:Y:S02]  /*2440*/  FADD.FTZ R24, R13, R24 ;  /* 0x000000180d187221 */ /* 0x000fe40000010000 */
[----:B------:R-:W-:Y:S02]  /*2450*/  FFMA.FTZ R16, R30, R22, R17 ;  /* 0x000000161e107223 */ /* 0x000fe40000010011 */
[----:B------:R-:W-:Y:S02]  /*2460*/  FFMA.FTZ R17, R28, R25, R20 ;  /* 0x000000191c117223 */ /* 0x000fe40000010014 */
        /* <DEDUP_REMOVED lines=25> */
[----:B------:R-:W-:Y:S02]  /*2600*/  ISETP.NE.AND P0, PT, R2, RZ, PT ;  /* 0x000000ff0200720c */ /* 0x000fe40003f05270 */
[----:B------:R-:W-:Y:S02]  /*2610*/  MOV R12, R29 ;  /* 0x0000001d000c7202 */ /* 0x000fe40000000f00 */
[----:B------:R-:W-:-:S09]  /*2620*/  MOV R13, R27 ;  /* 0x0000001b000d7202 */ /* 0x000fd20000000f00 */
        /* <DEDUP_REMOVED lines=19> */
.L_x_313:
[----:B0-----:R-:W-:Y:S05]  /*2760*/  BSYNC B0 ;  /* 0x0000000000007941 */ /* 0x001fea0003800000 */
.L_x_312:
        /* <DEDUP_REMOVED lines=160> */
.L_x_315:
[----:B------:R-:W-:Y:S05]  /*3170*/  BSYNC B0 ;  /* 0x0000000000007941 */ /* 0x000fea0003800000 */
.L_x_314:
[----:B------:R-:W-:Y:S01]  /*3180*/  BSSY B0, `(.L_x_316) ;  /* 0x0000014000007945 */ /* 0x000fe20003800000 */
[----:B------:R-:W-:Y:S01]  /*3190*/  HFMA2.MMA R29, -RZ, RZ, 0, 1.1920928955078125e-07 ;  /* 0x00000002ff1d7435 */ /* 0x000fe200000001ff */
[----:B------:R-:W-:Y:S01]  /*31a0*/  MOV R28, 0x4 ;  /* 0x00000004001c7802 */ /* 0x000fe20000000f00 */
        /* <DEDUP_REMOVED lines=17> */
.L_x_317:
[----:B------:R-:W-:Y:S05]  /*32c0*/  BSYNC B0 ;  /* 0x0000000000007941 */ /* 0x000fea0003800000 */
.L_x_316:
[----:B------:R-:W-:-:S13]  /*32d0*/  ISETP.LE.U32.AND P6, PT, R29, c[0x0][0xc], PT ;  /* 0x000003001d007a0c */ /* 0x000fda0003fc3070 */
[----:B------:R-:W-:Y:S05]  /*32e0*/  @!P6 BRA `(.L_x_318) ;  /* 0x000012d00000e947 */ /* 0x000fea0003800000 */
        /* <DEDUP_REMOVED lines=29> */
.L_x_320:
[----:B------:R-:W2:Y:S01]  /*34c0*/  LDG.E.STRONG.GPU R18, [R16.64] ;  /* 0x0000000e10127981 */ /* 0x000ea2000c1ef900 */
[----:B------:R-:W-:Y:S01]  /*34d0*/  YIELD ;  /* 0x0000000000007946 */ /* 0x000fe20003800000 */
[----:B--2---:R-:W-:Y:S01]  /*34e0*/  ISETP.NE.AND P6, PT, R18, R25, PT ;  /* 0x000000191200720c */ /* 0x004fe20003fc5270 */
[----:B------:R-:W-:-:S12]  /*34f0*/  CCTL.IVALL ;  /* 0x00000000ff00798f */ /* 0x000fd80002000000 */
[----:B------:R-:W-:Y:S05]  /*3500*/  @P6 BRA `(.L_x_320) ;  /* 0xffffffb000006947 */ /* 0x000fea000383ffff */
.L_x_319:
[----:B------:R-:W-:Y:S01]  /*3510*/  ISETP.NE.AND P6, PT, RZ, c[0x0][0xc], PT ;  /* 0x00000300ff007a0c */ /* 0x000fe20003fc5270 */
[----:B------:R-:W-:Y:S01]  /*3520*/  WARPSYNC 0xffffffff ;  /* 0xffffffff00007948 */ /* 0x000fe20003800000 */
[----:B------:R-:W-:Y:S11]  /*3530*/  BAR.SYNC.DEFER_BLOCKING 0x0 ;  /* 0x0000000000007b1d */ /* 0x000ff60000010000 */
[----:B------:R-:W-:Y:S05]  /*3540*/  @!P6 BRA `(.L_x_318) ;  /* 0x000010700000e947 */ /* 0x000fea0003800000 */
[----:B0-----:R-:W-:Y:S01]  /*3550*/  MOV R16, 0x1 ;  /* 0x0000000100107802 */ /* 0x001fe20000000f00 */
[----:B------:R-:W-:-:S03]  /*3560*/  HFMA2.MMA R18, -RZ, RZ, 0, 0 ;  /* 0x00000000ff127435 */ /* 0x000fc600000001ff */
        /* <DEDUP_REMOVED lines=18> */
.L_x_324:
        /* <DEDUP_REMOVED lines=116> */
.L_x_323:
        /* <DEDUP_REMOVED lines=63> */
.L_x_325:
[----:B------:R-:W-:-:S04]  /*41c0*/  ISETP.NE.AND P6, PT, R20, RZ, PT ;  /* 0x000000ff1400720c */ /* 0x000fc80003fc5270 */
[----:B------:R-:W-:-:S13]  /*41d0*/  ISETP.NE.OR P6, PT, RZ, UR4, P6 ;  /* 0x00000004ff007c0c */ /* 0x000fda000b7c5670 */
[----:B------:R-:W-:Y:S05]  /*41e0*/  @!P6 BRA `(.L_x_321) ;  /* 0x000002000000e947 */ /* 0x000fea0003800000 */
.L_x_322:
        /* <DEDUP_REMOVED lines=32> */
.L_x_321:
        /* <DEDUP_REMOVED lines=11> */
.L_x_327:
[----:B------:R-:W-:Y:S05]  /*44a0*/  BSYNC B0 ;  /* 0x0000000000007941 */ /* 0x000fea0003800000 */
.L_x_326:
        /* <DEDUP_REMOVED lines=17> */
.L_x_318:
        /* <DEDUP_REMOVED lines=37> */
.L_x_328:
        /* <DEDUP_REMOVED lines=18> */
.L_x_330:
[----:B------:R-:W-:Y:S05]  /*4930*/  BSYNC B0 ;  /* 0x0000000000007941 */ /* 0x000fea0003800000 */
.L_x_329:
        /* <DEDUP_REMOVED lines=27> */
.L_x_331:
        /* <DEDUP_REMOVED lines=19> */
.L_x_333:
[----:B------:R-:W-:Y:S05]  /*4c20*/  BSYNC B0 ;  /* 0x0000000000007941 */ /* 0x000fea0003800000 */
.L_x_332:
        /* <DEDUP_REMOVED lines=28> */
.L_x_334:
        /* <DEDUP_REMOVED lines=18> */
.L_x_336:
[----:B------:R-:W-:Y:S05]  /*4f10*/  BSYNC B0 ;  /* 0x0000000000007941 */ /* 0x000fea0003800000 */
.L_x_335:
        /* <DEDUP_REMOVED lines=27> */
.L_x_337:
        /* <DEDUP_REMOVED lines=18> */
.L_x_339:
[----:B------:R-:W-:Y:S05]  /*51f0*/  BSYNC B0 ;  /* 0x0000000000007941 */ /* 0x000fea0003800000 */
.L_x_338:
        /* <DEDUP_REMOVED lines=27> */
.L_x_340:
        /* <DEDUP_REMOVED lines=18> */
.L_x_342:
[----:B------:R-:W-:Y:S05]  /*54d0*/  BSYNC B0 ;  /* 0x0000000000007941 */ /* 0x000fea0003800000 */
.L_x_341:
[----:B------:R-:W-:Y:S01]  /*54e0*/  PRMT R41, RZ, 0x7610, R41 ;  /* 0x00007610ff297816 */ /* 0x000fe20000000029 */
[----:B------:R-:W-:Y:S01]  /*54f0*/  FADD.FTZ R21, R21, -UR16 ;  /* 0x8000001015157e21 */ /* 0x000fe20008010000 */
[----:B0-----:R-:W-:Y:S02]  /*5500*/  SHF.R.U32.HI R13, RZ, 0x2, R18 ;  /* 0x00000002ff0d7819 */ /* 0x001fe40000011612 */
        /* <DEDUP_REMOVED lines=26> */
.L_x_343:
        /* <DEDUP_REMOVED lines=18> */
.L_x_345:
[----:B------:R-:W-:Y:S05]  /*57d0*/  BSYNC B0 ;  /* 0x0000000000007941 */ /* 0x000fea0003800000 */
.L_x_344:
        /* <DEDUP_REMOVED lines=28> */
.L_x_346:
        /* <DEDUP_REMOVED lines=21> */
.L_x_348:
[----:B------:R-:W-:Y:S05]  /*5af0*/  BSYNC B0 ;  /* 0x0000000000007941 */ /* 0x000fea0003800000 */
.L_x_347:
[--C-:B------:R-:W-:Y:S02]  /*5b00*/  PRMT R12, RZ, 0x5410, R37.reuse ;  /* 0x00005410ff0c7816 */ /* 0x100fe40000000025 */
[----:B------:R-:W-:Y:S02]  /*5b10*/  PRMT R37, RZ, 0x7610, R37 ;  /* 0x00007610ff257816 */ /* 0x000fe40000000025 */
[----:B------:R-:W-:Y:S01]  /*5b20*/  ISETP.GE.U32.AND P0, PT, R51, c[0x0][0x1e0], PT ;  /* 0x0000780033007a0c */ /* 0x000fe20003f06070 */
[----:B0-----:R-:W-:Y:S01]  /*5b30*/  FADD.FTZ R16, R12, -UR16 ;  /* 0x800000100c107e21 */ /* 0x001fe20008010000 */
[--C-:B------:R-:W-:Y:S01]  /*5b40*/  PRMT R12, RZ, 0x5410, R34.reuse ;  /* 0x00005410ff0c7816 */ /* 0x100fe20000000022 */
        /* <DEDUP_REMOVED lines=25> */
.L_x_349:
        /* <DEDUP_REMOVED lines=17> */
.L_x_351:
[----:B------:R-:W-:Y:S05]  /*5df0*/  BSYNC B0 ;  /* 0x0000000000007941 */ /* 0x000fea0003800000 */
.L_x_350:
[----:B------:R-:W-:Y:S01]  /*5e00*/  ULDC UR4, c[0x0][0x10] ;  /* 0x0000040000047ab9 */ /* 0x000fe20000000800 */
[----:B------:R-:W-:Y:S01]  /*5e10*/  IADD3 R50, R50, 0x1, RZ ;  /* 0x0000000132327810 */ /* 0x000fe20007ffe0ff */
[----:B------:R-:W-:-:S04]  /*5e20*/  UIADD3 UR7, UR7, UR4, URZ ;  /* 0x0000000407077290 */ /* 0x000fc8000fffe03f */
[----:B------:R-:W-:-:S06]  /*5e30*/  UISETP.GE.AND UP0, UPT, UR7, UR6, UPT ;  /* 0x000000060700728c */ /* 0x000fcc000bf06270 */
[----:B------:R-:W-:-:S13]  /*5e40*/  PLOP3.LUT P0, PT, PT, PT, UP0, 0x80, 0x0 ;  /* 0x000000000000781c */ /* 0x000fda0003f0f008 */
[----:B------:R-:W-:Y:S01]  /*5e50*/  @P0 CALL.REL.NOINC `(.L_x_301) ;  /* 0x0000001000000944 */ /* 0x000fe20003c00000 */
[----:B------:R-:W-:Y:S05]  /*5e60*/  BRA `(.L_x_352) ;  /* 0xffffa5c000007947 */ /* 0x000fea000383ffff */
.L_x_301:
        /* <DEDUP_REMOVED lines=18> */
.L_x_354:
[----:B------:R-:W-:Y:S05]  /*5f90*/  BSYNC B0 ;  /* 0x0000000000007941 */ /* 0x000fea0003800000 */
.L_x_353:
        /* <DEDUP_REMOVED lines=11> */
.L_x_356:
[----:B------:R-:W2:Y:S01]  /*6050*/  LDG.E.STRONG.GPU R5, [R2.64] ;  /* 0x0000000e02057981 */ /* 0x000ea2000c1ef900 */
[----:B------:R-:W-:Y:S01]  /*6060*/  YIELD ;  /* 0x0000000000007946 */ /* 0x000fe20003800000 */
[----:B--2---:R-:W-:Y:S01]  /*6070*/  ISETP.NE.AND P0, PT, R5, R0, PT ;  /* 0x000000000500720c */ /* 0x004fe20003f05270 */
[----:B------:R-:W-:-:S12]  /*6080*/  CCTL.IVALL ;  /* 0x00000000ff00798f */ /* 0x000fd80002000000 */
[----:B------:R-:W-:Y:S05]  /*6090*/  @P0 BRA `(.L_x_356) ;  /* 0xffffffb000000947 */ /* 0x000fea000383ffff */
.L_x_355:
        /* <DEDUP_REMOVED lines=25> */
.L_x_357:
[----:B------:R-:W-:-:S04]  /*6230*/  LEA R6, P0, R59, c[0x0][0x1b8], 0x2 ;  /* 0x00006e003b067a11 */ /* 0x000fc800078010ff */
[----:B------:R-:W-:Y:S02]  /*6240*/  LEA.HI.X R7, R59, c[0x0][0x1bc], R8, 0x2, P0 ;  /* 0x00006f003b077a11 */ /* 0x000fe400000f1408 */
[-C--:B------:R-:W-:Y:S02]  /*6250*/  LEA R8, P0, R14, R6.reuse, 0x2 ;  /* 0x000000060e087211 */ /* 0x080fe400078010ff */
[-C--:B0-----:R-:W-:Y:S01]  /*6260*/  LEA R12, P2, R23, R6.reuse, 0x2 ;  /* 0x00000006170c7211 */ /* 0x081fe200078410ff */
[----:B------:R-:W2:Y:S01]  /*6270*/  LDG.E R0, [R6.64] ;  /* 0x0000000e06007981 */ /* 0x000ea2000c1e1900 */
[----:B------:R-:W-:Y:S02]  /*6280*/  LEA R10, P1, R16, R6, 0x2 ;  /* 0x00000006100a7211 */ /* 0x000fe400078210ff */
[C---:B------:R-:W-:Y:S02]  /*6290*/  IADD3.X R9, R7.reuse, R27, RZ, P0, !PT ;  /* 0x0000001b07097210 */ /* 0x040fe400007fe4ff */
[----:B------:R-:W-:-:S02]  /*62a0*/  IADD3.X R13, R7, R21, RZ, P2, !PT ;  /* 0x00000015070d7210 */ /* 0x000fc400017fe4ff */
[----:B------:R-:W-:Y:S02]  /*62b0*/  IADD3.X R11, R19, R7, RZ, P1, !PT ;  /* 0x00000007130b7210 */ /* 0x000fe40000ffe4ff */
[----:B------:R0:W2:Y:S04]  /*62c0*/  LDG.E R9, [R8.64] ;  /* 0x0000000e08097981 */ /* 0x0000a8000c1e1900 */
        /* <DEDUP_REMOVED lines=16> */
.L_x_358:
        /* <DEDUP_REMOVED lines=11> */
.L_x_3320:


//--------------------- .text._Z35group_norm_nhwc_bwd_one_pass_kernelI11Bf16IOBf16WLi512ELi14ELi224EEv26Group_norm_nhwc_bwd_params --------------------------
	.section	.text._Z35group_norm_nhwc_bwd_one_pass_kernelI11Bf16IOBf16WLi512ELi14ELi224EEv26Group_norm_nhwc_bwd_params,"ax",@progbits
	.sectioninfo	@"SHI_REGISTERS=128"
	.align	128
        .global         _Z35group_norm_nhwc_bwd_one_pass_kernelI11Bf16IOBf16WLi512ELi14ELi224EEv26Group_norm_nhwc_bwd_params
        .type           _Z35group_norm_nhwc_bwd_one_pass_kernelI11Bf16IOBf16WLi512ELi14ELi224EEv26Group_norm_nhwc_bwd_params,@function
        .size           _Z35group_norm_nhwc_bwd_one_pass_kernelI11Bf16IOBf16WLi512ELi14ELi224EEv26Group_norm_nhwc_bwd_params,(.L_x_3321 - _Z35group_norm_nhwc_bwd_one_pass_kernelI11Bf16IOBf16WLi512ELi14ELi224EEv26Group_norm_nhwc_bwd_params)
        .other          _Z35group_norm_nhwc_bwd_one_pass_kernelI11Bf16IOBf16WLi512ELi14ELi224EEv26Group_norm_nhwc_bwd_params,@"STO_CUDA_ENTRY STV_DEFAULT"
_Z35group_norm_nhwc_bwd_one_pass_kernelI11Bf16IOBf16WLi512ELi14ELi224EEv26Group_norm_nhwc_bwd_params:
.text._Z35group_norm_nhwc_bwd_one_pass_kernelI11Bf16IOBf16WLi512ELi14ELi224EEv26Group_norm_nhwc_bwd_params:
        /* <DEDUP_REMOVED lines=103> */
.L_x_442:
        /* <DEDUP_REMOVED lines=8> */
[----:B------:R-:W-:Y:S01]  /*06f0*/  MOV R62, RZ ;  /* 0x000000ff003e7202 */ /* 0x000fe20000000f00 */
[----:B------:R-:W-:Y:S01]  /*0700*/  CS2R R30, SRZ ;  /* 0x00000000001e7805 */ /* 0x000fe2000001ff00 */
[----:B------:R-:W-:Y:S01]  /*0710*/  CS2R R74, SRZ ;  /* 0x00000000004a7805 */ /* 0x000fe2000001ff00 */
[----:B------:R-:W-:Y:S01]  /*0720*/  P2R R12, PR, RZ, 0x2 ;  /* 0x00000002ff0c7803 */ /* 0x000fe20000000000 */
[----:B0-----:R-:W0:Y:S01]  /*0730*/  MUFU.RCP R8, R8 ;  /* 0x0000000800087308 */ /* 0x001e220000001000 */
[----:B------:R-:W-:Y:S01]  /*0740*/  IMAD.WIDE R26, R5, R26, c[0x0][0x198] ;  /* 0x00006600051a7625 */ /* 0x000fe200078e021a */
[----:B------:R-:W-:-:S02]  /*0750*/  SHF.R.S32.HI R18, RZ, 0x1f, R4 ;  /* 0x0000001fff127819 */ /* 0x000fc40000011404 */
[----:B------:R-:W-:Y:S02]  /*0760*/  ISETP.NE.AND P2, PT, R86, RZ, PT ;  /* 0x000000ff5600720c */ /* 0x000fe40003f45270 */
[----:B------:R-:W-:Y:S01]  /*0770*/  ISETP.NE.AND P1, PT, R85, RZ, PT ;  /* 0x000000ff5500720c */ /* 0x000fe20003f25270 */
        /* <DEDUP_REMOVED lines=172> */
[----:B0-----:R-:W-:Y:S02]  /*1240*/  @P2 MOV R11, R25 ;  /* 0x00000019000b2202 */ /* 0x001fe40000000f00 */
        /* <DEDUP_REMOVED lines=63> */
[----:B------:R-:W-:Y:S02]  /*1640*/  @P4 IADD3.X R39, R14, c[0x0][0x184], RZ, P0, !PT ;  /* 0x000061000e274a10 */ /* 0x000fe400007fe4ff */
[----:B------:R-:W-:Y:S01]  /*1650*/  @P4 IADD3 R36, P0, R36, c[0x0][0x178], RZ ;  /* 0x00005e0024244a10 */ /* 0x000fe20007f1e0ff */
[----:B------:R-:W-:Y:S01]  /*1660*/  @P3 IMAD R17, R100, c[0x0][0x1dc], R15 ;  /* 0x0000770064113a24 */ /* 0x000fe200078e020f */
[----:B------:R-:W-:Y:S02]  /*1670*/  @P3 MOV R15, R25 ;  /* 0x00000019000f3202 */ /* 0x000fe40000000f00 */
[----:B------:R-:W-:Y:S02]  /*1680*/  @P4 IADD3.X R37, R14, c[0x0][0x17c], RZ, P0, !PT ;  /* 0x00005f000e254a10 */ /* 0x000fe400007fe4ff */
        /* <DEDUP_REMOVED lines=20> */
[----:B------:R-:W-:Y:S02]  /*17d0*/  @P2 IADD3 R16, P0, R17, c[0x0][0x178], RZ ;  /* 0x00005e0011102a10 */ /* 0x000fe40007f1e0ff */
[----:B------:R-:W-:Y:S01]  /*17e0*/  P2R R63, PR, RZ, 0x40 ;  /* 0x00000040ff3f7803 */ /* 0x000fe20000000000 */
[----:B------:R-:W-:Y:S01]  /*17f0*/  @P1 IMAD R27, R98, c[0x0][0x1dc], R19 ;  /* 0x00007700621b1a24 */ /* 0x000fe200078e0213 */
[----:B------:R-:W-:Y:S02]  /*1800*/  ISETP.NE.AND P6, PT, R83, RZ, PT ;  /* 0x000000ff5300720c */ /* 0x000fe40003fc5270 */
[----:B------:R-:W-:Y:S02]  /*1810*/  @P2 IADD3.X R17, R18, c[0x0][0x17c], RZ, P0, !PT ;  /* 0x00005f0012112a10 */ /* 0x000fe400007fe4ff */
[----:B------:R-:W-:-:S02]  /*1820*/  @P1 MOV R18, R22 ;  /* 0x0000001600121202 */ /* 0x000fc40000000f00 */
[----:B------:R-:W-:Y:S02]  /*1830*/  @P1 MOV R19, R25 ;  /* 0x0000001900131202 */ /* 0x000fe40000000f00 */
[----:B------:R-:W-:Y:S02]  /*1840*/  P2R R68, PR, RZ, 0x40 ;  /* 0x00000040ff447803 */ /* 0x000fe40000000000 */
[----:B------:R-:W-:Y:S01]  /*1850*/  ISETP.NE.AND P6, PT, R84, RZ, PT ;  /* 0x000000ff5400720c */ /* 0x000fe20003fc5270 */
[----:B------:R-:W-:-:S03]  /*1860*/  @P1 IMAD.WIDE.U32 R18, R98, c[0x0][0x1d8], R18 ;  /* 0x0000760062121a25 */ /* 0x000fc600078e0012 */
[----:B------:R-:W-:Y:S02]  /*1870*/  P2R R69, PR, RZ, 0x40 ;  /* 0x00000040ff457803 */ /* 0x000fe40000000000 */
[----:B------:R-:W-:Y:S02]  /*1880*/  ISETP.NE.AND P6, PT, R85, RZ, PT ;  /* 0x000000ff5500720c */ /* 0x000fe40003fc5270 */
[----:B------:R-:W-:Y:S02]  /*1890*/  @P1 IADD3 R27, R19, R27, RZ ;  /* 0x0000001b131b1210 */ /* 0x000fe40007ffe0ff */
[----:B------:R-:W-:Y:S02]  /*18a0*/  @P1 SHF.L.U32 R28, R18, 0x1, RZ ;  /* 0x00000001121c1819 */ /* 0x000fe400000006ff */
[----:B------:R-:W-:Y:S02]  /*18b0*/  P2R R70, PR, RZ, 0x40 ;  /* 0x00000040ff467803 */ /* 0x000fe40000000000 */
[----:B------:R-:W-:-:S02]  /*18c0*/  ISETP.NE.AND P6, PT, R86, RZ, PT ;  /* 0x000000ff5600720c */ /* 0x000fc40003fc5270 */
[----:B------:R-:W-:Y:S02]  /*18d0*/  @P1 SHF.L.U64.HI R27, R18, 0x1, R27 ;  /* 0x00000001121b1819 */ /* 0x000fe4000001021b */
[C---:B------:R-:W-:Y:S02]  /*18e0*/  @P1 IADD3 R18, P0, R28.reuse, c[0x0][0x180], RZ ;  /* 0x000060001c121a10 */ /* 0x040fe40007f1e0ff */
[----:B------:R-:W-:Y:S02]  /*18f0*/  P2R R7, PR, RZ, 0x40 ;  /* 0x00000040ff077803 */ /* 0x000fe40000000000 */
[----:B------:R-:W-:Y:S02]  /*1900*/  ISETP.NE.AND P6, PT, R87, RZ, PT ;  /* 0x000000ff5700720c */ /* 0x000fe40003fc5270 */
        /* <DEDUP_REMOVED lines=8> */
[----:B------:R-:W-:-:S11]  /*1990*/  MOV R7, RZ ;  /* 0x000000ff00077202 */ /* 0x000fd60000000f00 */
[----:B------:R3:W5:Y:S04]  /*19a0*/  @P6 LDG.E R30, [R58.64] ;  /* 0x000000063a1e6981 */ /* 0x000768000c1e1900 */
[----:B------:R3:W5:Y:S01]  /*19b0*/  @P6 LDG.E R73, [R56.64] ;  /* 0x0000000638496981 */ /* 0x000762000c1e1900 */
[----:B------:R-:W-:Y:S02]  /*19c0*/  ISETP.NE.AND P6, PT, R70, RZ, PT ;  /* 0x000000ff4600720c */ /* 0x000fe40003fc5270 */
[----:B------:R-:W-:Y:S01]  /*19d0*/  ISETP.NE.AND P0, PT, R82, RZ, PT ;  /* 0x000000ff5200720c */ /* 0x000fe20003f05270 */
[----:B------:R-:W-:-:S10]  /*19e0*/  CS2R R70, SRZ ;  /* 0x0000000000467805 */ /* 0x000fd4000001ff00 */
[----:B------:R4:W5:Y:S04]  /*19f0*/  @P6 LDG.E R7, [R20.64] ;  /* 0x0000000614076981 */ /* 0x000968000c1e1900 */
[----:B------:R3:W5:Y:S01]  /*1a00*/  @P6 LDG.E R72, [R54.64] ;  /* 0x0000000636486981 */ /* 0x000762000c1e1900 */
[----:B------:R-:W-:Y:S02]  /*1a10*/  ISETP.NE.AND P6, PT, R69, RZ, PT ;  /* 0x000000ff4500720c */ /* 0x000fe40003fc5270 */
[----:B----4-:R-:W-:-:S11]  /*1a20*/  MOV R21, RZ ;  /* 0x000000ff00157202 */ /* 0x010fd60000000f00 */
[----:B------:R4:W5:Y:S04]  /*1a30*/  @P6 LDG.E R21, [R8.64] ;  /* 0x0000000608156981 */ /* 0x000968000c1e1900 */
[----:B------:R3:W5:Y:S01]  /*1a40*/  @P6 LDG.E R71, [R52.64] ;  /* 0x0000000634476981 */ /* 0x000762000c1e1900 */
[----:B------:R-:W-:Y:S01]  /*1a50*/  ISETP.NE.AND P6, PT, R68, RZ, PT ;  /* 0x000000ff4400720c */ /* 0x000fe20003fc5270 */
[----:B----4-:R-:W-:-:S06]  /*1a60*/  CS2R R8, SRZ ;  /* 0x0000000000087805 */ /* 0x010fcc000001ff00 */
[----:B------:R4:W5:Y:S06]  /*1a70*/  @P0 LDG.E R9, [R10.64] ;  /* 0x000000060a090981 */ /* 0x00096c000c1e1900 */
[----:B------:R3:W5:Y:S04]  /*1a80*/  @P6 LDG.E R8, [R50.64] ;  /* 0x0000000632086981 */ /* 0x000768000c1e1900 */
[----:B------:R3:W5:Y:S01]  /*1a90*/  @P6 LDG.E R70, [R48.64] ;  /* 0x0000000630466981 */ /* 0x000762000c1e1900 */
[----:B----4-:R-:W-:Y:S01]  /*1aa0*/  CS2R R10, SRZ ;  /* 0x00000000000a7805 */ /* 0x010fe2000001ff00 */
[----:B------:R-:W-:-:S05]  /*1ab0*/  ISETP.NE.AND P6, PT, R63, RZ, PT ;  /* 0x000000ff3f00720c */ /* 0x000fca0003fc5270 */
[----:B------:R4:W5:Y:S01]  /*1ac0*/  @P5 LDG.E R11, [R12.64] ;  /* 0x000000060c0b5981 */ /* 0x000962000c1e1900 */
[----:B------:R-:W-:Y:S01]  /*1ad0*/  CS2R R68, SRZ ;  /* 0x0000000000447805 */ /* 0x000fe2000001ff00 */
[----:B--2---:R-:W-:Y:S01]  /*1ae0*/  CS2R R66, SRZ ;  /* 0x0000000000427805 */ /* 0x004fe2000001ff00 */
[----:B0-----:R-:W-:Y:S01]  /*1af0*/  CS2R R64, SRZ ;  /* 0x0000000000407805 */ /* 0x001fe2000001ff00 */
[----:B------:R-:W-:-:S03]  /*1b00*/  MOV R63, RZ ;  /* 0x000000ff003f7202 */ /* 0x000fc60000000f00 */
[----:B------:R3:W5:Y:S01]  /*1b10*/  @P0 LDG.E R69, [R46.64] ;  /* 0x000000062e450981 */ /* 0x000762000c1e1900 */
[----:B----4-:R-:W-:-:S03]  /*1b20*/  CS2R R12, SRZ ;  /* 0x00000000000c7805 */ /* 0x010fc6000001ff00 */
        /* <DEDUP_REMOVED lines=15> */
[----:B--2---:R-:W-:-:S04]  /*1c20*/  CS2R R18, SRZ ;  /* 0x0000000000127805 */ /* 0x004fc8000001ff00 */
[----:B------:R-:W-:Y:S05]  /*1c30*/  @P0 BRA `(.L_x_361) ;  /* 0x000000f000000947 */ /* 0x000fea0003800000 */
[----:B-1-3--:R-:W-:Y:S02]  /*1c40*/  ISETP.NE.AND P0, PT, RZ, UR9, PT ;  /* 0x00000009ff007c0c */ /* 0x00afe4000bf05270 */
[----:B------:R-:W-:-:S04]  /*1c50*/  IADD3 R19, R80, R102, RZ ;  /* 0x0000006650137210 */ /* 0x000fc80007ffe0ff */
[----:B------:R-:W-:-:S07]  /*1c60*/  SHF.R.S32.HI R16, RZ, 0x1f, R19 ;  /* 0x0000001fff107819 */ /* 0x000fce0000011413 */
[----:B------:R-:W-:-:S04]  /*1c70*/  @P0 LEA R28, P6, R19, c[0x0][0x190], 0x1 ;  /* 0x00006400131c0a11 */ /* 0x000fc800078c08ff */
[----:B------:R-:W-:-:S05]  /*1c80*/  @P0 LEA.HI.X R29, R19, c[0x0][0x194], R16, 0x1, P6 ;  /* 0x00006500131d0a11 */ /* 0x000fca00030f0c10 */
[----:B------:R-:W2:Y:S04]  /*1c90*/  @P0 LDG.E.U16 R16, [R28.64+0x2] ;  /* 0x000002061c100981 */ /* 0x000ea8000c1e1500 */
[----:B------:R0:W3:Y:S01]  /*1ca0*/  @P0 LDG.E.U16 R20, [R28.64] ;  /* 0x000000061c140981 */ /* 0x0000e2000c1e1500 */
[----:B--2---:R-:W-:Y:S01]  /*1cb0*/  @P0 PRMT R18, RZ, 0x5410, R16 ;  /* 0x00005410ff120816 */ /* 0x004fe20000000010 */
[----:B------:R-:W-:-:S10]  /*1cc0*/  HFMA2.MMA R16, -RZ, RZ, 0, 1.1920928955078125e-07 ;  /* 0x00000002ff107435 */ /* 0x000fd400000001ff */
[----:B0-----:R-:W-:-:S05]  /*1cd0*/  IMAD.WIDE R28, R19, R16, c[0x0][0x188] ;  /* 0x00006200131c7625 */ /* 0x001fca00078e0210 */
[----:B------:R-:W2:Y:S04]  /*1ce0*/  LDG.E.U16 R16, [R28.64] ;  /* 0x000000061c107981 */ /* 0x000ea8000c1e1500 */
[----:B------:R-:W4:Y:S01]  /*1cf0*/  LDG.E.U16 R19, [R28.64+0x2] ;  /* 0x000002061c137981 */ /* 0x000f22000c1e1500 */
[----:B---3--:R-:W-:Y:S02]  /*1d00*/  @P0 PRMT R17, RZ, 0x5410, R20 ;  /* 0x00005410ff110816 */ /* 0x008fe40000000014 */
[----:B--2---:R-:W-:Y:S02]  /*1d10*/  PRMT R16, RZ, 0x5410, R16 ;  /* 0x00005410ff107816 */ /* 0x004fe40000000010 */
[----:B----4-:R-:W-:Y:S02]  /*1d20*/  PRMT R19, RZ, 0x5410, R19 ;  /* 0x00005410ff137816 */ /* 0x010fe40000000013 */
.L_x_361:
[----:B-1-3--:R-:W-:Y:S05]  /*1d30*/  BSYNC B0 ;  /* 0x0000000000007941 */ /* 0x00afea0003800000 */
.L_x_360:
[----:B------:R-:W-:Y:S02]  /*1d40*/  ISETP.NE.AND P0, PT, RZ, UR9, PT ;  /* 0x00000009ff007c0c */ /* 0x000fe4000bf05270 */
[----:B-----5:R-:W-:-:S02]  /*1d50*/  PRMT R35, RZ, 0x5410, R27 ;  /* 0x00005410ff237816 */ /* 0x020fc4000000001b */
[----:B------:R-:W-:Y:S02]  /*1d60*/  PRMT R37, RZ, 0x7610, R27 ;  /* 0x00007610ff257816 */ /* 0x000fe4000000001b */
[--C-:B------:R-:W-:Y:S01]  /*1d70*/  PRMT R41, RZ, 0x5410, R30.reuse ;  /* 0x00005410ff297816 */ /* 0x100fe2000000001e */
[C---:B------:R-:W-:Y:S01]  /*1d80*/  FADD.FTZ R35, -R26.reuse, R35 ;  /* 0x000000231a237221 */ /* 0x040fe20000010100 */
[----:B------:R-:W-:Y:S01]  /*1d90*/  PRMT R43, RZ, 0x7610, R30 ;  /* 0x00007610ff2b7816 */ /* 0x000fe2000000001e */
[C---:B------:R-:W-:Y:S01]  /*1da0*/  FADD.FTZ R39, -R26.reuse, R37 ;  /* 0x000000251a277221 */ /* 0x040fe20000010100 */
[--C-:B------:R-:W-:Y:S01]  /*1db0*/  PRMT R33, RZ, 0x5410, R74.reuse ;  /* 0x00005410ff217816 */ /* 0x100fe2000000004a */
[-C--:B------:R-:W-:Y:S01]  /*1dc0*/  FMUL.FTZ R38, R35, R6.reuse ;  /* 0x0000000623267220 */ /* 0x080fe20000410000 */
[----:B------:R-:W-:Y:S01]  /*1dd0*/  PRMT R28, RZ, 0x7610, R74 ;  /* 0x00007610ff1c7816 */ /* 0x000fe2000000004a */
[C---:B------:R-:W-:Y:S01]  /*1de0*/  FADD.FTZ R49, -R26.reuse, R41 ;  /* 0x000000291a317221 */ /* 0x040fe20000010100 */
[----:B------:R-:W-:Y:S01]  /*1df0*/  PRMT R29, RZ, 0x5410, R73 ;  /* 0x00005410ff1d7816 */ /* 0x000fe20000000049 */
[----:B------:R-:W-:Y:S01]  /*1e00*/  FADD.FTZ R37, -R26, R43 ;  /* 0x0000002b1a257221 */ /* 0x000fe20000010100 */
        /* <DEDUP_REMOVED lines=21> */
.L_x_362:
        /* <DEDUP_REMOVED lines=26> */
.L_x_363:
[----:B------:R-:W-:Y:S02]  /*2100*/  FFMA.FTZ R40, R35, R36, R38 ;  /* 0x0000002423287223 */ /* 0x000fe40000010026 */
[----:B------:R-:W-:Y:S02]  /*2110*/  FADD.FTZ R42, R36, R39 ;  /* 0x00000027242a7221 */ /* 0x000fe40000010000 */
[----:B------:R-:W-:Y:S02]  /*2120*/  FADD.FTZ R38, RZ, R33 ;  /* 0x00000021ff267221 */ /* 0x000fe40000010000 */
[----:B------:R-:W-:Y:S02]  /*2130*/  FMUL.FTZ R41, R29, R16 ;  /* 0x000000101d297220 */ /* 0x000fe40000410000 */
[----:B------:R-:W-:-:S02]  /*2140*/  FFMA.FTZ R39, R35, R28, RZ ;  /* 0x0000001c23277223 */ /* 0x000fc400000100ff */
[----:B------:R-:W-:Y:S02]  /*2150*/  FFMA.FTZ R34, R32, R29, R34 ;  /* 0x0000001d20227223 */ /* 0x000fe40000010022 */
[----:B------:R-:W-:Y:S02]  /*2160*/  FADD.FTZ R33, R38, R29 ;  /* 0x0000001d26217221 */ /* 0x000fe40000010000 */
[----:B------:R-:W-:Y:S02]  /*2170*/  FFMA.FTZ R32, R32, R41, R40 ;  /* 0x0000002920207223 */ /* 0x000fe40000010028 */
[----:B------:R-:W-:Y:S01]  /*2180*/  FADD.FTZ R35, R42, R41 ;  /* 0x000000292a237221 */ /* 0x000fe20000010000 */
[----:B------:R-:W-:Y:S01]  /*2190*/  PRMT R41, RZ, 0x7610, R7 ;  /* 0x00007610ff297816 */ /* 0x000fe20000000007 */
[----:B------:R-:W-:Y:S01]  /*21a0*/  FFMA.FTZ R29, R37, R20, R39 ;  /* 0x00000014251d7223 */ /* 0x000fe20000010027 */
[----:B------:R-:W-:Y:S01]  /*21b0*/  PRMT R39, RZ, 0x5410, R7 ;  /* 0x00005410ff277816 */ /* 0x000fe20000000007 */
[----:B------:R-:W-:-:S02]  /*21c0*/  FMUL.FTZ R36, R20, R19 ;  /* 0x0000001314247220 */ /* 0x000fc40000410000 */
[C---:B------:R-:W-:Y:S02]  /*21d0*/  FADD.FTZ R45, -R26.reuse, R41 ;  /* 0x000000291a2d7221 */ /* 0x040fe40000010100 */
[----:B------:R-:W-:Y:S01]  /*21e0*/  FADD.FTZ R43, -R26, R39 ;  /* 0x000000271a2b7221 */ /* 0x000fe20000010100 */
[----:B------:R-:W-:Y:S01]  /*21f0*/  PRMT R39, RZ, 0x5410, R72 ;  /* 0x00005410ff277816 */ /* 0x000fe20000000048 */
[----:B------:R-:W-:Y:S01]  /*2200*/  FFMA.FTZ R37, R37, R36, R32 ;  /* 0x0000002425257223 */ /* 0x000fe20000010020 */
[----:B------:R-:W-:Y:S01]  /*2210*/  PRMT R32, RZ, 0x7610, R72 ;  /* 0x00007610ff207816 */ /* 0x000fe20000000048 */
[----:B------:R-:W-:Y:S02]  /*2220*/  FADD.FTZ R41, RZ, R28 ;  /* 0x0000001cff297221 */ /* 0x000fe40000010000 */
        /* <DEDUP_REMOVED lines=21> */
.L_x_364:
[----:B------:R-:W-:Y:S02]  /*2380*/  FMUL.FTZ R40, R39, R16 ;  /* 0x0000001027287220 */ /* 0x000fe40000410000 */
[----:B------:R-:W-:Y:S02]  /*2390*/  FADD.FTZ R43, R36, R35 ;  /* 0x00000023242b7221 */ /* 0x000fe40000010000 */
[----:B------:R-:W-:Y:S02]  /*23a0*/  FFMA.FTZ R37, R38, R40, R37 ;  /* 0x0000002826257223 */ /* 0x000fe40000010025 */
[----:B------:R-:W-:Y:S02]  /*23b0*/  FMUL.FTZ R35, R32, R19 ;  /* 0x0000001320237220 */ /* 0x000fe40000410000 */
[----:B------:R-:W-:-:S02]  /*23c0*/  FFMA.FTZ R29, R28, R32, R29 ;  /* 0x000000201c1d7223 */ /* 0x000fc4000001001d */
[----:B------:R-:W-:Y:S01]  /*23d0*/  FFMA.FTZ R28, R28, R35, R37 ;  /* 0x000000231c1c7223 */ /* 0x000fe20000010025 */
[----:B------:R-:W-:Y:S01]  /*23e0*/  PRMT R37, RZ, 0x5410, R21 ;  /* 0x00005410ff257816 */ /* 0x000fe20000000015 */
[----:B------:R-:W-:Y:S01]  /*23f0*/  FFMA.FTZ R34, R38, R39, R34 ;  /* 0x0000002726227223 */ /* 0x000fe20000010022 */
[----:B------:R-:W-:Y:S01]  /*2400*/  PRMT R38, RZ, 0x5410, R71 ;  /* 0x00005410ff267816 */ /* 0x000fe20000000047 */
[----:B------:R-:W-:Y:S01]  /*2410*/  FADD.FTZ R33, R33, R39 ;  /* 0x0000002721217221 */ /* 0x000fe20000010000 */
[----:B------:R-:W-:Y:S01]  /*2420*/  PRMT R39, RZ, 0x7610, R21 ;  /* 0x00007610ff277816 */ /* 0x000fe20000000015 */
[----:B------:R-:W-:Y:S02]  /*2430*/  FADD.FTZ R36, R43, R40 ;  /* 0x000000282b247221 */ /* 0x000fe40000010000 */
[C---:B------:R-:W-:Y:S02]  /*2440*/  FADD.FTZ R37, -R26.reuse, R37 ;  /* 0x000000251a257221 */ /* 0x040fe40000010100 */
        /* <DEDUP_REMOVED lines=23> */
[----:B------:R-:W-:-:S04]  /*25c0*/  FMUL.FTZ R38, R38, R49 ;  /* 0x0000003126267220 */ /* 0x000fc80000410000 */
.L_x_365:
[----:B------:R-:W-:Y:S01]  /*25d0*/  FMUL.FTZ R40, R38, R16 ;  /* 0x0000001026287220 */ /* 0x000fe20000410000 */
[----:B------:R-:W-:Y:S01]  /*25e0*/  PRMT R43, RZ, 0x7610, R8 ;  /* 0x00007610ff2b7816 */ /* 0x000fe20000000008 */
[C---:B------:R-:W-:Y:S02]  /*25f0*/  FFMA.FTZ R34, R39.reuse, R38, R34 ;  /* 0x0000002627227223 */ /* 0x040fe40000010022 */
[----:B------:R-:W-:Y:S01]  /*2600*/  FFMA.FTZ R28, R39, R40, R28 ;  /* 0x00000028271c7223 */ /* 0x000fe2000001001c */
[----:B------:R-:W-:Y:S01]  /*2610*/  PRMT R39, RZ, 0x5410, R8 ;  /* 0x00005410ff277816 */ /* 0x000fe20000000008 */
[----:B------:R-:W-:Y:S02]  /*2620*/  FADD.FTZ R41, R41, R32 ;  /* 0x0000002029297221 */ /* 0x000fe40000010000 */
[----:B------:R-:W-:-:S02]  /*2630*/  FMUL.FTZ R32, R20, R19 ;  /* 0x0000001314207220 */ /* 0x000fc40000410000 */
[----:B------:R-:W-:Y:S02]  /*2640*/  FADD.FTZ R35, R35, R36 ;  /* 0x0000002423237221 */ /* 0x000fe40000010000 */
[C---:B------:R-:W-:Y:S01]  /*2650*/  FADD.FTZ R45, -R26.reuse, R39 ;  /* 0x000000271a2d7221 */ /* 0x040fe20000010100 */
[----:B------:R-:W-:Y:S01]  /*2660*/  PRMT R39, RZ, 0x5410, R70 ;  /* 0x00005410ff277816 */ /* 0x000fe20000000046 */
[----:B------:R-:W-:Y:S02]  /*2670*/  FADD.FTZ R43, -R26, R43 ;  /* 0x0000002b1a2b7221 */ /* 0x000fe40000010100 */
[----:B------:R-:W-:Y:S02]  /*2680*/  FFMA.FTZ R29, R37, R20, R29 ;  /* 0x00000014251d7223 */ /* 0x000fe4000001001d */
[----:B------:R-:W-:Y:S02]  /*2690*/  FADD.FTZ R33, R33, R38 ;  /* 0x0000002621217221 */ /* 0x000fe40000010000 */
[----:B------:R-:W-:Y:S01]  /*26a0*/  FFMA.FTZ R37, R37, R32, R28 ;  /* 0x0000002025257223 */ /* 0x000fe2000001001c */
[----:B------:R-:W-:Y:S01]  /*26b0*/  PRMT R28, RZ, 0x7610, R70 ;  /* 0x00007610ff1c7816 */ /* 0x000fe20000000046 */
[----:B------:R-:W-:-:S02]  /*26c0*/  FADD.FTZ R35, R35, R40 ;  /* 0x0000002823237221 */ /* 0x000fc40000010000 */
        /* <DEDUP_REMOVED lines=21> */
.L_x_366:
[----:B------:R-:W-:Y:S02]  /*2820*/  FMUL.FTZ R40, R39, R16 ;  /* 0x0000001027287220 */ /* 0x000fe40000410000 */
[----:B------:R-:W-:Y:S02]  /*2830*/  FADD.FTZ R35, R32, R35 ;  /* 0x0000002320237221 */ /* 0x000fe40000010000 */
[C---:B------:R-:W-:Y:S02]  /*2840*/  FFMA.FTZ R34, R38.reuse, R39, R34 ;  /* 0x0000002726227223 */ /* 0x040fe40000010022 */
[----:B------:R-:W-:Y:S01]  /*2850*/  FADD.FTZ R33, R33, R39 ;  /* 0x0000002721217221 */ /* 0x000fe20000010000 */
[--C-:B------:R-:W-:Y:S01]  /*2860*/  PRMT R39, RZ, 0x7610, R9.reuse ;  /* 0x00007610ff277816 */ /* 0x100fe20000000009 */
[----:B------:R-:W-:Y:S01]  /*2870*/  FADD.FTZ R32, R35, R40 ;  /* 0x0000002823207221 */ /* 0x000fe20000010000 */
[----:B------:R-:W-:Y:S01]  /*2880*/  PRMT R35, RZ, 0x5410, R9 ;  /* 0x00005410ff237816 */ /* 0x000fe20000000009 */
[----:B------:R-:W-:-:S02]  /*2890*/  FFMA.FTZ R38, R38, R40, R37 ;  /* 0x0000002826267223 */ /* 0x000fc40000010025 */
[----:B------:R-:W-:Y:S02]  /*28a0*/  FMUL.FTZ R37, R28, R19 ;  /* 0x000000131c257220 */ /* 0x000fe40000410000 */
[C---:B------:R-:W-:Y:S01]  /*28b0*/  FADD.FTZ R43, -R26.reuse, R35 ;  /* 0x000000231a2b7221 */ /* 0x040fe20000010100 */
[----:B------:R-:W-:Y:S01]  /*28c0*/  PRMT R35, RZ, 0x5410, R69 ;  /* 0x00005410ff237816 */ /* 0x000fe20000000045 */
[----:B------:R-:W-:Y:S02]  /*28d0*/  FADD.FTZ R45, -R26, R39 ;  /* 0x000000271a2d7221 */ /* 0x000fe40000010100 */
[----:B------:R-:W-:Y:S01]  /*28e0*/  FADD.FTZ R41, R41, R20 ;  /* 0x0000001429297221 */ /* 0x000fe20000010000 */
[----:B------:R-:W-:Y:S01]  /*28f0*/  PRMT R20, RZ, 0x7610, R69 ;  /* 0x00007610ff147816 */ /* 0x000fe20000000045 */
[C---:B------:R-:W-:Y:S02]  /*2900*/  FFMA.FTZ R29, R36.reuse, R28, R29 ;  /* 0x0000001c241d7223 */ /* 0x040fe4000001001d */
[----:B------:R-:W-:-:S02]  /*2910*/  FFMA.FTZ R36, R36, R37, R38 ;  /* 0x0000002524247223 */ /* 0x000fc40000010026 */
        /* <DEDUP_REMOVED lines=21> */
.L_x_367:
[----:B------:R-:W-:Y:S01]  /*2a70*/  FMUL.FTZ R38, R35, R16 ;  /* 0x0000001023267220 */ /* 0x000fe20000410000 */
[----:B------:R-:W-:Y:S01]  /*2a80*/  PRMT R45, RZ, 0x7610, R10 ;  /* 0x00007610ff2d7816 */ /* 0x000fe2000000000a */
[----:B------:R-:W-:Y:S01]  /*2a90*/  FADD.FTZ R37, R37, R32 ;  /* 0x0000002025257221 */ /* 0x000fe20000010000 */
[----:B------:R-:W-:Y:S01]  /*2aa0*/  PRMT R32, RZ, 0x7610, R68 ;  /* 0x00007610ff207816 */ /* 0x000fe20000000044 */
[----:B------:R-:W-:Y:S01]  /*2ab0*/  FADD.FTZ R43, R41, R28 ;  /* 0x0000001c292b7221 */ /* 0x000fe20000010000 */
[----:B------:R-:W-:Y:S01]  /*2ac0*/  PRMT R41, RZ, 0x5410, R68 ;  /* 0x00005410ff297816 */ /* 0x000fe20000000044 */
[----:B------:R-:W-:Y:S02]  /*2ad0*/  FFMA.FTZ R28, R39, R35, R34 ;  /* 0x00000023271c7223 */ /* 0x000fe40000010022 */
[----:B------:R-:W-:Y:S01]  /*2ae0*/  FADD.FTZ R34, R37, R38 ;  /* 0x0000002625227221 */ /* 0x000fe20000010000 */
[----:B------:R-:W-:Y:S01]  /*2af0*/  PRMT R37, RZ, 0x5410, R10 ;  /* 0x00005410ff257816 */ /* 0x000fe2000000000a */
[----:B------:R-:W-:-:S02]  /*2b00*/  FADD.FTZ R49, -R26, R45 ;  /* 0x0000002d1a317221 */ /* 0x000fc40000010100 */
[----:B------:R-:W-:Y:S02]  /*2b10*/  FFMA.FTZ R39, R39, R38, R36 ;  /* 0x0000002627277223 */ /* 0x000fe40000010024 */
[----:B------:R-:W-:Y:S02]  /*2b20*/  FADD.FTZ R37, -R26, R37 ;  /* 0x000000251a257221 */ /* 0x000fe40000010100 */
[----:B------:R-:W-:Y:S02]  /*2b30*/  FMUL.FTZ R47, R20, R19 ;  /* 0x00000013142f7220 */ /* 0x000fe40000410000 */
        /* <DEDUP_REMOVED lines=21> */
.L_x_368:
[----:B------:R-:W-:Y:S01]  /*2c90*/  FADD.FTZ R38, R33, R35 ;  /* 0x0000002321267221 */ /* 0x000fe20000010000 */
[----:B------:R-:W-:Y:S01]  /*2ca0*/  PRMT R33, RZ, 0x5410, R11 ;  /* 0x00005410ff217816 */ /* 0x000fe2000000000b */
[----:B------:R-:W-:Y:S01]  /*2cb0*/  FFMA.FTZ R39, R40, R47, R39 ;  /* 0x0000002f28277223 */ /* 0x000fe20000010027 */
[----:B------:R-:W-:Y:S01]  /*2cc0*/  PRMT R35, RZ, 0x7610, R11 ;  /* 0x00007610ff237816 */ /* 0x000fe2000000000b */
[----:B------:R-:W-:Y:S02]  /*2cd0*/  FMUL.FTZ R36, R41, R16 ;  /* 0x0000001029247220 */ /* 0x000fe40000410000 */
[----:B------:R-:W-:Y:S01]  /*2ce0*/  FADD.FTZ R47, R47, R34 ;  /* 0x000000222f2f7221 */ /* 0x000fe20000010000 */
[----:B------:R-:W-:Y:S01]  /*2cf0*/  PRMT R34, RZ, 0x7610, R67 ;  /* 0x00007610ff227816 */ /* 0x000fe20000000043 */
[----:B------:R-:W-:-:S02]  /*2d00*/  FADD.FTZ R33, -R26, R33 ;  /* 0x000000211a217221 */ /* 0x000fc40000010100 */
[----:B------:R-:W-:Y:S02]  /*2d10*/  FADD.FTZ R35, -R26, R35 ;  /* 0x000000231a237221 */ /* 0x000fe40000010100 */
[----:B------:R-:W-:Y:S02]  /*2d20*/  FFMA.FTZ R40, R40, R20, R29 ;  /* 0x0000001428287223 */ /* 0x000fe4000001001d */
[----:B------:R-:W-:Y:S01]  /*2d30*/  FFMA.FTZ R42, R45, R36, R39 ;  /* 0x000000242d2a7223 */ /* 0x000fe20000010027 */
[----:B------:R-:W-:Y:S01]  /*2d40*/  PRMT R39, RZ, 0x5410, R67 ;  /* 0x00005410ff277816 */ /* 0x000fe20000000043 */
[----:B------:R-:W-:Y:S02]  /*2d50*/  FADD.FTZ R29, R47, R36 ;  /* 0x000000242f1d7221 */ /* 0x000fe40000010000 */
[----:B------:R-:W-:Y:S02]  /*2d60*/  FMUL.FTZ R36, R33, R6 ;  /* 0x0000000621247220 */ /* 0x000fe40000410000 */
        /* <DEDUP_REMOVED lines=21> */
.L_x_369:
[----:B------:R-:W-:Y:S01]  /*2ec0*/  FFMA.FTZ R42, R37, R44, R42 ;  /* 0x0000002c252a7223 */ /* 0x000fe2000001002a */
[--C-:B------:R-:W-:Y:S01]  /*2ed0*/  PRMT R47, RZ, 0x7610, R12.reuse ;  /* 0x00007610ff2f7816 */ /* 0x100fe2000000000c */
[----:B------:R-:W-:Y:S01]  /*2ee0*/  FADD.FTZ R44, R44, R29 ;  /* 0x0000001d2c2c7221 */ /* 0x000fe20000010000 */
[----:B------:R-:W-:Y:S01]  /*2ef0*/  PRMT R29, RZ, 0x5410, R12 ;  /* 0x00005410ff1d7816 */ /* 0x000fe2000000000c */
[----:B------:R-:W-:Y:S02]  /*2f00*/  FMUL.FTZ R35, R39, R16 ;  /* 0x0000001027237220 */ /* 0x000fe40000410000 */
[----:B------:R-:W-:Y:S02]  /*2f10*/  FADD.FTZ R43, R43, R20 ;  /* 0x000000142b2b7221 */ /* 0x000fe40000010000 */
[----:B------:R-:W-:-:S02]  /*2f20*/  FADD.FTZ R29, -R26, R29 ;  /* 0x0000001d1a1d7221 */ /* 0x000fc40000010100 */
[----:B------:R-:W-:Y:S02]  /*2f30*/  FADD.FTZ R49, -R26, R47 ;  /* 0x0000002f1a317221 */ /* 0x000fe40000010100 */
[----:B------:R-:W-:Y:S02]  /*2f40*/  FFMA.FTZ R20, R36, R35, R42 ;  /* 0x0000002324147223 */ /* 0x000fe4000001002a */
[----:B------:R-:W-:Y:S01]  /*2f50*/  FADD.FTZ R42, R44, R35 ;  /* 0x000000232c2a7221 */ /* 0x000fe20000010000 */
[----:B------:R-:W-:Y:S01]  /*2f60*/  PRMT R35, RZ, 0x5410, R66 ;  /* 0x00005410ff237816 */ /* 0x000fe20000000042 */
[----:B------:R-:W-:Y:S01]  /*2f70*/  FFMA.FTZ R45, R45, R41, R28 ;  /* 0x000000292d2d7223 */ /* 0x000fe2000001001c */
[----:B------:R-:W-:Y:S01]  /*2f80*/  PRMT R28, RZ, 0x7610, R66 ;  /* 0x00007610ff1c7816 */ /* 0x000fe20000000042 */
        /* <DEDUP_REMOVED lines=22> */
.L_x_370:
[----:B------:R-:W-:Y:S01]  /*30f0*/  FFMA.FTZ R20, R33, R47, R20 ;  /* 0x0000002f21147223 */ /* 0x000fe20000010014 */
[----:B------:R-:W-:Y:S01]  /*3100*/  PRMT R53, RZ, 0x5410, R65 ;  /* 0x00005410ff357816 */ /* 0x000fe20000000041 */
[----:B------:R-:W-:Y:S01]  /*3110*/  FADD.FTZ R42, R47, R42 ;  /* 0x0000002a2f2a7221 */ /* 0x000fe20000010000 */
[----:B------:R-:W-:Y:S01]  /*3120*/  PRMT R47, RZ, 0x7610, R13 ;  /* 0x00007610ff2f7816 */ /* 0x000fe2000000000d */
[----:B------:R-:W-:Y:S01]  /*3130*/  FADD.FTZ R46, R38, R41 ;  /* 0x00000029262e7221 */ /* 0x000fe20000010000 */
[----:B------:R-:W-:Y:S01]  /*3140*/  PRMT R41, RZ, 0x5410, R13 ;  /* 0x00005410ff297816 */ /* 0x000fe2000000000d */
[----:B------:R-:W-:Y:S02]  /*3150*/  FMUL.FTZ R49, R35, R16 ;  /* 0x0000001023317220 */ /* 0x000fe40000410000 */
        /* <DEDUP_REMOVED lines=28> */
.L_x_371:
[----:B------:R-:W-:Y:S02]  /*3320*/  FFMA.FTZ R38, R29, R42, R38 ;  /* 0x0000002a1d267223 */ /* 0x000fe40000010026 */
[----:B------:R-:W-:Y:S02]  /*3330*/  FMUL.FTZ R47, R53, R16 ;  /* 0x00000010352f7220 */ /* 0x000fe40000410000 */
[----:B------:R-:W-:Y:S01]  /*3340*/  FADD.FTZ R42, R42, R37 ;  /* 0x000000252a2a7221 */ /* 0x000fe20000010000 */
[----:B------:R-:W-:Y:S01]  /*3350*/  PRMT R37, RZ, 0x5410, R14 ;  /* 0x00005410ff257816 */ /* 0x000fe2000000000e */
[----:B------:R-:W-:Y:S02]  /*3360*/  FFMA.FTZ R41, R48, R47, R38 ;  /* 0x0000002f30297223 */ /* 0x000fe40000010026 */
[----:B------:R-:W-:Y:S01]  /*3370*/  FADD.FTZ R42, R42, R47 ;  /* 0x0000002f2a2a7221 */ /* 0x000fe20000010000 */
[----:B------:R-:W-:Y:S01]  /*3380*/  PRMT R47, RZ, 0x7610, R14 ;  /* 0x00007610ff2f7816 */ /* 0x000fe2000000000e */
[----:B------:R-:W-:-:S02]  /*3390*/  FADD.FTZ R37, -R26, R37 ;  /* 0x000000251a257221 */ /* 0x000fc40000010100 */
[----:B------:R-:W-:Y:S01]  /*33a0*/  FADD.FTZ R43, R43, R32 ;  /* 0x000000202b2b7221 */ /* 0x000fe20000010000 */
[--C-:B------:R-:W-:Y:S01]  /*33b0*/  PRMT R32, RZ, 0x5410, R64.reuse ;  /* 0x00005410ff207816 */ /* 0x100fe20000000040 */
[----:B------:R-:W-:Y:S02]  /*33c0*/  FADD.FTZ R49, -R26, R47 ;  /* 0x0000002f1a317221 */ /* 0x000fe40000010100 */
[----:B------:R-:W-:Y:S01]  /*33d0*/  FFMA.FTZ R45, R36, R39, R45 ;  /* 0x00000027242d7223 */ /* 0x000fe2000001002d */
        /* <DEDUP_REMOVED lines=23> */
.L_x_372:
        /* <DEDUP_REMOVED lines=9> */
[C---:B------:R-:W-:Y:S01]  /*35e0*/  FADD.FTZ R51, -R26.reuse, R39 ;  /* 0x000000271a337221 */ /* 0x040fe20000010100 */
[----:B------:R-:W-:Y:S01]  /*35f0*/  PRMT R39, RZ, 0x5410, R63 ;  /* 0x00005410ff277816 */ /* 0x000fe2000000003f */
[----:B------:R-:W-:-:S02]  /*3600*/  FADD.FTZ R55, -R26, R41 ;  /* 0x000000291a377221 */ /* 0x000fc40000010100 */
[----:B------:R-:W-:Y:S02]  /*3610*/  FADD.FTZ R49, R49, R50 ;  /* 0x0000003231317221 */ /* 0x000fe40000010000 */
        /* <DEDUP_REMOVED lines=22> */
.L_x_373:
[----:B------:R-:W-:Y:S02]  /*3780*/  FFMA.FTZ R55, R38, R50, R47 ;  /* 0x0000003226377223 */ /* 0x000fe4000001002f */
[----:B------:R-:W-:Y:S02]  /*3790*/  FMUL.FTZ R52, R39, R16 ;  /* 0x0000001027347220 */ /* 0x000fe40000410000 */
[----:B------:R-:W-:Y:S02]  /*37a0*/  FADD.FTZ R49, R50, R49 ;  /* 0x0000003132317221 */ /* 0x000fe40000010000 */
[----:B------:R-:W-:Y:S02]  /*37b0*/  FADD.FTZ R47, R43, R34 ;  /* 0x000000222b2f7221 */ /* 0x000fe40000010000 */
[----:B------:R-:W-:-:S02]  /*37c0*/  FMUL.FTZ R51, R40, R19 ;  /* 0x0000001328337220 */ /* 0x000fc40000410000 */
[----:B------:R-:W-:Y:S02]  /*37d0*/  FFMA.FTZ R43, R41, R52, R55 ;  /* 0x00000034292b7223 */ /* 0x000fe40000010037 */
[----:B------:R-:W-:Y:S02]  /*37e0*/  FADD.FTZ R52, R49, R52 ;  /* 0x0000003431347221 */ /* 0x000fe40000010000 */
[----:B------:R-:W-:Y:S01]  /*37f0*/  FFMA.FTZ R49, R44, R35, R45 ;  /* 0x000000232c317223 */ /* 0x000fe2000001002d */
[----:B------:R-:W-:Y:S01]  /*3800*/  PRMT R45, RZ, 0x7610, R61 ;  /* 0x00007610ff2d7816 */ /* 0x000fe2000000003d */
[----:B------:R-:W-:Y:S01]  /*3810*/  FFMA.FTZ R50, R42, R51, R43 ;  /* 0x000000332a327223 */ /* 0x000fe2000001002b */
[----:B------:R-:W-:Y:S01]  /*3820*/  PRMT R43, RZ, 0x5410, R61 ;  /* 0x00005410ff2b7816 */ /* 0x000fe2000000003d */
[----:B------:R-:W-:Y:S01]  /*3830*/  FADD.FTZ R34, R46, R35 ;  /* 0x000000232e227221 */ /* 0x000fe20000010000 */
[----:B------:R-:W-:Y:S01]  /*3840*/  PRMT R44, RZ, 0x7610, R78 ;  /* 0x00007610ff2c7816 */ /* 0x000fe2000000004e */
[----:B------:R-:W-:-:S02]  /*3850*/  FADD.FTZ R35, R51, R52 ;  /* 0x0000003433237221 */ /* 0x000fc40000010000 */
[C---:B------:R-:W-:Y:S01]  /*3860*/  FADD.FTZ R51, -R26.reuse, R43 ;  /* 0x0000002b1a337221 */ /* 0x040fe20000010100 */
[----:B------:R-:W-:Y:S01]  /*3870*/  PRMT R43, RZ, 0x5410, R78 ;  /* 0x00005410ff2b7816 */ /* 0x000fe2000000004e */
[----:B------:R-:W-:Y:S02]  /*3880*/  FADD.FTZ R55, -R26, R45 ;  /* 0x0000002d1a377221 */ /* 0x000fe40000010100 */
        /* <DEDUP_REMOVED lines=21> */
.L_x_374:
[----:B------:R-:W-:Y:S02]  /*39e0*/  FMUL.FTZ R52, R43, R16 ;  /* 0x000000102b347220 */ /* 0x000fe40000410000 */
[----:B------:R-:W-:Y:S01]  /*39f0*/  FFMA.FTZ R48, R48, R53, R49 ;  /* 0x0000003530307223 */ /* 0x000fe20000010031 */
[----:B------:R-:W-:Y:S01]  /*3a00*/  PRMT R49, RZ, 0x7610, R62 ;  /* 0x00007610ff317816 */ /* 0x000fe2000000003e */
[----:B------:R-:W-:Y:S02]  /*3a10*/  FFMA.FTZ R50, R45, R52, R50 ;  /* 0x000000342d327223 */ /* 0x000fe40000010032 */
[----:B------:R-:W-:Y:S01]  /*3a20*/  FADD.FTZ R52, R35, R52 ;  /* 0x0000003423347221 */ /* 0x000fe20000010000 */
[----:B------:R-:W-:Y:S01]  /*3a30*/  PRMT R35, RZ, 0x5410, R62 ;  /* 0x00005410ff237816 */ /* 0x000fe2000000003e */
[----:B------:R-:W-:-:S02]  /*3a40*/  FFMA.FTZ R33, R29, R28, R33 ;  /* 0x0000001c1d217223 */ /* 0x000fc40000010021 */
[----:B------:R-:W-:Y:S02]  /*3a50*/  FMUL.FTZ R29, R44, R19 ;  /* 0x000000132c1d7220 */ /* 0x000fe40000410000 */
[C---:B------:R-:W-:Y:S02]  /*3a60*/  FADD.FTZ R35, -R26.reuse, R35 ;  /* 0x000000231a237221 */ /* 0x040fe40000010100 */
[----:B------:R-:W-:Y:S01]  /*3a70*/  FADD.FTZ R55, -R26, R49 ;  /* 0x000000311a377221 */ /* 0x000fe20000010100 */
[--C-:B------:R-:W-:Y:S01]  /*3a80*/  PRMT R49, RZ, 0x5410, R77.reuse ;  /* 0x00005410ff317816 */ /* 0x100fe2000000004d */
        /* <DEDUP_REMOVED lines=24> */
[----:B------:R-:W-:-:S03]  /*3c10*/  FMUL.FTZ R49, R49, R56 ;  /* 0x0000003831317220 */ /* 0x000fc60000410000 */
.L_x_375:
[----:B------:R-:W-:Y:S01]  /*3c20*/  PRMT R35, RZ, 0x5410, R31 ;  /* 0x00005410ff237816 */ /* 0x000fe2000000001f */
[----:B------:R-:W-:Y:S01]  /*3c30*/  FMUL.FTZ R56, R49, R16 ;  /* 0x0000001031387220 */ /* 0x000fe20000410000 */
[--C-:B------:R-:W-:Y:S01]  /*3c40*/  PRMT R57, RZ, 0x5410, R76.reuse ;  /* 0x00005410ff397816 */ /* 0x100fe2000000004c */
[----:B------:R-:W-:Y:S01]  /*3c50*/  FFMA.FTZ R54, R54, R20, R33 ;  /* 0x0000001436367223 */ /* 0x000fe20000010021 */
[----:B------:R-:W-:Y:S01]  /*3c60*/  PRMT R58, RZ, 0x7610, R76 ;  /* 0x00007610ff3a7816 */ /* 0x000fe2000000004c */
[----:B------:R-:W-:Y:S01]  /*3c70*/  FADD.FTZ R55, -R26, R35 ;  /* 0x000000231a377221 */ /* 0x000fe20000010100 */
[----:B------:R-:W-:Y:S01]  /*3c80*/  PRMT R35, RZ, 0x7610, R31 ;  /* 0x00007610ff237816 */ /* 0x000fe2000000001f */
[----:B------:R-:W-:Y:S02]  /*3c90*/  FFMA.FTZ R33, R51, R56, R28 ;  /* 0x0000003833217223 */ /* 0x000fe4000001001c */
[----:B------:R-:W-:Y:S02]  /*3ca0*/  FADD.FTZ R56, R29, R56 ;  /* 0x000000381d387221 */ /* 0x000fe40000010000 */
[----:B------:R-:W-:-:S02]  /*3cb0*/  FMUL.FTZ R29, R50, R19 ;  /* 0x00000013321d7220 */ /* 0x000fc40000410000 */
[----:B------:R-:W-:Y:S02]  /*3cc0*/  FADD.FTZ R35, -R26, R35 ;  /* 0x000000231a237221 */ /* 0x000fe40000010100 */
[----:B------:R-:W-:Y:S02]  /*3cd0*/  FFMA.FTZ R28, R52, R29, R33 ;  /* 0x0000001d341c7223 */ /* 0x000fe40000010021 */
[----:B------:R-:W-:Y:S02]  /*3ce0*/  FADD.FTZ R29, R29, R56 ;  /* 0x000000381d1d7221 */ /* 0x000fe40000010000 */
        /* <DEDUP_REMOVED lines=22> */
.L_x_376:
        /* <DEDUP_REMOVED lines=33> */
.L_x_377:
        /* <DEDUP_REMOVED lines=83> */
.L_x_379:
[----:B0-2---:R-:W-:Y:S05]  /*4590*/  BSYNC B0 ;  /* 0x0000000000007941 */ /* 0x005fea0003800000 */
.L_x_378:
        /* <DEDUP_REMOVED lines=159> */
.L_x_381:
[----:B------:R-:W-:Y:S05]  /*4f90*/  BSYNC B0 ;  /* 0x0000000000007941 */ /* 0x000fea0003800000 */
.L_x_380:
        /* <DEDUP_REMOVED lines=16> */
.L_x_383:
[----:B------:R-:W-:Y:S05]  /*50a0*/  BSYNC B0 ;  /* 0x0000000000007941 */ /* 0x000fea0003800000 */
.L_x_382:
[----:B------:R-:W-:-:S10]  /*50b0*/  HFMA2.MMA R20, -RZ, RZ, 0, 1.1920928955078125e-07 ;  /* 0x00000002ff147435 */ /* 0x000fd400000001ff */
[----:B------:R-:W-:-:S13]  /*50c0*/  ISETP.LE.U32.AND P6, PT, R20, c[0x0][0xc], PT ;  /* 0x0000030014007a0c */ /* 0x000fda0003fc3070 */
        /* <DEDUP_REMOVED lines=15> */
[----:B------:R-:W-:Y:S01]  /*51c0*/  VOTEU.ANY UR5, UPT, PT ;  /* 0x0000000000057886 */ /* 0x000fe200038e0100 */
[----:B------:R-:W-:Y:S01]  /*51d0*/  LOP3.LUT P6, RZ, R79, 0x2, RZ, 0xc0, !PT ;  /* 0x000000024fff7812 */ /* 0x000fe200078cc0ff */
[----:B------:R-:W-:Y:S01]  /*51e0*/  UPOPC UR8, UR5 ;  /* 0x00000005000872bf */ /* 0x000fe20008000000 */
[----:B------:R-:W-:Y:S01]  /*51f0*/  MOV R20, 0x1 ;  /* 0x0000000100147802 */ /* 0x000fe20000000f00 */
[----:B------:R-:W-:Y:S01]  /*5200*/  UFLO.U32 UR5, UR5 ;  /* 0x00000005000572bd */ /* 0x000fe200080e0000 */
[----:B------:R-:W-:Y:S01]  /*5210*/  SEL R39, RZ, c[0x0][0xc], P6 ;  /* 0x00000300ff277a07 */ /* 0x000fe20003000000 */
[----:B------:R-:W-:-:S00]  /*5220*/  ERRBAR ;  /* 0x00000000000079ab */ /* 0x000fc00000000000 */
[----:B-1----:R-:W-:-:S02]  /*5230*/  P2R R36, PR, RZ, 0x1 ;  /* 0x00000001ff247803 */ /* 0x002fc40000000000 */
[----:B------:R-:W-:Y:S02]  /*5240*/  SEL R20, R20, 0xffffffff, !P6 ;  /* 0xffffffff14147807 */ /* 0x000fe40007000000 */
[----:B0-----:R-:W-:Y:S02]  /*5250*/  ISETP.EQ.U32.AND P0, PT, R38, UR5, PT ;  /* 0x0000000526007c0c */ /* 0x001fe4000bf02070 */
[----:B------:R-:W-:Y:S01]  /*5260*/  ISETP.NE.AND P6, PT, R39, -0x1, PT ;  /* 0xffffffff2700780c */ /* 0x000fe20003fc5270 */
[----:B------:R-:W-:-:S10]  /*5270*/  IMAD R37, R20, UR8, RZ ;  /* 0x0000000814257c24 */ /* 0x000fd4000f8e02ff */
[----:B------:R0:W-:Y:S01]  /*5280*/  @P0 RED.E.ADD.S32.STRONG.GPU [R32.64], R37 ;  /* 0x000000252000098e */ /* 0x0001e2000c10e386 */
[----:B------:R-:W-:Y:S01]  /*5290*/  ISETP.NE.AND P0, PT, R36, RZ, PT ;  /* 0x000000ff2400720c */ /* 0x000fe20003f05270 */
[----:B------:R-:W-:Y:S05]  /*52a0*/  @!P6 BRA `(.L_x_385) ;  /* 0x000000500000e947 */ /* 0x000fea0003800000 */
.L_x_386:
[----:B------:R-:W2:Y:S01]  /*52b0*/  LDG.E.STRONG.GPU R20, [R32.64] ;  /* 0x0000000620147981 */ /* 0x000ea2000c1ef900 */
[----:B------:R-:W-:Y:S01]  /*52c0*/  YIELD ;  /* 0x0000000000007946 */ /* 0x000fe20003800000 */
[----:B--2---:R-:W-:Y:S01]  /*52d0*/  ISETP.NE.AND P6, PT, R20, R39, PT ;  /* 0x000000271400720c */ /* 0x004fe20003fc5270 */
[----:B------:R-:W-:-:S12]  /*52e0*/  CCTL.IVALL ;  /* 0x00000000ff00798f */ /* 0x000fd80002000000 */
[----:B------:R-:W-:Y:S05]  /*52f0*/  @P6 BRA `(.L_x_386) ;  /* 0xffffffb000006947 */ /* 0x000fea000383ffff */
.L_x_385:
[----:B------:R-:W-:Y:S01]  /*5300*/  ISETP.NE.AND P6, PT, RZ, c[0x0][0xc], PT ;  /* 0x00000300ff007a0c */ /* 0x000fe20003fc5270 */
[----:B------:R-:W-:Y:S01]  /*5310*/  WARPSYNC 0xffffffff ;  /* 0xffffffff00007948 */ /* 0x000fe20003800000 */
[----:B------:R-:W-:Y:S11]  /*5320*/  BAR.SYNC.DEFER_BLOCKING 0x0 ;  /* 0x0000000000007b1d */ /* 0x000ff60000010000 */
[----:B------:R-:W-:Y:S05]  /*5330*/  @!P6 BRA `(.L_x_384) ;  /* 0x000010400000e947 */ /* 0x000fea0003800000 */
[----:B------:R-:W-:Y:S01]  /*5340*/  HFMA2.MMA R20, -RZ, RZ, 0, 5.9604644775390625e-08 ;  /* 0x00000001ff147435 */ /* 0x000fe200000001ff */
[----:B0-----:R-:W-:-:S09]  /*5350*/  MOV R32, RZ ;  /* 0x000000ff00207202 */ /* 0x001fd20000000f00 */
[----:B------:R-:W-:-:S04]  /*5360*/  IADD3 R20, -R20, c[0x0][0xc], RZ ;  /* 0x0000030014147a10 */ /* 0x000fc80007ffe1ff */
        /* <DEDUP_REMOVED lines=16> */
.L_x_390:
        /* <DEDUP_REMOVED lines=115> */
.L_x_389:
        /* <DEDUP_REMOVED lines=62> */
.L_x_391:
[----:B------:R-:W-:-:S04]  /*5f80*/  ISETP.NE.AND P6, PT, R20, RZ, PT ;  /* 0x000000ff1400720c */ /* 0x000fc80003fc5270 */
[----:B------:R-:W-:-:S13]  /*5f90*/  ISETP.NE.OR P6, PT, R33, RZ, P6 ;  /* 0x000000ff2100720c */ /* 0x000fda00037c5670 */
[----:B------:R-:W-:Y:S05]  /*5fa0*/  @!P6 BRA `(.L_x_387) ;  /* 0x000001f00000e947 */ /* 0x000fea0003800000 */
.L_x_388:
        /* <DEDUP_REMOVED lines=31> */
.L_x_387:
        /* <DEDUP_REMOVED lines=12> */
.L_x_393:
[----:B------:R-:W-:Y:S05]  /*6260*/  BSYNC B0 ;  /* 0x0000000000007941 */ /* 0x000fea0003800000 */
.L_x_392:
        /* <DEDUP_REMOVED lines=17> */
.L_x_384:
        /* <DEDUP_REMOVED lines=37> */
.L_x_394:
        /* <DEDUP_REMOVED lines=20> */
.L_x_396:
[----:B------:R-:W-:Y:S05]  /*6710*/  BSYNC B0 ;  /* 0x0000000000007941 */ /* 0x000fea0003800000 */
.L_x_395:
        /* <DEDUP_REMOVED lines=28> */
.L_x_397:
        /* <DEDUP_REMOVED lines=13> */
[----:B------:R-:W-:Y:S02]  /*69b0*/  FFMA.FTZ R28, R35, R42, R36 ;  /* 0x0000002a231c7223 */ /* 0x000fe40000010024 */
[----:B------:R-:W-:Y:S02]  /*69c0*/  FMUL.FTZ R20, R39, R6 ;  /* 0x0000000627147220 */ /* 0x000fe40000410000 */
[----:B------:R-:W-:-:S04]  /*69d0*/  FFMA.FTZ R37, R37, R16, -R28 ;  /* 0x0000001025257223 */ /* 0x000fc8000001081c */
[----:B------:R-:W-:-:S05]  /*69e0*/  FMUL.FTZ R29, R37, R6 ;  /* 0x00000006251d7220 */ /* 0x000fca0000410000 */
[----:B------:R-:W-:-:S05]  /*69f0*/  F2FP.BF16.PACK_AB R29, R20, R29 ;  /* 0x0000001d141d723e */ /* 0x000fca00000010ff */
[----:B------:R0:W-:Y:S02]  /*6a00*/  STG.E [R32.64], R29 ;  /* 0x0000001d20007986 */ /* 0x0001e4000c101906 */
.L_x_399:
[----:B------:R-:W-:Y:S05]  /*6a10*/  BSYNC B0 ;  /* 0x0000000000007941 */ /* 0x000fea0003800000 */
.L_x_398:
[----:B------:R-:W-:Y:S01]  /*6a20*/  ISETP.NE.AND P0, PT, RZ, UR9, PT ;  /* 0x00000009ff007c0c */ /* 0x000fe2000bf05270 */
[C---:B------:R-:W-:Y:S01]  /*6a30*/  FADD.FTZ R27, -R26.reuse, R27 ;  /* 0x0000001b1a1b7221 */ /* 0x040fe20000010100 */
[----:B------:R-:W-:Y:S02]  /*6a40*/  PRMT R7, RZ, 0x7610, R7 ;  /* 0x00007610ff077816 */ /* 0x000fe40000000007 */
[--C-:B------:R-:W-:Y:S01]  /*6a50*/  PRMT R37, RZ, 0x5410, R72.reuse ;  /* 0x00005410ff257816 */ /* 0x100fe20000000048 */
[----:B------:R-:W-:Y:S01]  /*6a60*/  FMUL.FTZ R40, R27, R6 ;  /* 0x000000061b287220 */ /* 0x000fe20000410000 */
[----:B------:R-:W-:Y:S01]  /*6a70*/  PRMT R72, RZ, 0x7610, R72 ;  /* 0x00007610ff487816 */ /* 0x000fe20000000048 */
[----:B0-----:R-:W-:Y:S01]  /*6a80*/  FADD.FTZ R29, -R26, R7 ;  /* 0x000000071a1d7221 */ /* 0x001fe20000010100 */
        /* <DEDUP_REMOVED lines=21> */
.L_x_400:
        /* <DEDUP_REMOVED lines=11> */
[----:B------:R-:W-:-:S04]  /*6c90*/  LEA R32, P0, R28, c[0x0][0x160], 0x1 ;  /* 0x000058001c207a11 */ /* 0x000fc800078008ff */
[----:B------:R-:W-:Y:S01]  /*6ca0*/  LEA.HI.X R33, R28, c[0x0][0x164], R27, 0x1, P0 ;  /* 0x000059001c217a11 */ /* 0x000fe200000f0c1b */
[----:B------:R-:W-:-:S04]  /*6cb0*/  FFMA.FTZ R27, R35, R41, R36 ;  /* 0x00000029231b7223 */ /* 0x000fc80000010024 */
[----:B------:R-:W-:Y:S02]  /*6cc0*/  FFMA.FTZ R29, R72, R19, -R27 ;  /* 0x00000013481d7223 */ /* 0x000fe4000001081b */
[-C--:B------:R-:W-:Y:S02]  /*6cd0*/  FMUL.FTZ R27, R37, R6.reuse ;  /* 0x00000006251b7220 */ /* 0x080fe40000410000 */
[----:B------:R-:W-:-:S05]  /*6ce0*/  FMUL.FTZ R20, R29, R6 ;  /* 0x000000061d147220 */ /* 0x000fca0000410000 */
[----:B------:R-:W-:-:S05]  /*6cf0*/  F2FP.BF16.PACK_AB R27, R20, R27 ;  /* 0x0000001b141b723e */ /* 0x000fca00000010ff */
[----:B------:R0:W-:Y:S02]  /*6d00*/  STG.E [R32.64], R27 ;  /* 0x0000001b20007986 */ /* 0x0001e4000c101906 */
.L_x_402:
[----:B------:R-:W-:Y:S05]  /*6d10*/  BSYNC B0 ;  /* 0x0000000000007941 */ /* 0x000fea0003800000 */
.L_x_401:
        /* <DEDUP_REMOVED lines=28> */
.L_x_403:
        /* <DEDUP_REMOVED lines=19> */
.L_x_405:
[----:B------:R-:W-:Y:S05]  /*7010*/  BSYNC B0 ;  /* 0x0000000000007941 */ /* 0x000fea0003800000 */
.L_x_404:
        /* <DEDUP_REMOVED lines=28> */
.L_x_406:
        /* <DEDUP_REMOVED lines=19> */
.L_x_408:
[----:B------:R-:W-:Y:S05]  /*7310*/  BSYNC B0 ;  /* 0x0000000000007941 */ /* 0x000fea0003800000 */
.L_x_407:
        /* <DEDUP_REMOVED lines=28> */
.L_x_409:
        /* <DEDUP_REMOVED lines=19> */
.L_x_411:
[----:B------:R-:W-:Y:S05]  /*7610*/  BSYNC B0 ;  /* 0x0000000000007941 */ /* 0x000fea0003800000 */
.L_x_410:
        /* <DEDUP_REMOVED lines=28> */
.L_x_412:
        /* <DEDUP_REMOVED lines=19> */
.L_x_414:
[----:B------:R-:W-:Y:S05]  /*7910*/  BSYNC B0 ;  /* 0x0000000000007941 */ /* 0x000fea0003800000 */
.L_x_413:
        /* <DEDUP_REMOVED lines=28> */
.L_x_415:
        /* <DEDUP_REMOVED lines=18> */
.L_x_417:
[----:B------:R-:W-:Y:S05]  /*7c00*/  BSYNC B0 ;  /* 0x0000000000007941 */ /* 0x000fea0003800000 */
.L_x_416:
        /* <DEDUP_REMOVED lines=27> */
.L_x_418:
        /* <DEDUP_REMOVED lines=18> */
.L_x_420:
[----:B------:R-:W-:Y:S05]  /*7ee0*/  BSYNC B0 ;  /* 0x0000000000007941 */ /* 0x000fea0003800000 */
.L_x_419:
        /* <DEDUP_REMOVED lines=27> */
.L_x_421:
        /* <DEDUP_REMOVED lines=18> */
.L_x_423:
[----:B------:R-:W-:Y:S05]  /*81c0*/  BSYNC B0 ;  /* 0x0000000000007941 */ /* 0x000fea0003800000 */
.L_x_422:
        /* <DEDUP_REMOVED lines=27> */
.L_x_424:
        /* <DEDUP_REMOVED lines=18> */
.L_x_426:
[----:B------:R-:W-:Y:S05]  /*84a0*/  BSYNC B0 ;  /* 0x0000000000007941 */ /* 0x000fea0003800000 */
.L_x_425:
        /* <DEDUP_REMOVED lines=29> */
.L_x_427:
        /* <DEDUP_REMOVED lines=18> */
.L_x_429:
[----:B------:R-:W-:Y:S05]  /*87a0*/  BSYNC B0 ;  /* 0x0000000000007941 */ /* 0x000fea0003800000 */
.L_x_428:
[----:B------:R-:W-:Y:S01]  /*87b0*/  PRMT R61, RZ, 0x7610, R61 ;  /* 0x00007610ff3d7816 */ /* 0x000fe2000000003d */
        /* <DEDUP_REMOVED lines=27> */
.L_x_430:
        /* <DEDUP_REMOVED lines=23> */
.L_x_432:
[----:B------:R-:W-:Y:S05]  /*8ae0*/  BSYNC B0 ;  /* 0x0000000000007941 */ /* 0x000fea0003800000 */
.L_x_431:
        /* <DEDUP_REMOVED lines=27> */
.L_x_433:
        /* <DEDUP_REMOVED lines=23> */
.L_x_435:
[----:B------:R-:W-:Y:S05]  /*8e10*/  BSYNC B0 ;  /* 0x0000000000007941 */ /* 0x000fea0003800000 */
.L_x_434:
        /* <DEDUP_REMOVED lines=27> */
.L_x_436:
        /* <DEDUP_REMOVED lines=25> */
.L_x_438:
[----:B------:R-:W-:Y:S05]  /*9160*/  BSYNC B0 ;  /* 0x0000000000007941 */ /* 0x000fea0003800000 */
.L_x_437:
        /* <DEDUP_REMOVED lines=25> */
.L_x_439:
        /* <DEDUP_REMOVED lines=21> */
.L_x_441:
[----:B------:R-:W-:Y:S05]  /*9450*/  BSYNC B0 ;  /* 0x0000000000007941 */ /* 0x000fea0003800000 */
.L_x_440:
[----:B------:R-:W-:Y:S02]  /*9460*/  IADD3 R5, R5, c[0x0][0x10], RZ ;  /* 0x0000040005057a10 */ /* 0x000fe40007ffe0ff */
[----:B------:R-:W-:Y:S02]  /*9470*/  IADD3 R79, R79, 0x1, RZ ;  /* 0x000000014f4f7810 */ /* 0x000fe40007ffe0ff */
[----:B------:R-:W-:-:S13]  /*9480*/  ISETP.GE.AND P0, PT, R5, UR4, PT ;  /* 0x0000000405007c0c */ /* 0x000fda000bf06270 */
[----:B------:R-:W-:Y:S01]  /*9490*/  @P0 CALL.REL.NOINC `(.L_x_359) ;  /* 0x0000001000000944 */ /* 0x000fe20003c00000 */
[----:B------:R-:W-:Y:S05]  /*94a0*/  BRA `(.L_x_442) ;  /* 0xffff71c000007947 */ /* 0x000fea000383ffff */
.L_x_359:
        /* <DEDUP_REMOVED lines=11> */
[----:B0-----:R-:W0:Y:S01]  /*9560*/  S2R R8, SR_LANEID ;  /* 0x0000000000087919 */ /* 0x001e220000000000 */
[----:B------:R-:W-:Y:S01]  /*9570*/  VOTEU.ANY UR4, UPT, PT ;  /* 0x0000000000047886 */ /* 0x000fe200038e0100 */
[----:B------:R-:W-:-:S00]  /*9580*/  ERRBAR ;  /* 0x00000000000079ab */ /* 0x000fc00000000000 */
[----:B------:R-:W-:Y:S01]  /*9590*/  UFLO.U32 UR5, UR4 ;  /* 0x00000004000572bd */ /* 0x000fe200080e0000 */
[----:B------:R-:W1:Y:S05]  /*95a0*/  POPC R7, UR4 ;  /* 0x0000000400077d09 */ /* 0x000e6a0008000000 */
[----:B0-----:R-:W-:-:S13]  /*95b0*/  ISETP.EQ.U32.AND P0, PT, R8, UR5, PT ;  /* 0x0000000508007c0c */ /* 0x001fda000bf02070 */
[----:B-1----:R0:W-:Y:S02]  /*95c0*/  @P0 RED.E.ADD.S32.STRONG.GPU [R4.64], R7 ;  /* 0x000000070400098e */ /* 0x0021e4000c10e386 */
.L_x_444:
[----:B------:R-:W-:Y:S05]  /*95d0*/  BSYNC B0 ;  /* 0x0000000000007941 */ /* 0x000fea0003800000 */
.L_x_443:
[----:B------:R-:W-:Y:S01]  /*95e0*/  UMOV UR4, 0x1 ;  /* 0x0000000100047882 */ /* 0x000fe20000000000 */
[----:B0-----:R-:W-:Y:S01]  /*95f0*/  IADD3 R7, R6, -0x1, RZ ;  /* 0xffffffff06077810 */ /* 0x001fe20007ffe0ff */
        /* <DEDUP_REMOVED lines=9> */
.L_x_446:
[----:B------:R-:W2:Y:S01]  /*9690*/  LDG.E.STRONG.GPU R7, [R4.64] ;  /* 0x0000000604077981 */ /* 0x000ea2000c1ef900 */
[----:B------:R-:W-:Y:S01]  /*96a0*/  YIELD ;  /* 0x0000000000007946 */ /* 0x000fe20003800000 */
[----:B--2---:R-:W-:Y:S01]  /*96b0*/  ISETP.NE.AND P0, PT, R7, R0, PT ;  /* 0x000000000700720c */ /* 0x004fe20003f05270 */
[----:B------:R-:W-:-:S12]  /*96c0*/  CCTL.IVALL ;  /* 0x00000000ff00798f */ /* 0x000fd80002000000 */
[----:B------:R-:W-:Y:S05]  /*96d0*/  @P0 BRA `(.L_x_446) ;  /* 0xffffffb000000947 */ /* 0x000fea000383ffff */
.L_x_445:
        /* <DEDUP_REMOVED lines=25> */
.L_x_447:
[----:B------:R-:W-:-:S04]  /*9870*/  LEA R8, P0, R3, c[0x0][0x1b8], 0x2 ;  /* 0x00006e0003087a11 */ /* 0x000fc800078010ff */
[----:B------:R-:W-:Y:S02]  /*9880*/  LEA.HI.X R9, R3, c[0x0][0x1bc], R10, 0x2, P0 ;  /* 0x00006f0003097a11 */ /* 0x000fe400000f140a */
[-C--:B------:R-:W-:Y:S02]  /*9890*/  LEA R10, P0, R16, R8.reuse, 0x2 ;  /* 0x00000008100a7211 */ /* 0x080fe400078010ff */
[-C--:B------:R-:W-:Y:S01]  /*98a0*/  LEA R14, P2, R25, R8.reuse, 0x2 ;  /* 0x00000008190e7211 */ /* 0x080fe200078410ff */
[----:B------:R-:W2:Y:S01]  /*98b0*/  LDG.E R0, [R8.64] ;  /* 0x0000000608007981 */ /* 0x000ea2000c1e1900 */
[----:B------:R-:W-:Y:S02]  /*98c0*/  LEA R12, P1, R18, R8, 0x2 ;  /* 0x00000008120c7211 */ /* 0x000fe400078210ff */
[C---:B------:R-:W-:Y:S02]  /*98d0*/  IADD3.X R11, R9.reuse, R29, RZ, P0, !PT ;  /* 0x0000001d090b7210 */ /* 0x040fe400007fe4ff */
[----:B------:R-:W-:-:S02]  /*98e0*/  IADD3.X R15, R9, R23, RZ, P2, !PT ;  /* 0x00000017090f7210 */ /* 0x000fc400017fe4ff */
[----:B------:R-:W-:Y:S02]  /*98f0*/  IADD3.X R13, R21, R9, RZ, P1, !PT ;  /* 0x00000009150d7210 */ /* 0x000fe40000ffe4ff */
[----:B0-----:R0:W2:Y:S04]  /*9900*/  LDG.E R11, [R10.64] ;  /* 0x000000060a0b7981 */ /* 0x0010a8000c1e1900 */
        /* <DEDUP_REMOVED lines=16> */
.L_x_448:
        /* <DEDUP_REMOVED lines=15> */
.L_x_3321:


//--------------------- .text._Z35group_norm_nhwc_bwd_one_pass_kernelI11Bf16IOFp16WLi64ELi14ELi224EEv26Group_norm_nhwc_bwd_params --------------------------
	.section	.text._Z35group_norm_nhwc_bwd_one_pass_kernelI11Bf16IOFp16WLi64ELi14ELi224EEv26Group_norm_nhwc_bwd_params,"ax",@progbits
	.sectioninfo	@"SHI_REGISTERS=56"
	.align	128
        .global         _Z35group_norm_nhwc_bwd_one_pass_kernelI11Bf16IOFp16WLi64ELi14ELi224EEv26Group_norm_nhwc_bwd_params
        .type           _Z35group_norm_nhwc_bwd_one_pass_kernelI11Bf16IOFp16WLi64ELi14ELi224EEv26Group_norm_nhwc_bwd_params,@function
        .size           _Z35group_norm_nhwc_bwd_one_pass_kernelI11Bf16IOFp16WLi64ELi14ELi224EEv26Group_norm_nhwc_bwd_params,(.L_x_3322 - _Z35group_norm_nhwc_bwd_one_pass_kernelI11Bf16IOFp16WLi64ELi14ELi224EEv26Group_norm_nhwc_bwd_params)
        .other          _Z35group_norm_nhwc_bwd_one_pass_kernelI11Bf16IOFp16WLi64ELi14ELi224EEv26Group_norm_nhwc_bwd_params,@"STO_CUDA_ENTRY STV_DEFAULT"
_Z35group_norm_nhwc_bwd_one_pass_kernelI11Bf16IOFp16WLi64ELi14ELi224EEv26Group_norm_nhwc_bwd_params:
.text._Z35group_norm_nhwc_bwd_one_pass_kernelI11Bf16IOFp16WLi64ELi14ELi224EEv26Group_norm_nhwc_bwd_params:
        /* <DEDUP_REMOVED lines=43> */
.L_x_476:
        /* <DEDUP_REMOVED lines=97> */
[----:B-1----:R-:W-:Y:S02]  /*08c0*/  ISETP.NE.AND P0, PT, RZ, UR13, PT ;  /* 0x0000000dff007c0c */ /* 0x002fe4000bf05270 */
[----:B------:R-:W-:Y:S01]  /*08d0*/  IADD3 R9, R47, R8, RZ ;  /* 0x000000082f097210 */ /* 0x000fe20007ffe0ff */
[----:B------:R-:W-:-:S03]  /*08e0*/  HFMA2.MMA R8, -RZ, RZ, 0, 1.1920928955078125e-07 ;  /* 0x00000002ff087435 */ /* 0x000fc600000001ff */
        /* <DEDUP_REMOVED lines=8> */
[----:B--2---:R-:W-:-:S02]  /*0970*/  @P0 HADD2.F32 R40, -RZ, R13.H0_H0 ;  /* 0x2000000dff280230 */ /* 0x004fc40000004100 */
[----:B---3--:R-:W-:Y:S02]  /*0980*/  @P0 HADD2.F32 R39, -RZ, R12.H0_H0 ;  /* 0x2000000cff270230 */ /* 0x008fe40000004100 */
[----:B----4-:R-:W-:Y:S02]  /*0990*/  HADD2.F32 R2, -RZ, R2.H0_H0 ;  /* 0x20000002ff027230 */ /* 0x010fe40000004100 */
[----:B------:R-:W-:Y:S02]  /*09a0*/  HADD2.F32 R3, -RZ, R3.H0_H0 ;  /* 0x20000003ff037230 */ /* 0x000fe40000004100 */
.L_x_451:
[----:B-1----:R-:W-:Y:S05]  /*09b0*/  BSYNC B0 ;  /* 0x0000000000007941 */ /* 0x002fea0003800000 */
.L_x_450:
        /* <DEDUP_REMOVED lines=33> */
.L_x_452:
        /* <DEDUP_REMOVED lines=26> */
.L_x_453:
        /* <DEDUP_REMOVED lines=67> */
.L_x_455:
[----:B------:R-:W-:Y:S05]  /*11a0*/  BSYNC B0 ;  /* 0x0000000000007941 */ /* 0x000fea0003800000 */
.L_x_454:
        /* <DEDUP_REMOVED lines=159> */
.L_x_457:
[----:B------:R-:W-:Y:S05]  /*1ba0*/  BSYNC B0 ;  /* 0x0000000000007941 */ /* 0x000fea0003800000 */
.L_x_456:
        /* <DEDUP_REMOVED lines=19> */
.L_x_459:
[----:B------:R-:W-:Y:S05]  /*1ce0*/  BSYNC B0 ;  /* 0x0000000000007941 */ /* 0x000fea0003800000 */
.L_x_458:
        /* <DEDUP_REMOVED lines=28> */
.L_x_462:
[----:B------:R-:W2:Y:S01]  /*1eb0*/  LDG.E.STRONG.GPU R12, [R8.64] ;  /* 0x0000000e080c7981 */ /* 0x000ea2000c1ef900 */
[----:B------:R-:W-:Y:S01]  /*1ec0*/  YIELD ;  /* 0x0000000000007946 */ /* 0x000fe20003800000 */
[----:B--2---:R-:W-:Y:S01]  /*1ed0*/  ISETP.NE.AND P0, PT, R12, R15, PT ;  /* 0x0000000f0c00720c */ /* 0x004fe20003f05270 */
[----:B------:R-:W-:-:S12]  /*1ee0*/  CCTL.IVALL ;  /* 0x00000000ff00798f */ /* 0x000fd80002000000 */
[----:B------:R-:W-:Y:S05]  /*1ef0*/  @P0 BRA `(.L_x_462) ;  /* 0xffffffb000000947 */ /* 0x000fea000383ffff */
.L_x_461:
        /* <DEDUP_REMOVED lines=20> */
.L_x_466:
        /* <DEDUP_REMOVED lines=116> */
.L_x_465:
        /* <DEDUP_REMOVED lines=62> */
.L_x_467:
[----:B------:R-:W-:-:S13]  /*2b60*/  ISETP.NE.OR P0, PT, RZ, UR4, P0 ;  /* 0x00000004ff007c0c */ /* 0x000fda0008705670 */
[----:B------:R-:W-:Y:S05]  /*2b70*/  @!P0 BRA `(.L_x_463) ;  /* 0x000001f000008947 */ /* 0x000fea0003800000 */
.L_x_464:
        /* <DEDUP_REMOVED lines=31> */
.L_x_463:
        /* <DEDUP_REMOVED lines=12> */
.L_x_469:
[----:B------:R-:W-:Y:S05]  /*2e30*/  BSYNC B0 ;  /* 0x0000000000007941 */ /* 0x000fea0003800000 */
.L_x_468:
        /* <DEDUP_REMOVED lines=16> */
.L_x_460:
        /* <DEDUP_REMOVED lines=36> */
.L_x_470:
        /* <DEDUP_REMOVED lines=18> */
.L_x_472:
[----:B------:R-:W-:Y:S05]  /*32a0*/  BSYNC B0 ;  /* 0x0000000000007941 */ /* 0x000fea0003800000 */
.L_x_471:
        /* <DEDUP_REMOVED lines=26> */
.L_x_473:
        /* <DEDUP_REMOVED lines=17> */
.L_x_475:
[----:B------:R-:W-:Y:S05]  /*3560*/  BSYNC B0 ;  /* 0x0000000000007941 */ /* 0x000fea0003800000 */
.L_x_474:
[----:B------:R-:W-:Y:S01]  /*3570*/  ULDC UR4, c[0x0][0x10] ;  /* 0x0000040000047ab9 */ /* 0x000fe20000000800 */
[----:B------:R-:W-:Y:S01]  /*3580*/  IADD3 R46, R46, 0x1, RZ ;  /* 0x000000012e2e7810 */ /* 0x000fe20007ffe0ff */
[----:B------:R-:W-:-:S04]  /*3590*/  UIADD3 UR7, UR7, UR4, URZ ;  /* 0x0000000407077290 */ /* 0x000fc8000fffe03f */
[----:B------:R-:W-:-:S06]  /*35a0*/  UISETP.GE.AND UP0, UPT, UR7, UR6, UPT ;  /* 0x000000060700728c */ /* 0x000fcc000bf06270 */
[----:B------:R-:W-:-:S13]  /*35b0*/  PLOP3.LUT P0, PT, PT, PT, UP0, 0x80, 0x0 ;  /* 0x000000000000781c */ /* 0x000fda0003f0f008 */
[----:B------:R-:W-:Y:S01]  /*35c0*/  @P0 CALL.REL.NOINC `(.L_x_449) ;  /* 0x0000001000000944 */ /* 0x000fe20003c00000 */
[----:B------:R-:W-:Y:S05]  /*35d0*/  BRA `(.L_x_476) ;  /* 0xffffccd000007947 */ /* 0x000fea000383ffff */
.L_x_449:
        /* <DEDUP_REMOVED lines=18> */
.L_x_478:
[----:B------:R-:W-:Y:S05]  /*3700*/  BSYNC B0 ;  /* 0x0000000000007941 */ /* 0x000fea0003800000 */
.L_x_477:
        /* <DEDUP_REMOVED lines=11> */
.L_x_480:
[----:B------:R-:W2:Y:S01]  /*37c0*/  LDG.E.STRONG.GPU R5, [R2.64] ;  /* 0x0000000e02057981 */ /* 0x000ea2000c1ef900 */
[----:B------:R-:W-:Y:S01]  /*37d0*/  YIELD ;  /* 0x0000000000007946 */ /* 0x000fe20003800000 */
[----:B--2---:R-:W-:Y:S01]  /*37e0*/  ISETP.NE.AND P0, PT, R5, R4, PT ;  /* 0x000000040500720c */ /* 0x004fe20003f05270 */
[----:B------:R-:W-:-:S12]  /*37f0*/  CCTL.IVALL ;  /* 0x00000000ff00798f */ /* 0x000fd80002000000 */
[----:B------:R-:W-:Y:S05]  /*3800*/  @P0 BRA `(.L_x_480) ;  /* 0xffffffb000000947 */ /* 0x000fea000383ffff */
.L_x_479:
        /* <DEDUP_REMOVED lines=25> */
.L_x_481:
        /* <DEDUP_REMOVED lines=18> */
[----:B--2---:R-:W-:Y:S01]  /*3ac0*/  F2FP.PACK_AB R15, R9, R2 ;  /* 0x00000002090f723e */ /* 0x004fe200000000ff */
[----:B------:R-:W-:-:S04]  /*3ad0*/  IMAD.WIDE R2, R4, R5, c[0x0][0x168] ;  /* 0x00005a0004027625 */ /* 0x000fc800078e0205 */
[----:B------:R-:W-:Y:S01]  /*3ae0*/  IMAD.WIDE R4, R4, R5, c[0x0][0x170] ;  /* 0x00005c0004047625 */ /* 0x000fe200078e0205 */
[----:B---3--:R-:W-:Y:S01]  /*3af0*/  F2FP.PACK_AB R17, R13, R10 ;  /* 0x0000000a0d11723e */ /* 0x008fe200000000ff */
[----:B------:R0:W-:Y:S04]  /*3b00*/  STG.E [R2.64], R15 ;  /* 0x0000000f02007986 */ /* 0x0001e8000c10190e */
[----:B------:R0:W-:Y:S01]  /*3b10*/  STG.E [R4.64], R17 ;  /* 0x0000001104007986 */ /* 0x0001e2000c10190e */
[----:B------:R-:W-:Y:S05]  /*3b20*/  @P0 BRA `(.L_x_481) ;  /* 0xfffffe7000000947 */ /* 0x000fea000383ffff */
[----:B------:R-:W-:Y:S05]  /*3b30*/  EXIT ;  /* 0x000000000000794d */ /* 0x000fea0003800000 */
.L_x_482:
        /* <DEDUP_REMOVED lines=12> */
.L_x_3322:


//--------------------- .text._Z35group_norm_nhwc_bwd_one_pass_kernelI11Bf16IOFp16WLi128ELi14ELi224EEv26Group_norm_nhwc_bwd_params --------------------------
	.section	.text._Z35group_norm_nhwc_bwd_one_pass_kernelI11Bf16IOFp16WLi128ELi14ELi224EEv26Group_norm_nhwc_bwd_params,"ax",@progbits
	.sectioninfo	@"SHI_REGISTERS=56"
	.align	128
        .global         _Z35group_norm_nhwc_bwd_one_pass_kernelI11Bf16IOFp16WLi128ELi14ELi224EEv26Group_norm_nhwc_bwd_params
        .type           _Z35group_norm_nhwc_bwd_one_pass_kernelI11Bf16IOFp16WLi128ELi14ELi224EEv26Group_norm_nhwc_bwd_params,@function
        .size           _Z35group_norm_nhwc_bwd_one_pass_kernelI11Bf16IOFp16WLi128ELi14ELi224EEv26Group_norm_nhwc_bwd_params,(.L_x_3323 - _Z35group_norm_nhwc_bwd_one_pass_kernelI11Bf16IOFp16WLi128ELi14ELi224EEv26Group_norm_nhwc_bwd_params)
        .other          _Z35group_norm_nhwc_bwd_one_pass_kernelI11Bf16IOFp16WLi128ELi14ELi224EEv26Group_norm_nhwc_bwd_params,@"STO_CUDA_ENTRY STV_DEFAULT"
_Z35group_norm_nhwc_bwd_one_pass_kernelI11Bf16IOFp16WLi128ELi14ELi224EEv26Group_norm_nhwc_bwd_params:
.text._Z35group_norm_nhwc_bwd_one_pass_kernelI11Bf16IOFp16WLi128ELi14ELi224EEv26Group_norm_nhwc_bwd_params:
        /* <DEDUP_REMOVED lines=54> */
.L_x_518:
        /* <DEDUP_REMOVED lines=148> */
.L_x_485:
[----:B---3--:R-:W-:Y:S05]  /*0ca0*/  BSYNC B0 ;  /* 0x0000000000007941 */ /* 0x008fea0003800000 */
.L_x_484:
        /* <DEDUP_REMOVED lines=33> */
.L_x_486:
        /* <DEDUP_REMOVED lines=26> */
.L_x_487:
        /* <DEDUP_REMOVED lines=39> */
.L_x_488:
        /* <DEDUP_REMOVED lines=35> */
.L_x_489:
        /* <DEDUP_REMOVED lines=68> */
.L_x_491:
[----:B------:R-:W-:Y:S05]  /*1940*/  BSYNC B0 ;  /* 0x0000000000007941 */ /* 0x000fea0003800000 */
.L_x_490:
        /* <DEDUP_REMOVED lines=159> */
.L_x_493:
[----:B------:R-:W-:Y:S05]  /*2340*/  BSYNC B0 ;  /* 0x0000000000007941 */ /* 0x000fea0003800000 */
.L_x_492:
        /* <DEDUP_REMOVED lines=19> */
.L_x_495:
[----:B------:R-:W-:Y:S05]  /*2480*/  BSYNC B0 ;  /* 0x0000000000007941 */ /* 0x000fea0003800000 */
.L_x_494:
        /* <DEDUP_REMOVED lines=27> */
.L_x_498:
[----:B------:R-:W2:Y:S01]  /*2640*/  LDG.E.STRONG.GPU R14, [R12.64] ;  /* 0x0000000e0c0e7981 */ /* 0x000ea2000c1ef900 */
[----:B------:R-:W-:Y:S01]  /*2650*/  YIELD ;  /* 0x0000000000007946 */ /* 0x000fe20003800000 */
[----:B--2---:R-:W-:Y:S01]  /*2660*/  ISETP.NE.AND P0, PT, R14, R17, PT ;  /* 0x000000110e00720c */ /* 0x004fe20003f05270 */
[----:B------:R-:W-:-:S12]  /*2670*/  CCTL.IVALL ;  /* 0x00000000ff00798f */ /* 0x000fd80002000000 */
[----:B------:R-:W-:Y:S05]  /*2680*/  @P0 BRA `(.L_x_498) ;  /* 0xffffffb000000947 */ /* 0x000fea000383ffff */
.L_x_497:
        /* <DEDUP_REMOVED lines=19> */
.L_x_502:
        /* <DEDUP_REMOVED lines=116> */
.L_x_501:
        /* <DEDUP_REMOVED lines=62> */
.L_x_503:
[----:B------:R-:W-:-:S13]  /*32e0*/  ISETP.NE.OR P0, PT, RZ, UR4, P0 ;  /* 0x00000004ff007c0c */ /* 0x000fda0008705670 */
[----:B------:R-:W-:Y:S05]  /*32f0*/  @!P0 BRA `(.L_x_499) ;  /* 0x000001f000008947 */ /* 0x000fea0003800000 */
.L_x_500:
        /* <DEDUP_REMOVED lines=31> */
.L_x_499:
        /* <DEDUP_REMOVED lines=10> */
.L_x_505:
[----:B------:R-:W-:Y:S05]  /*3590*/  BSYNC B0 ;  /* 0x0000000000007941 */ /* 0x000fea0003800000 */
.L_x_504:
        /* <DEDUP_REMOVED lines=19> */
.L_x_496:
        /* <DEDUP_REMOVED lines=44> */
.L_x_506:
        /* <DEDUP_REMOVED lines=18> */
.L_x_508:
[----:B------:R-:W-:Y:S05]  /*3ab0*/  BSYNC B0 ;  /* 0x0000000000007941 */ /* 0x000fea0003800000 */
.L_x_507:
        /* <DEDUP_REMOVED lines=28> */
.L_x_509:
        /* <DEDUP_REMOVED lines=18> */
.L_x_511:
[----:B------:R-:W-:Y:S05]  /*3da0*/  BSYNC B0 ;  /* 0x0000000000007941 */ /* 0x000fea0003800000 */
.L_x_510:
        /* <DEDUP_REMOVED lines=30> */
.L_x_512:
        /* <DEDUP_REMOVED lines=18> */
.L_x_514:
[----:B------:R-:W-:Y:S05]  /*40b0*/  BSYNC B0 ;  /* 0x0000000000007941 */ /* 0x000fea0003800000 */
.L_x_513:
        /* <DEDUP_REMOVED lines=26> */
.L_x_515:
        /* <DEDUP_REMOVED lines=17> */
.L_x_517:
[----:B------:R-:W-:Y:S05]  /*4370*/  BSYNC B0 ;  /* 0x0000000000007941 */ /* 0x000fea0003800000 */
.L_x_516:
[----:B------:R-:W-:Y:S02]  /*4380*/  IADD3 R39, R39, c[0x0][0x10], RZ ;  /* 0x0000040027277a10 */ /* 0x000fe40007ffe0ff */
[----:B------:R-:W-:Y:S02]  /*4390*/  IADD3 R40, R40, 0x1, RZ ;  /* 0x0000000128287810 */ /* 0x000fe40007ffe0ff */
[----:B------:R-:W-:-:S13]  /*43a0*/  ISETP.GE.AND P0, PT, R39, UR6, PT ;  /* 0x0000000627007c0c */ /* 0x000fda000bf06270 */
[----:B------:R-:W-:Y:S01]  /*43b0*/  @P0 CALL.REL.NOINC `(.L_x_483) ;  /* 0x0000001000000944 */ /* 0x000fe20003c00000 */
[----:B------:R-:W-:Y:S05]  /*43c0*/  BRA `(.L_x_518) ;  /* 0xffffbf9000007947 */ /* 0x000fea000383ffff */
.L_x_483:
        /* <DEDUP_REMOVED lines=18> */
.L_x_520:
[----:B------:R-:W-:Y:S05]  /*44f0*/  BSYNC B0 ;  /* 0x0000000000007941 */ /* 0x000fea0003800000 */
.L_x_519:
        /* <DEDUP_REMOVED lines=11> */
.L_x_522:
[----:B------:R-:W2:Y:S01]  /*45b0*/  LDG.E.STRONG.GPU R3, [R4.64] ;  /* 0x0000000e04037981 */ /* 0x000ea2000c1ef900 */
[----:B------:R-:W-:Y:S01]  /*45c0*/  YIELD ;  /* 0x0000000000007946 */ /* 0x000fe20003800000 */
[----:B--2---:R-:W-:Y:S01]  /*45d0*/  ISETP.NE.AND P0, PT, R3, R0, PT ;  /* 0x000000000300720c */ /* 0x004fe20003f05270 */
[----:B------:R-:W-:-:S12]  /*45e0*/  CCTL.IVALL ;  /* 0x00000000ff00798f */ /* 0x000fd80002000000 */
[----:B------:R-:W-:Y:S05]  /*45f0*/  @P0 BRA `(.L_x_522) ;  /* 0xffffffb000000947 */ /* 0x000fea000383ffff */
.L_x_521:
        /* <DEDUP_REMOVED lines=25> */
.L_x_523:
        /* <DEDUP_REMOVED lines=20> */
[----:B--2---:R-:W-:Y:S02]  /*48d0*/  F2FP.PACK_AB R15, R9, R0 ;  /* 0x00000000090f723e */ /* 0x004fe400000000ff */
[----:B---3--:R-:W-:-:S03]  /*48e0*/  F2FP.PACK_AB R17, R13, R10 ;  /* 0x0000000a0d11723e */ /* 0x008fc600000000ff */
[----:B------:R0:W-:Y:S04]  /*48f0*/  STG.E [R2.64], R15 ;  /* 0x0000000f02007986 */ /* 0x0001e8000c10190e */
[----:B------:R0:W-:Y:S02]  /*4900*/  STG.E [R4.64], R17 ;  /* 0x0000001104007986 */ /* 0x0001e4000c10190e */
[----:B------:R-:W-:Y:S05]  /*4910*/  @P0 BRA `(.L_x_523) ;  /* 0xfffffe7000000947 */ /* 0x000fea000383ffff */
[----:B------:R-:W-:Y:S05]  /*4920*/  EXIT ;  /* 0x000000000000794d */ /* 0x000fea0003800000 */
.L_x_524:
        /* <DEDUP_REMOVED lines=13> */
.L_x_3323:


//--------------------- .text._Z35group_norm_nhwc_bwd_one_pass_kernelI11Bf16IOFp16WLi256ELi14ELi224EEv26Group_norm_nhwc_bwd_params --------------------------
	.section	.text._Z35group_norm_nhwc_bwd_one_pass_kernelI11Bf16IOFp16WLi256ELi14ELi224EEv26Group_norm_nhwc_bwd_params,"ax",@progbits
	.sectioninfo	@"SHI_REGISTERS=72"
	.align	128
        .global         _Z35group_norm_nhwc_bwd_one_pass_kernelI11Bf16IOFp16WLi256ELi14ELi224EEv26Group_norm_nhwc_bwd_params
        .type           _Z35group_norm_nhwc_bwd_one_pass_kernelI11Bf16IOFp16WLi256ELi14ELi224EEv26Group_norm_nhwc_bwd_params,@function
        .size           _Z35group_norm_nhwc_bwd_one_pass_kernelI11Bf16IOFp16WLi256ELi14ELi224EEv26Group_norm_nhwc_bwd_params,(.L_x_3324 - _Z35group_norm_nhwc_bwd_one_pass_kernelI11Bf16IOFp16WLi256ELi14ELi224EEv26Group_norm_nhwc_bwd_params)
        .other          _Z35group_norm_nhwc_bwd_one_pass_kernelI11Bf16IOFp16WLi256ELi14ELi224EEv26Group_norm_nhwc_bwd_params,@"STO_CUDA_ENTRY STV_DEFAULT"
_Z35group_norm_nhwc_bwd_one_pass_kernelI11Bf16IOFp16WLi256ELi14ELi224EEv26Group_norm_nhwc_bwd_params:
.text._Z35group_norm_nhwc_bwd_one_pass_kernelI11Bf16IOFp16WLi256ELi14ELi224EEv26Group_norm_nhwc_bwd_params:
        /* <DEDUP_REMOVED lines=67> */
.L_x_576:
        /* <DEDUP_REMOVED lines=214> */
.L_x_527:
[----:B---34-:R-:W-:Y:S05]  /*1190*/  BSYNC B0 ;  /* 0x0000000000007941 */ /* 0x018fea0003800000 */
.L_x_526:
        /* <DEDUP_REMOVED lines=35> */
.L_x_528:
        /* <DEDUP_REMOVED lines=26> */
.L_x_529:
        /* <DEDUP_REMOVED lines=41> */
.L_x_530:
        /* <DEDUP_REMOVED lines=37> */
.L_x_531:
        /* <DEDUP_REMOVED lines=34> */
.L_x_532:
        /* <DEDUP_REMOVED lines=38> */
.L_x_533:
        /* <DEDUP_REMOVED lines=36> */
.L_x_534:
        /* <DEDUP_REMOVED lines=34> */
.L_x_535:
        /* <DEDUP_REMOVED lines=67> */
.L_x_537:
[----:B0-----:R-:W-:Y:S05]  /*2760*/  BSYNC B0 ;  /* 0x0000000000007941 */ /* 0x001fea0003800000 */
.L_x_536:
        /* <DEDUP_REMOVED lines=160> */
.L_x_539:
[----:B------:R-:W-:Y:S05]  /*3170*/  BSYNC B0 ;  /* 0x0000000000007941 */ /* 0x000fea0003800000 */
.L_x_538:
        /* <DEDUP_REMOVED lines=20> */
.L_x_541:
[----:B------:R-:W-:Y:S05]  /*32c0*/  BSYNC B0 ;  /* 0x0000000000007941 */ /* 0x000fea0003800000 */
.L_x_540:
        /* <DEDUP_REMOVED lines=31> */
.L_x_544:
[----:B------:R-:W2:Y:S01]  /*34c0*/  LDG.E.STRONG.GPU R18, [R16.64] ;  /* 0x0000000e10127981 */ /* 0x000ea2000c1ef900 */
[----:B------:R-:W-:Y:S01]  /*34d0*/  YIELD ;  /* 0x0000000000007946 */ /* 0x000fe20003800000 */
[----:B--2---:R-:W-:Y:S01]  /*34e0*/  ISETP.NE.AND P6, PT, R18, R25, PT ;  /* 0x000000191200720c */ /* 0x004fe20003fc5270 */
[----:B------:R-:W-:-:S12]  /*34f0*/  CCTL.IVALL ;  /* 0x00000000ff00798f */ /* 0x000fd80002000000 */
[----:B------:R-:W-:Y:S05]  /*3500*/  @P6 BRA `(.L_x_544) ;  /* 0xffffffb000006947 */ /* 0x000fea000383ffff */
.L_x_543:
        /* <DEDUP_REMOVED lines=24> */
.L_x_548:
        /* <DEDUP_REMOVED lines=116> */
.L_x_547:
        /* <DEDUP_REMOVED lines=63> */
.L_x_549:
[----:B------:R-:W-:-:S04]  /*41c0*/  ISETP.NE.AND P6, PT, R20, RZ, PT ;  /* 0x000000ff1400720c */ /* 0x000fc80003fc5270 */
[----:B------:R-:W-:-:S13]  /*41d0*/  ISETP.NE.OR P6, PT, RZ, UR4, P6 ;  /* 0x00000004ff007c0c */ /* 0x000fda000b7c5670 */
[----:B------:R-:W-:Y:S05]  /*41e0*/  @!P6 BRA `(.L_x_545) ;  /* 0x000002000000e947 */ /* 0x000fea0003800000 */
.L_x_546:
        /* <DEDUP_REMOVED lines=32> */
.L_x_545:
        /* <DEDUP_REMOVED lines=11> */
.L_x_551:
[----:B------:R-:W-:Y:S05]  /*44a0*/  BSYNC B0 ;  /* 0x0000000000007941 */ /* 0x000fea0003800000 */
.L_x_550:
        /* <DEDUP_REMOVED lines=17> */
.L_x_542:
        /* <DEDUP_REMOVED lines=37> */
.L_x_552:
        /* <DEDUP_REMOVED lines=18> */
.L_x_554:
[----:B------:R-:W-:Y:S05]  /*4930*/  BSYNC B0 ;  /* 0x0000000000007941 */ /* 0x000fea0003800000 */
.L_x_553:
        /* <DEDUP_REMOVED lines=27> */
.L_x_555:
        /* <DEDUP_REMOVED lines=19> */
.L_x_557:
[----:B------:R-:W-:Y:S05]  /*4c20*/  BSYNC B0 ;  /* 0x0000000000007941 */ /* 0x000fea0003800000 */
.L_x_556:
        /* <DEDUP_REMOVED lines=28> */
.L_x_558:
        /* <DEDUP_REMOVED lines=18> */
.L_x_560:
[----:B------:R-:W-:Y:S05]  /*4f10*/  BSYNC B0 ;  /* 0x0000000000007941 */ /* 0x000fea0003800000 */
.L_x_559:
        /* <DEDUP_REMOVED lines=27> */
.L_x_561:
        /* <DEDUP_REMOVED lines=18> */
.L_x_563:
[----:B------:R-:W-:Y:S05]  /*51f0*/  BSYNC B0 ;  /* 0x0000000000007941 */ /* 0x000fea0003800000 */
.L_x_562:
        /* <DEDUP_REMOVED lines=27> */
.L_x_564:
        /* <DEDUP_REMOVED lines=18> */
.L_x_566:
[----:B------:R-:W-:Y:S05]  /*54d0*/  BSYNC B0 ;  /* 0x0000000000007941 */ /* 0x000fea0003800000 */
.L_x_565:
        /* <DEDUP_REMOVED lines=29> */
.L_x_567:
        /* <DEDUP_REMOVED lines=18> */
.L_x_569:
[----:B------:R-:W-:Y:S05]  /*57d0*/  BSYNC B0 ;  /* 0x0000000000007941 */ /* 0x000fea0003800000 */
.L_x_568:
        /* <DEDUP_REMOVED lines=28> */
.L_x_570:
        /* <DEDUP_REMOVED lines=21> */
.L_x_572:
[----:B------:R-:W-:Y:S05]  /*5af0*/  BSYNC B0 ;  /* 0x0000000000007941 */ /* 0x000fea0003800000 */
.L_x_571:
        /* <DEDUP_REMOVED lines=30> */
.L_x_573:
        /* <DEDUP_REMOVED lines=17> */
.L_x_575:
[----:B------:R-:W-:Y:S05]  /*5df0*/  BSYNC B0 ;  /* 0x0000000000007941 */ /* 0x000fea0003800000 */
.L_x_574:
[----:B------:R-:W-:Y:S01]  /*5e00*/  ULDC UR4, c[0x0][0x10] ;  /* 0x0000040000047ab9 */ /* 0x000fe20000000800 */
[----:B------:R-:W-:Y:S01]  /*5e10*/  IADD3 R50, R50, 0x1, RZ ;  /* 0x0000000132327810 */ /* 0x000fe20007ffe0ff */
[----:B------:R-:W-:-:S04]  /*5e20*/  UIADD3 UR7, UR7, UR4, URZ ;  /* 0x0000000407077290 */ /* 0x000fc8000fffe03f */
[----:B------:R-:W-:-:S06]  /*5e30*/  UISETP.GE.AND UP0, UPT, UR7, UR6, UPT ;  /* 0x000000060700728c */ /* 0x000fcc000bf06270 */
[----:B------:R-:W-:-:S13]  /*5e40*/  PLOP3.LUT P0, PT, PT, PT, UP0, 0x80, 0x0 ;  /* 0x000000000000781c */ /* 0x000fda0003f0f008 */
[----:B------:R-:W-:Y:S01]  /*5e50*/  @P0 CALL.REL.NOINC `(.L_x_525) ;  /* 0x0000001000000944 */ /* 0x000fe20003c00000 */
[----:B------:R-:W-:Y:S05]  /*5e60*/  BRA `(.L_x_576) ;  /* 0xffffa5c000007947 */ /* 0x000fea000383ffff */
.L_x_525:
        /* <DEDUP_REMOVED lines=18> */
.L_x_578:
[----:B------:R-:W-:Y:S05]  /*5f90*/  BSYNC B0 ;  /* 0x0000000000007941 */ /* 0x000fea0003800000 */
.L_x_577:
        /* <DEDUP_REMOVED lines=11> */
.L_x_580:
[----:B------:R-:W2:Y:S01]  /*6050*/  LDG.E.STRONG.GPU R5, [R2.64] ;  /* 0x0000000e02057981 */ /* 0x000ea2000c1ef900 */
[----:B------:R-:W-:Y:S01]  /*6060*/  YIELD ;  /* 0x0000000000007946 */ /* 0x000fe20003800000 */
[----:B--2---:R-:W-:Y:S01]  /*6070*/  ISETP.NE.AND P0, PT, R5, R0, PT ;  /* 0x000000000500720c */ /* 0x004fe20003f05270 */
[----:B------:R-:W-:-:S12]  /*6080*/  CCTL.IVALL ;  /* 0x00000000ff00798f */ /* 0x000fd80002000000 */
[----:B------:R-:W-:Y:S05]  /*6090*/  @P0 BRA `(.L_x_580) ;  /* 0xffffffb000000947 */ /* 0x000fea000383ffff */
.L_x_579:
        /* <DEDUP_REMOVED lines=25> */
.L_x_581:
        /* <DEDUP_REMOVED lines=26> */
.L_x_582:
        /* <DEDUP_REMOVED lines=11> */
.L_x_3324:


//--------------------- .text._Z35group_norm_nhwc_bwd_one_pass_kernelI11Bf16IOFp16WLi512ELi14ELi224EEv26Group_norm_nhwc_bwd_params --------------------------
	.section	.text._Z35group_norm_nhwc_bwd_one_pass_kernelI11Bf16IOFp16WLi512ELi14ELi224EEv26Group_norm_nhwc_bwd_params,"ax",@progbits
	.sectioninfo	@"SHI_REGISTERS=128"
	.align	128
        .global         _Z35group_norm_nhwc_bwd_one_pass_kernelI11Bf16IOFp16WLi512ELi14ELi224EEv26Group_norm_nhwc_bwd_params
        .type           _Z35group_norm_nhwc_bwd_one_pass_kernelI11Bf16IOFp16WLi512ELi14ELi224EEv26Group_norm_nhwc_bwd_params,@function
        .size           _Z35group_norm_nhwc_bwd_one_pass_kernelI11Bf16IOFp16WLi512ELi14ELi224EEv26Group_norm_nhwc_bwd_params,(.L_x_3325 - _Z35group_norm_nhwc_bwd_one_pass_kernelI11Bf16IOFp16WLi512ELi14ELi224EEv26Group_norm_nhwc_bwd_params)
        .other          _Z35group_norm_nhwc_bwd_one_pass_kernelI11Bf16IOFp16WLi512ELi14ELi224EEv26Group_norm_nhwc_bwd_params,@"STO_CUDA_ENTRY STV_DEFAULT"
_Z35group_norm_nhwc_bwd_one_pass_kernelI11Bf16IOFp16WLi512ELi14ELi224EEv26Group_norm_nhwc_bwd_params:
.text._Z35group_norm_nhwc_bwd_one_pass_kernelI11Bf16IOFp16WLi512ELi14ELi224EEv26Group_norm_nhwc_bwd_params:
        /* <DEDUP_REMOVED lines=103> */
.L_x_666:
        /* <DEDUP_REMOVED lines=356> */
[----:B--2---:R-:W-:Y:S01]  /*1cb0*/  @P0 HADD2.F32 R18, -RZ, R16.H0_H0 ;  /* 0x20000010ff120230 */ /* 0x004fe20000004100 */
[----:B------:R-:W-:-:S10]  /*1cc0*/  HFMA2.MMA R16, -RZ, RZ, 0, 1.1920928955078125e-07 ;  /* 0x00000002ff107435 */ /* 0x000fd400000001ff */
[----:B0-----:R-:W-:-:S05]  /*1cd0*/  IMAD.WIDE R28, R19, R16, c[0x0][0x188] ;  /* 0x00006200131c7625 */ /* 0x001fca00078e0210 */
[----:B------:R-:W2:Y:S04]  /*1ce0*/  LDG.E.U16 R16, [R28.64] ;  /* 0x000000061c107981 */ /* 0x000ea8000c1e1500 */
[----:B------:R-:W4:Y:S01]  /*1cf0*/  LDG.E.U16 R19, [R28.64+0x2] ;  /* 0x000002061c137981 */ /* 0x000f22000c1e1500 */
[----:B---3--:R-:W-:Y:S02]  /*1d00*/  @P0 HADD2.F32 R17, -RZ, R20.H0_H0 ;  /* 0x20000014ff110230 */ /* 0x008fe40000004100 */
[----:B--2---:R-:W-:Y:S02]  /*1d10*/  HADD2.F32 R16, -RZ, R16.H0_H0 ;  /* 0x20000010ff107230 */ /* 0x004fe40000004100 */
[----:B----4-:R-:W-:Y:S02]  /*1d20*/  HADD2.F32 R19, -RZ, R19.H0_H0 ;  /* 0x20000013ff137230 */ /* 0x010fe40000004100 */
.L_x_585:
[----:B-1-3--:R-:W-:Y:S05]  /*1d30*/  BSYNC B0 ;  /* 0x0000000000007941 */ /* 0x00afea0003800000 */
.L_x_584:
        /* <DEDUP_REMOVED lines=34> */
.L_x_586:
        /* <DEDUP_REMOVED lines=26> */
.L_x_587:
        /* <DEDUP_REMOVED lines=40> */
.L_x_588:
        /* <DEDUP_REMOVED lines=37> */
.L_x_589:
        /* <DEDUP_REMOVED lines=37> */
.L_x_590:
        /* <DEDUP_REMOVED lines=37> */
.L_x_591:
        /* <DEDUP_REMOVED lines=34> */
.L_x_592:
        /* <DEDUP_REMOVED lines=35> */
.L_x_593:
        /* <DEDUP_REMOVED lines=35> */
.L_x_594:
        /* <DEDUP_REMOVED lines=35> */
.L_x_595:
        /* <DEDUP_REMOVED lines=35> */
.L_x_596:
        /* <DEDUP_REMOVED lines=35> */
.L_x_597:
        /* <DEDUP_REMOVED lines=38> */
.L_x_598:
        /* <DEDUP_REMOVED lines=36> */
.L_x_599:
        /* <DEDUP_REMOVED lines=35> */
.L_x_600:
        /* <DEDUP_REMOVED lines=33> */
.L_x_601:
        /* <DEDUP_REMOVED lines=83> */
.L_x_603:
[----:B0-2---:R-:W-:Y:S05]  /*4590*/  BSYNC B0 ;  /* 0x0000000000007941 */ /* 0x005fea0003800000 */
.L_x_602:
        /* <DEDUP_REMOVED lines=159> */
.L_x_605:
[----:B------:R-:W-:Y:S05]  /*4f90*/  BSYNC B0 ;  /* 0x0000000000007941 */ /* 0x000fea0003800000 */
.L_x_604:
        /* <DEDUP_REMOVED lines=16> */
.L_x_607:
[----:B------:R-:W-:Y:S05]  /*50a0*/  BSYNC B0 ;  /* 0x0000000000007941 */ /* 0x000fea0003800000 */
.L_x_606:
        /* <DEDUP_REMOVED lines=32> */
.L_x_610:
[----:B------:R-:W2:Y:S01]  /*52b0*/  LDG.E.STRONG.GPU R20, [R32.64] ;  /* 0x0000000620147981 */ /* 0x000ea2000c1ef900 */
[----:B------:R-:W-:Y:S01]  /*52c0*/  YIELD ;  /* 0x0000000000007946 */ /* 0x000fe20003800000 */
[----:B--2---:R-:W-:Y:S01]  /*52d0*/  ISETP.NE.AND P6, PT, R20, R39, PT ;  /* 0x000000271400720c */ /* 0x004fe20003fc5270 */
[----:B------:R-:W-:-:S12]  /*52e0*/  CCTL.IVALL ;  /* 0x00000000ff00798f */ /* 0x000fd80002000000 */
[----:B------:R-:W-:Y:S05]  /*52f0*/  @P6 BRA `(.L_x_610) ;  /* 0xffffffb000006947 */ /* 0x000fea000383ffff */
.L_x_609:
        /* <DEDUP_REMOVED lines=23> */
.L_x_614:
        /* <DEDUP_REMOVED lines=115> */
.L_x_613:
        /* <DEDUP_REMOVED lines=62> */
.L_x_615:
[----:B------:R-:W-:-:S04]  /*5f80*/  ISETP.NE.AND P6, PT, R20, RZ, PT ;  /* 0x000000ff1400720c */ /* 0x000fc80003fc5270 */
[----:B------:R-:W-:-:S13]  /*5f90*/  ISETP.NE.OR P6, PT, R33, RZ, P6 ;  /* 0x000000ff2100720c */ /* 0x000fda00037c5670 */
[----:B------:R-:W-:Y:S05]  /*5fa0*/  @!P6 BRA `(.L_x_611) ;  /* 0x000001f00000e947 */ /* 0x000fea0003800000 */
.L_x_612:
        /* <DEDUP_REMOVED lines=31> */
.L_x_611:
        /* <DEDUP_REMOVED lines=12> */
.L_x_617:
[----:B------:R-:W-:Y:S05]  /*6260*/  BSYNC B0 ;  /* 0x0000000000007941 */ /* 0x000fea0003800000 */
.L_x_616:
        /* <DEDUP_REMOVED lines=17> */
.L_x_608:
        /* <DEDUP_REMOVED lines=37> */
.L_x_618:
        /* <DEDUP_REMOVED lines=20> */
.L_x_620:
[----:B------:R-:W-:Y:S05]  /*6710*/  BSYNC B0 ;  /* 0x0000000000007941 */ /* 0x000fea0003800000 */
.L_x_619:
        /* <DEDUP_REMOVED lines=28> */
.L_x_621:
        /* <DEDUP_REMOVED lines=19> */
.L_x_623:
[----:B------:R-:W-:Y:S05]  /*6a10*/  BSYNC B0 ;  /* 0x0000000000007941 */ /* 0x000fea0003800000 */
.L_x_622:
        /* <DEDUP_REMOVED lines=28> */
.L_x_624:
        /* <DEDUP_REMOVED lines=19> */
.L_x_626:
[----:B------:R-:W-:Y:S05]  /*6d10*/  BSYNC B0 ;  /* 0x0000000000007941 */ /* 0x000fea0003800000 */
.L_x_625:
        /* <DEDUP_REMOVED lines=28> */
.L_x_627:
        /* <DEDUP_REMOVED lines=19> */
.L_x_629:
[----:B------:R-:W-:Y:S05]  /*7010*/  BSYNC B0 ;  /* 0x0000000000007941 */ /* 0x000fea0003800000 */
.L_x_628:
        /* <DEDUP_REMOVED lines=28> */
.L_x_630:
        /* <DEDUP_REMOVED lines=19> */
.L_x_632:
[----:B------:R-:W-:Y:S05]  /*7310*/  BSYNC B0 ;  /* 0x0000000000007941 */ /* 0x000fea0003800000 */
.L_x_631:
        /* <DEDUP_REMOVED lines=28> */
.L_x_633:
        /* <DEDUP_REMOVED lines=19> */
.L_x_635:
[----:B------:R-:W-:Y:S05]  /*7610*/  BSYNC B0 ;  /* 0x0000000000007941 */ /* 0x000fea0003800000 */
.L_x_634:
        /* <DEDUP_REMOVED lines=28> */
.L_x_636:
        /* <DEDUP_REMOVED lines=19> */
.L_x_638:
[----:B------:R-:W-:Y:S05]  /*7910*/  BSYNC B0 ;  /* 0x0000000000007941 */ /* 0x000fea0003800000 */
.L_x_637:
        /* <DEDUP_REMOVED lines=28> */
.L_x_639:
        /* <DEDUP_REMOVED lines=18> */
.L_x_641:
[----:B------:R-:W-:Y:S05]  /*7c00*/  BSYNC B0 ;  /* 0x0000000000007941 */ /* 0x000fea0003800000 */
.L_x_640:
        /* <DEDUP_REMOVED lines=27> */
.L_x_642:
        /* <DEDUP_REMOVED lines=18> */
.L_x_644:
[----:B------:R-:W-:Y:S05]  /*7ee0*/  BSYNC B0 ;  /* 0x0000000000007941 */ /* 0x000fea0003800000 */
.L_x_643:
        /* <DEDUP_REMOVED lines=27> */
.L_x_645:
        /* <DEDUP_REMOVED lines=18> */
.L_x_647:
[----:B------:R-:W-:Y:S05]  /*81c0*/  BSYNC B0 ;  /* 0x0000000000007941 */ /* 0x000fea0003800000 */
.L_x_646:
        /* <DEDUP_REMOVED lines=27> */
.L_x_648:
        /* <DEDUP_REMOVED lines=18> */
.L_x_650:
[----:B------:R-:W-:Y:S05]  /*84a0*/  BSYNC B0 ;  /* 0x0000000000007941 */ /* 0x000fea0003800000 */
.L_x_649:
        /* <DEDUP_REMOVED lines=29> */
.L_x_651:
        /* <DEDUP_REMOVED lines=18> */
.L_x_653:
[----:B------:R-:W-:Y:S05]  /*87a0*/  BSYNC B0 ;  /* 0x0000000000007941 */ /* 0x000fea0003800000 */
.L_x_652:
        /* <DEDUP_REMOVED lines=28> */
.L_x_654:
        /* <DEDUP_REMOVED lines=23> */
.L_x_656:
[----:B------:R-:W-:Y:S05]  /*8ae0*/  BSYNC B0 ;  /* 0x0000000000007941 */ /* 0x000fea0003800000 */
.L_x_655:
        /* <DEDUP_REMOVED lines=27> */
.L_x_657:
        /* <DEDUP_REMOVED lines=23> */
.L_x_659:
[----:B------:R-:W-:Y:S05]  /*8e10*/  BSYNC B0 ;  /* 0x0000000000007941 */ /* 0x000fea0003800000 */
.L_x_658:
        /* <DEDUP_REMOVED lines=27> */
.L_x_660:
        /* <DEDUP_REMOVED lines=25> */
.L_x_662:
[----:B------:R-:W-:Y:S05]  /*9160*/  BSYNC B0 ;  /* 0x0000000000007941 */ /* 0x000fea0003800000 */
.L_x_661:
        /* <DEDUP_REMOVED lines=25> */
.L_x_663:
        /* <DEDUP_REMOVED lines=21> */
.L_x_665:
[----:B------:R-:W-:Y:S05]  /*9450*/  BSYNC B0 ;  /* 0x0000000000007941 */ /* 0x000fea0003800000 */
.L_x_664:
[----:B------:R-:W-:Y:S02]  /*9460*/  IADD3 R5, R5, c[0x0][0x10], RZ ;  /* 0x0000040005057a10 */ /* 0x000fe40007ffe0ff */
[----:B------:R-:W-:Y:S02]  /*9470*/  IADD3 R79, R79, 0x1, RZ ;  /* 0x000000014f4f7810 */ /* 0x000fe40007ffe0ff */
[----:B------:R-:W-:-:S13]  /*9480*/  ISETP.GE.AND P0, PT, R5, UR4, PT ;  /* 0x0000000405007c0c */ /* 0x000fda000bf06270 */
[----:B------:R-:W-:Y:S01]  /*9490*/  @P0 CALL.REL.NOINC `(.L_x_583) ;  /* 0x0000001000000944 */ /* 0x000fe20003c00000 */
[----:B------:R-:W-:Y:S05]  /*94a0*/  BRA `(.L_x_666) ;  /* 0xffff71c000007947 */ /* 0x000fea000383ffff */
.L_x_583:
        /* <DEDUP_REMOVED lines=18> */
.L_x_668:
[----:B------:R-:W-:Y:S05]  /*95d0*/  BSYNC B0 ;  /* 0x0000000000007941 */ /* 0x000fea0003800000 */
.L_x_667:
        /* <DEDUP_REMOVED lines=11> */
.L_x_670:
[----:B------:R-:W2:Y:S01]  /*9690*/  LDG.E.STRONG.GPU R7, [R4.64] ;  /* 0x0000000604077981 */ /* 0x000ea2000c1ef900 */
[----:B------:R-:W-:Y:S01]  /*96a0*/  YIELD ;  /* 0x0000000000007946 */ /* 0x000fe20003800000 */
[----:B--2---:R-:W-:Y:S01]  /*96b0*/  ISETP.NE.AND P0, PT, R7, R0, PT ;  /* 0x000000000700720c */ /* 0x004fe20003f05270 */
[----:B------:R-:W-:-:S12]  /*96c0*/  CCTL.IVALL ;  /* 0x00000000ff00798f */ /* 0x000fd80002000000 */
[----:B------:R-:W-:Y:S05]  /*96d0*/  @P0 BRA `(.L_x_670) ;  /* 0xffffffb000000947 */ /* 0x000fea000383ffff */
.L_x_669:
        /* <DEDUP_REMOVED lines=25> */
.L_x_671:
        /* <DEDUP_REMOVED lines=26> */
.L_x_672:
        /* <DEDUP_REMOVED lines=15> */
.L_x_3325:


//--------------------- .text._Z35group_norm_nhwc_bwd_one_pass_kernelI11Fp16IOFp32WLi64ELi14ELi224EEv26Group_norm_nhwc_bwd_params --------------------------
	.section	.text._Z35group_norm_nhwc_bwd_one_pass_kernelI11Fp16IOFp32WLi64ELi14ELi224EEv26Group_norm_nhwc_bwd_params,"ax",@progbits
	.sectioninfo	@"SHI_REGISTERS=56"
	.align	128
        .global         _Z35group_norm_nhwc_bwd_one_pass_kernelI11Fp16IOFp32WLi64ELi14ELi224EEv26Group_norm_nhwc_bwd_params
        .type           _Z35group_norm_nhwc_bwd_one_pass_kernelI11Fp16IOFp32WLi64ELi14ELi224EEv26Group_norm_nhwc_bwd_params,@function
        .size           _Z35group_norm_nhwc_bwd_one_pass_kernelI11Fp16IOFp32WLi64ELi14ELi224EEv26Group_norm_nhwc_bwd_params,(.L_x_3326 - _Z35group_norm_nhwc_bwd_one_pass_kernelI11Fp16IOFp32WLi64ELi14ELi224EEv26Group_norm_nhwc_bwd_params)
        .other          _Z35group_norm_nhwc_bwd_one_pass_kernelI11Fp16IOFp32WLi64ELi14ELi224EEv26Group_norm_nhwc_bwd_params,@"STO_CUDA_ENTRY STV_DEFAULT"
_Z35group_norm_nhwc_bwd_one_pass_kernelI11Fp16IOFp32WLi64ELi14ELi224EEv26Group_norm_nhwc_bwd_params:
.text._Z35group_norm_nhwc_bwd_one_pass_kernelI11Fp16IOFp32WLi64ELi14ELi224EEv26Group_norm_nhwc_bwd_params:
        /* <DEDUP_REMOVED lines=43> */
.L_x_700:
        /* <DEDUP_REMOVED lines=104> */
.L_x_675:
[----:B0-----:R-:W-:Y:S05]  /*0930*/  BSYNC B0 ;  /* 0x0000000000007941 */ /* 0x001fea0003800000 */
.L_x_674:
[----:B------:R-:W-:Y:S01]  /*0940*/  ISETP.NE.AND P2, PT, RZ, UR16, PT ;  /* 0x00000010ff007c0c */ /* 0x000fe2000bf45270 */
[--C-:B-----5:R-:W-:Y:S02]  /*0950*/  HADD2.F32 R2, -RZ, R42.reuse.H0_H0 ;  /* 0x2000002aff027230 */ /* 0x120fe40000004100 */
[----:B------:R-:W-:Y:S02]  /*0960*/  HADD2.F32 R12, -RZ, R42.H1_H1 ;  /* 0x3000002aff0c7230 */ /* 0x000fe40000004100 */
[----:B------:R-:W-:Y:S01]  /*0970*/  HADD2.F32 R14, -RZ, R43.H0_H0 ;  /* 0x2000002bff0e7230 */ /* 0x000fe20000004100 */
[----:B------:R-:W-:Y:S01]  /*0980*/  FADD.FTZ R15, R2, -UR17 ;  /* 0x80000011020f7e21 */ /* 0x000fe20008010000 */
[--C-:B------:R-:W-:Y:S01]  /*0990*/  HADD2.F32 R13, -RZ, R45.reuse.H0_H0 ;  /* 0x2000002dff0d7230 */ /* 0x100fe20000004100 */
[----:B------:R-:W-:Y:S01]  /*09a0*/  FADD.FTZ R12, R12, -UR17 ;  /* 0x800000110c0c7e21 */ /* 0x000fe20008010000 */
[----:B------:R-:W-:Y:S01]  /*09b0*/  HADD2.F32 R10, -RZ, R45.H1_H1 ;  /* 0x3000002dff0a7230 */ /* 0x000fe20000004100 */
[----:B------:R-:W-:Y:S01]  /*09c0*/  FADD.FTZ R24, R14, -UR17 ;  /* 0x800000110e187e21 */ /* 0x000fe20008010000 */
[----:B------:R-:W-:Y:S01]  /*09d0*/  HADD2.F32 R22, -RZ, R43.H1_H1 ;  /* 0x3000002bff167230 */ /* 0x000fe20000004100 */
[----:B------:R-:W-:Y:S01]  /*09e0*/  FMUL.FTZ R15, R15, UR12 ;  /* 0x0000000c0f0f7c20 */ /* 0x000fe20008410000 */
[--C-:B------:R-:W-:Y:S01]  /*09f0*/  HADD2.F32 R11, -RZ, R44.reuse.H0_H0 ;  /* 0x2000002cff0b7230 */ /* 0x100fe20000004100 */
[----:B------:R-:W-:Y:S01]  /*0a00*/  FMUL.FTZ R12, R12, UR12 ;  /* 0x0000000c0c0c7c20 */ /* 0x000fe20008410000 */
[----:B------:R-:W-:Y:S01]  /*0a10*/  HADD2.F32 R2, -RZ, R44.H1_H1 ;  /* 0x3000002cff027230 */ /* 0x000fe20000004100 */
        /* <DEDUP_REMOVED lines=19> */
.L_x_676:
        /* <DEDUP_REMOVED lines=26> */
.L_x_677:
        /* <DEDUP_REMOVED lines=69> */
.L_x_679:
[----:B------:R-:W-:Y:S05]  /*1140*/  BSYNC B0 ;  /* 0x0000000000007941 */ /* 0x000fea0003800000 */
.L_x_678:
        /* <DEDUP_REMOVED lines=158> */
.L_x_681:
[----:B------:R-:W-:Y:S05]  /*1b30*/  BSYNC B0 ;  /* 0x0000000000007941 */ /* 0x000fea0003800000 */
.L_x_680:
        /* <DEDUP_REMOVED lines=19> */
.L_x_683:
[----:B------:R-:W-:Y:S05]  /*1c70*/  BSYNC B0 ;  /* 0x0000000000007941 */ /* 0x000fea0003800000 */
.L_x_682:
        /* <DEDUP_REMOVED lines=30> */
.L_x_686:
[----:B------:R-:W2:Y:S01]  /*1e60*/  LDG.E.STRONG.GPU R2, [R16.64] ;  /* 0x0000000e10027981 */ /* 0x000ea2000c1ef900 */
[----:B------:R-:W-:Y:S01]  /*1e70*/  YIELD ;  /* 0x0000000000007946 */ /* 0x000fe20003800000 */
[----:B--2---:R-:W-:Y:S01]  /*1e80*/  ISETP.NE.AND P0, PT, R2, R21, PT ;  /* 0x000000150200720c */ /* 0x004fe20003f05270 */
[----:B------:R-:W-:-:S12]  /*1e90*/  CCTL.IVALL ;  /* 0x00000000ff00798f */ /* 0x000fd80002000000 */
[----:B------:R-:W-:Y:S05]  /*1ea0*/  @P0 BRA `(.L_x_686) ;  /* 0xffffffb000000947 */ /* 0x000fea000383ffff */
.L_x_685:
        /* <DEDUP_REMOVED lines=20> */
.L_x_690:
        /* <DEDUP_REMOVED lines=116> */
.L_x_689:
        /* <DEDUP_REMOVED lines=62> */
.L_x_691:
[----:B------:R-:W-:-:S13]  /*2b10*/  ISETP.NE.OR P0, PT, RZ, UR4, P0 ;  /* 0x00000004ff007c0c */ /* 0x000fda0008705670 */
[----:B------:R-:W-:Y:S05]  /*2b20*/  @!P0 BRA `(.L_x_687) ;  /* 0x000001f000008947 */ /* 0x000fea0003800000 */
.L_x_688:
        /* <DEDUP_REMOVED lines=31> */
.L_x_687:
        /* <DEDUP_REMOVED lines=12> */
.L_x_693:
[----:B------:R-:W-:Y:S05]  /*2de0*/  BSYNC B0 ;  /* 0x0000000000007941 */ /* 0x000fea0003800000 */
.L_x_692:
        /* <DEDUP_REMOVED lines=16> */
.L_x_684:
[----:B------:R2:W-:Y:S01]  /*2ef0*/  @!P3 STS.64 [0x48], R10 ;  /* 0x0000480aff00b388 */ /* 0x0005e20000000a00 */
[----:B01----:R-:W-:-:S03]  /*2f00*/  HADD2.F32 R14, -RZ, R42.H0_H0 ;  /* 0x2000002aff0e7230 */ /* 0x003fc60000004100 */
[----:B------:R-:W-:Y:S01]  /*2f10*/  BAR.SYNC.DEFER_BLOCKING 0x0 ;  /* 0x0000000000007b1d */ /* 0x000fe20000010000 */
[----:B------:R-:W-:Y:S01]  /*2f20*/  HADD2.F32 R42, -RZ, R42.H1_H1 ;  /* 0x3000002aff2a7230 */ /* 0x000fe20000004100 */
[----:B------:R-:W-:Y:S01]  /*2f30*/  ISETP.GE.U32.AND P0, PT, R50, c[0x0][0x1e0], PT ;  /* 0x0000780032007a0c */ /* 0x000fe20003f06070 */
[----:B------:R-:W-:Y:S01]  /*2f40*/  FADD.FTZ R14, R14, -UR17 ;  /* 0x800000110e0e7e21 */ /* 0x000fe20008010000 */
[----:B------:R-:W-:Y:S02]  /*2f50*/  HADD2.F32 R15, -RZ, R45.H0_H0 ;  /* 0x2000002dff0f7230 */ /* 0x000fe40000004100 */
[----:B------:R-:W-:Y:S01]  /*2f60*/  ISETP.GE.AND.EX P0, PT, R51, c[0x0][0x1e4], PT, P0 ;  /* 0x0000790033007a0c */ /* 0x000fe20003f06300 */
[----:B------:R-:W-:Y:S01]  /*2f70*/  FADD.FTZ R42, R42, -UR17 ;  /* 0x800000112a2a7e21 */ /* 0x000fe20008010000 */
[--C-:B--2---:R-:W-:Y:S01]  /*2f80*/  HADD2.F32 R10, -RZ, R43.reuse.H0_H0 ;  /* 0x2000002bff0a7230 */ /* 0x104fe20000004100 */
[----:B------:R-:W-:Y:S01]  /*2f90*/  FMUL.FTZ R25, R14, UR12 ;  /* 0x0000000c0e197c20 */ /* 0x000fe20008410000 */
[----:B------:R-:W-:Y:S01]  /*2fa0*/  ISETP.GT.U32.OR P0, PT, R0, 0xdf, P0 ;  /* 0x000000df0000780c */ /* 0x000fe20000704470 */
[----:B------:R-:W-:Y:S01]  /*2fb0*/  HADD2.F32 R43, -RZ, R43.H1_H1 ;  /* 0x3000002bff2b7230 */ /* 0x000fe20000004100 */
[----:B------:R-:W-:Y:S01]  /*2fc0*/  FMUL.FTZ R42, R42, UR12 ;  /* 0x0000000c2a2a7c20 */ /* 0x000fe20008410000 */
[----:B------:R-:W0:Y:S02]  /*2fd0*/  LDS.64 R12, [0x48] ;  /* 0x00004800ff0c7984 */ /* 0x000e240000000a00 */
[----:B0-----:R-:W-:Y:S01]  /*2fe0*/  FMUL.FTZ R2, R12, c[0x0][0x20c] ;  /* 0x000083000c027a20 */ /* 0x001fe20000410000 */
[----:B------:R-:W-:Y:S01]  /*2ff0*/  HADD2.F32 R12, -RZ, R45.H1_H1 ;  /* 0x3000002dff0c7230 */ /* 0x000fe20000004100 */
[----:B------:R-:W-:Y:S01]  /*3000*/  FMUL.FTZ R13, R13, c[0x0][0x20c] ;  /* 0x000083000d0d7a20 */ /* 0x000fe20000410000 */
        /* <DEDUP_REMOVED lines=19> */
.L_x_694:
        /* <DEDUP_REMOVED lines=15> */
[----:B------:R-:W-:Y:S02]  /*3230*/  F2FP.PACK_AB R11, R11, R12 ;  /* 0x0000000c0b0b723e */ /* 0x000fe400000000ff */
[----:B------:R-:W-:-:S05]  /*3240*/  LEA.HI.X R17, R14, c[0x0][0x164], R17, 0x1, P3 ;  /* 0x000059000e117a11 */ /* 0x000fca00018f0c11 */
[----:B------:R0:W-:Y:S02]  /*3250*/  STG.E [R16.64], R11 ;  /* 0x0000000b10007986 */ /* 0x0001e4000c10190e */
.L_x_696:
[----:B------:R-:W-:Y:S05]  /*3260*/  BSYNC B0 ;  /* 0x0000000000007941 */ /* 0x000fea0003800000 */
.L_x_695:
[----:B------:R-:W-:Y:S01]  /*3270*/  FADD.FTZ R10, R10, -UR17 ;  /* 0x800000110a0a7e21 */ /* 0x000fe20008010000 */
[--C-:B0-----:R-:W-:Y:S01]  /*3280*/  HADD2.F32 R11, -RZ, R44.reuse.H0_H0 ;  /* 0x2000002cff0b7230 */ /* 0x101fe20000004100 */
[----:B------:R-:W-:Y:S01]  /*3290*/  FADD.FTZ R43, R43, -UR17 ;  /* 0x800000112b2b7e21 */ /* 0x000fe20008010000 */
[----:B------:R-:W-:Y:S01]  /*32a0*/  HADD2.F32 R44, -RZ, R44.H1_H1 ;  /* 0x3000002cff2c7230 */ /* 0x000fe20000004100 */
        /* <DEDUP_REMOVED lines=21> */
.L_x_697:
        /* <DEDUP_REMOVED lines=15> */
[----:B------:R-:W-:-:S05]  /*34f0*/  F2FP.PACK_AB R7, R9, R8 ;  /* 0x000000080907723e */ /* 0x000fca00000000ff */
[----:B------:R0:W-:Y:S02]  /*3500*/  STG.E [R4.64], R7 ;  /* 0x0000000704007986 */ /* 0x0001e4000c10190e */
.L_x_699:
[----:B------:R-:W-:Y:S05]  /*3510*/  BSYNC B0 ;  /* 0x0000000000007941 */ /* 0x000fea0003800000 */
.L_x_698:
[----:B------:R-:W-:Y:S01]  /*3520*/  ULDC UR4, c[0x0][0x10] ;  /* 0x0000040000047ab9 */ /* 0x000fe20000000800 */
[----:B------:R-:W-:Y:S01]  /*3530*/  IADD3 R46, R46, 0x1, RZ ;  /* 0x000000012e2e7810 */ /* 0x000fe20007ffe0ff */
[----:B------:R-:W-:-:S04]  /*3540*/  UIADD3 UR7, UR7, UR4, URZ ;  /* 0x0000000407077290 */ /* 0x000fc8000fffe03f */
[----:B------:R-:W-:-:S06]  /*3550*/  UISETP.GE.AND UP0, UPT, UR7, UR6, UPT ;  /* 0x000000060700728c */ /* 0x000fcc000bf06270 */
[----:B------:R-:W-:-:S13]  /*3560*/  PLOP3.LUT P0, PT, PT, PT, UP0, 0x80, 0x0 ;  /* 0x000000000000781c */ /* 0x000fda0003f0f008 */
[----:B------:R-:W-:Y:S01]  /*3570*/  @P0 CALL.REL.NOINC `(.L_x_673) ;  /* 0x0000001000000944 */ /* 0x000fe20003c00000 */
[----:B------:R-:W-:Y:S05]  /*3580*/  BRA `(.L_x_700) ;  /* 0xffffcd2000007947 */ /* 0x000fea000383ffff */
.L_x_673:
        /* <DEDUP_REMOVED lines=18> */
.L_x_702:
[----:B------:R-:W-:Y:S05]  /*36b0*/  BSYNC B0 ;  /* 0x0000000000007941 */ /* 0x000fea0003800000 */
.L_x_701:
        /* <DEDUP_REMOVED lines=11> */
.L_x_704:
[----:B------:R-:W2:Y:S01]  /*3770*/  LDG.E.STRONG.GPU R5, [R2.64] ;  /* 0x0000000e02057981 */ /* 0x000ea2000c1ef900 */
[----:B------:R-:W-:Y:S01]  /*3780*/  YIELD ;  /* 0x0000000000007946 */ /* 0x000fe20003800000 */
[----:B--2---:R-:W-:Y:S01]  /*3790*/  ISETP.NE.AND P0, PT, R5, R4, PT ;  /* 0x000000040500720c */ /* 0x004fe20003f05270 */
[----:B------:R-:W-:-:S12]  /*37a0*/  CCTL.IVALL ;  /* 0x00000000ff00798f */ /* 0x000fd80002000000 */
[----:B------:R-:W-:Y:S05]  /*37b0*/  @P0 BRA `(.L_x_704) ;  /* 0xffffffb000000947 */ /* 0x000fea000383ffff */
.L_x_703:
        /* <DEDUP_REMOVED lines=25> */
.L_x_705:
        /* <DEDUP_REMOVED lines=23> */
.L_x_706:
        /* <DEDUP_REMOVED lines=12> */
.L_x_3326:


//--------------------- .text._Z35group_norm_nhwc_bwd_one_pass_kernelI11Fp16IOFp32WLi128ELi14ELi224EEv26Group_norm_nhwc_bwd_params --------------------------
	.section	.text._Z35group_norm_nhwc_bwd_one_pass_kernelI11Fp16IOFp32WLi128ELi14ELi224EEv26Group_norm_nhwc_bwd_params,"ax",@progbits
	.sectioninfo	@"SHI_REGISTERS=56"
	.align	128
        .global         _Z35group_norm_nhwc_bwd_one_pass_kernelI11Fp16IOFp32WLi128ELi14ELi224EEv26Group_norm_nhwc_bwd_params
        .type           _Z35group_norm_nhwc_bwd_one_pass_kernelI11Fp16IOFp32WLi128ELi14ELi224EEv26Group_norm_nhwc_bwd_params,@function
        .size           _Z35group_norm_nhwc_bwd_one_pass_kernelI11Fp16IOFp32WLi128ELi14ELi224EEv26Group_norm_nhwc_bwd_params,(.L_x_3327 - _Z35group_norm_nhwc_bwd_one_pass_kernelI11Fp16IOFp32WLi128ELi14ELi224EEv26Group_norm_nhwc_bwd_params)
        .other          _Z35group_norm_nhwc_bwd_one_pass_kernelI11Fp16IOFp32WLi128ELi14ELi224EEv26Group_norm_nhwc_bwd_params,@"STO_CUDA_ENTRY STV_DEFAULT"
_Z35group_norm_nhwc_bwd_one_pass_kernelI11Fp16IOFp32WLi128ELi14ELi224EEv26Group_norm_nhwc_bwd_params:
.text._Z35group_norm_nhwc_bwd_one_pass_kernelI11Fp16IOFp32WLi128ELi14ELi224EEv26Group_norm_nhwc_bwd_params:
        /* <DEDUP_REMOVED lines=54> */
.L_x_742:
        /* <DEDUP_REMOVED lines=142> */
.L_x_709:
[----:B0-----:R-:W-:Y:S05]  /*0c40*/  BSYNC B0 ;  /* 0x0000000000007941 */ /* 0x001fea0003800000 */
.L_x_708:
        /* <DEDUP_REMOVED lines=33> */
.L_x_710:
        /* <DEDUP_REMOVED lines=26> */
.L_x_711:
[----:B------:R-:W-:Y:S02]  /*1000*/  FFMA.FTZ R23, R20, R21, R12 ;  /* 0x0000001514177223 */ /* 0x000fe4000001000c */
[----:B------:R-:W-:Y:S02]  /*1010*/  FMUL.FTZ R12, R17, R8 ;  /* 0x00000008110c7220 */ /* 0x000fe40000410000 */
[----:B------:R-:W-:Y:S01]  /*1020*/  FADD.FTZ R21, R21, R14 ;  /* 0x0000000e15157221 */ /* 0x000fe20000010000 */
[--C-:B------:R-:W-:Y:S01]  /*1030*/  HADD2.F32 R14, -RZ, R33.reuse.H0_H0 ;  /* 0x20000021ff0e7230 */ /* 0x100fe20000004100 */
[----:B------:R-:W-:Y:S02]  /*1040*/  FFMA.FTZ R24, R13, R19, RZ ;  /* 0x000000130d187223 */ /* 0x000fe400000100ff */
[----:B------:R-:W-:Y:S01]  /*1050*/  FFMA.FTZ R13, R15, R12, R23 ;  /* 0x0000000c0f0d7223 */ /* 0x000fe20000010017 */
[----:B------:R-:W-:Y:S01]  /*1060*/  HADD2.F32 R23, -RZ, R33.H1_H1 ;  /* 0x30000021ff177230 */ /* 0x000fe20000004100 */
[----:B------:R-:W-:-:S02]  /*1070*/  FADD.FTZ R12, R21, R12 ;  /* 0x0000000c150c7221 */ /* 0x000fc40000010000 */
[----:B------:R-:W-:Y:S02]  /*1080*/  FMUL.FTZ R21, R16, R9 ;  /* 0x0000000910157220 */ /* 0x000fe40000410000 */
[----:B------:R-:W-:Y:S02]  /*1090*/  FFMA.FTZ R15, R15, R17, R24 ;  /* 0x000000110f0f7223 */ /* 0x000fe40000010018 */
[----:B------:R-:W-:Y:S02]  /*10a0*/  FFMA.FTZ R24, R22, R21, R13 ;  /* 0x0000001516187223 */ /* 0x000fe4000001000d */
[----:B------:R-:W-:Y:S01]  /*10b0*/  FADD.FTZ R13, R14, -UR16 ;  /* 0x800000100e0d7e21 */ /* 0x000fe20008010000 */
[--C-:B------:R-:W-:Y:S01]  /*10c0*/  HADD2.F32 R14, -RZ, R32.reuse.H0_H0 ;  /* 0x20000020ff0e7230 */ /* 0x100fe20000004100 */
[----:B------:R-:W-:Y:S02]  /*10d0*/  FADD.FTZ R25, R23, -UR16 ;  /* 0x8000001017197e21 */ /* 0x000fe40008010000 */
[----:B------:R-:W-:Y:S01]  /*10e0*/  FADD.FTZ R21, R21, R12 ;  /* 0x0000000c15157221 */ /* 0x000fe20000010000 */
[----:B------:R-:W-:Y:S01]  /*10f0*/  HADD2.F32 R12, -RZ, R32.H1_H1 ;  /* 0x30000020ff0c7230 */ /* 0x000fe20000004100 */
[----:B------:R-:W-:-:S02]  /*1100*/  FFMA.FTZ R23, R20, R18, RZ ;  /* 0x0000001214177223 */ /* 0x000fc400000100ff */
[----:B------:R-:W-:Y:S02]  /*1110*/  FMUL.FTZ R13, R13, UR11 ;  /* 0x0000000b0d0d7c20 */ /* 0x000fe40008410000 */
        /* <DEDUP_REMOVED lines=21> */
.L_x_712:
[----:B------:R-:W-:Y:S02]  /*1270*/  FMUL.FTZ R28, R14, R8 ;  /* 0x000000080e1c7220 */ /* 0x000fe40000410000 */
[----:B------:R-:W-:Y:S01]  /*1280*/  FFMA.FTZ R23, R22, R16, R23 ;  /* 0x0000001016177223 */ /* 0x000fe20000010017 */
[--C-:B------:R-:W-:Y:S01]  /*1290*/  HADD2.F32 R22, -RZ, R34.reuse.H1_H1 ;  /* 0x30000022ff167230 */ /* 0x100fe20000004100 */
[----:B------:R-:W-:Y:S02]  /*12a0*/  FFMA.FTZ R19, R13, R28, R24 ;  /* 0x0000001c0d137223 */ /* 0x000fe40000010018 */
[----:B------:R-:W-:Y:S01]  /*12b0*/  FADD.FTZ R28, R21, R28 ;  /* 0x0000001c151c7221 */ /* 0x000fe20000010000 */
[----:B------:R-:W-:Y:S01]  /*12c0*/  HADD2.F32 R21, -RZ, R34.H0_H0 ;  /* 0x20000022ff157230 */ /* 0x000fe20000004100 */
[----:B------:R-:W-:-:S02]  /*12d0*/  FMUL.FTZ R25, R12, R9 ;  /* 0x000000090c197220 */ /* 0x000fc40000410000 */
[----:B------:R-:W-:Y:S02]  /*12e0*/  FADD.FTZ R22, R22, -UR16 ;  /* 0x8000001016167e21 */ /* 0x000fe40008010000 */
[----:B------:R-:W-:Y:S02]  /*12f0*/  FADD.FTZ R21, R21, -UR16 ;  /* 0x8000001015157e21 */ /* 0x000fe40008010000 */
[----:B------:R-:W-:Y:S02]  /*1300*/  FADD.FTZ R17, R26, R17 ;  /* 0x000000111a117221 */ /* 0x000fe40000010000 */
[----:B------:R-:W-:Y:S01]  /*1310*/  FFMA.FTZ R26, R20, R25, R19 ;  /* 0x00000019141a7223 */ /* 0x000fe20000010013 */
[--C-:B------:R-:W-:Y:S01]  /*1320*/  HADD2.F32 R19, -RZ, R31.reuse.H0_H0 ;  /* 0x2000001fff137230 */ /* 0x100fe20000004100 */
[----:B------:R-:W-:Y:S01]  /*1330*/  FMUL.FTZ R24, R22, UR11 ;  /* 0x0000000b16187c20 */ /* 0x000fe20008410000 */
[----:B------:R-:W-:Y:S01]  /*1340*/  HADD2.F32 R22, -RZ, R31.H1_H1 ;  /* 0x3000001fff167230 */ /* 0x000fe20000004100 */
[----:B------:R-:W-:-:S02]  /*1350*/  FADD.FTZ R25, R25, R28 ;  /* 0x0000001c19197221 */ /* 0x000fc40000010000 */
        /* <DEDUP_REMOVED lines=20> */
.L_x_713:
        /* <DEDUP_REMOVED lines=65> */
.L_x_715:
[----:B------:R-:W-:Y:S05]  /*18b0*/  BSYNC B0 ;  /* 0x0000000000007941 */ /* 0x000fea0003800000 */
.L_x_714:
        /* <DEDUP_REMOVED lines=158> */
.L_x_717:
[----:B------:R-:W-:Y:S05]  /*22a0*/  BSYNC B0 ;  /* 0x0000000000007941 */ /* 0x000fea0003800000 */
.L_x_716:
        /* <DEDUP_REMOVED lines=21> */
.L_x_719:
[----:B------:R-:W-:Y:S05]  /*2400*/  BSYNC B0 ;  /* 0x0000000000007941 */ /* 0x000fea0003800000 */
.L_x_718:
        /* <DEDUP_REMOVED lines=27> */
.L_x_722:
[----:B------:R-:W2:Y:S01]  /*25c0*/  LDG.E.STRONG.GPU R14, [R12.64] ;  /* 0x0000000e0c0e7981 */ /* 0x000ea2000c1ef900 */
[----:B------:R-:W-:Y:S01]  /*25d0*/  YIELD ;  /* 0x0000000000007946 */ /* 0x000fe20003800000 */
[----:B--2---:R-:W-:Y:S01]  /*25e0*/  ISETP.NE.AND P0, PT, R14, R17, PT ;  /* 0x000000110e00720c */ /* 0x004fe20003f05270 */
[----:B------:R-:W-:-:S12]  /*25f0*/  CCTL.IVALL ;  /* 0x00000000ff00798f */ /* 0x000fd80002000000 */
[----:B------:R-:W-:Y:S05]  /*2600*/  @P0 BRA `(.L_x_722) ;  /* 0xffffffb000000947 */ /* 0x000fea000383ffff */
.L_x_721:
        /* <DEDUP_REMOVED lines=18> */
.L_x_726:
        /* <DEDUP_REMOVED lines=116> */
.L_x_725:
        /* <DEDUP_REMOVED lines=62> */
.L_x_727:
[----:B------:R-:W-:-:S13]  /*3250*/  ISETP.NE.OR P0, PT, RZ, UR4, P0 ;  /* 0x00000004ff007c0c */ /* 0x000fda0008705670 */
[----:B------:R-:W-:Y:S05]  /*3260*/  @!P0 BRA `(.L_x_723) ;  /* 0x000001f000008947 */ /* 0x000fea0003800000 */
.L_x_724:
        /* <DEDUP_REMOVED lines=31> */
.L_x_723:
        /* <DEDUP_REMOVED lines=10> */
.L_x_729:
[----:B------:R-:W-:Y:S05]  /*3500*/  BSYNC B0 ;  /* 0x0000000000007941 */ /* 0x000fea0003800000 */
.L_x_728:
        /* <DEDUP_REMOVED lines=19> */
.L_x_720:
[----:B------:R-:W-:Y:S01]  /*3640*/  @!P3 STS.64 [0x48], R28 ;  /* 0x0000481cff00b388 */ /* 0x000fe20000000a00 */
[C---:B-1----:R-:W-:Y:S01]  /*3650*/  IMAD.WIDE.U32 R14, R46.reuse, 0x24924925, RZ ;  /* 0x249249252e0e7825 */ /* 0x042fe200078e00ff */
[--C-:B------:R-:W-:Y:S02]  /*3660*/  HADD2.F32 R18, -RZ, R38.reuse.H0_H0 ;  /* 0x20000026ff127230 */ /* 0x100fe40000004100 */
[----:B------:R-:W-:Y:S01]  /*3670*/  BAR.SYNC.DEFER_BLOCKING 0x0 ;  /* 0x0000000000007b1d */ /* 0x000fe20000010000 */
[----:B------:R-:W-:Y:S01]  /*3680*/  HADD2.F32 R38, -RZ, R38.H1_H1 ;  /* 0x30000026ff267230 */ /* 0x000fe20000004100 */
        /* <DEDUP_REMOVED lines=10> */
[----:B------:R-:W-:Y:S01]  /*3730*/  ISETP.GE.AND.EX P0, PT, R14, c[0x0][0x1e4], PT, P0 ;  /* 0x000079000e007a0c */ /* 0x000fe20003f06300 */
[--C-:B------:R-:W-:Y:S01]  /*3740*/  HADD2.F32 R14, -RZ, R37.reuse.H0_H0 ;  /* 0x20000025ff0e7230 */ /* 0x100fe20000004100 */
[----:B------:R-:W-:Y:S01]  /*3750*/  SHF.R.S32.HI R15, RZ, 0x1f, R15 ;  /* 0x0000001fff0f7819 */ /* 0x000fe2000001140f */
[----:B------:R-:W-:-:S03]  /*3760*/  HADD2.F32 R37, -RZ, R37.H1_H1 ;  /* 0x30000025ff257230 */ /* 0x000fc60000004100 */
[----:B------:R-:W-:Y:S01]  /*3770*/  FADD.FTZ R14, R14, -UR16 ;  /* 0x800000100e0e7e21 */ /* 0x000fe20008010000 */
[----:B------:R-:W-:-:S03]  /*3780*/  ISETP.GE.AND.EX P3, PT, R15, c[0x0][0x1e4], PT, P3 ;  /* 0x000079000f007a0c */ /* 0x000fc60003f66330 */
[----:B------:R-:W-:Y:S02]  /*3790*/  FMUL.FTZ R15, R14, UR11 ;  /* 0x0000000b0e0f7c20 */ /* 0x000fe40008410000 */
[----:B-1----:R-:W-:Y:S02]  /*37a0*/  FMUL.FTZ R16, R12, c[0x0][0x20c] ;  /* 0x000083000c107a20 */ /* 0x002fe40000410000 */
[----:B------:R-:W-:Y:S02]  /*37b0*/  FADD.FTZ R12, R37, -UR16 ;  /* 0x80000010250c7e21 */ /* 0x000fe40008010000 */
[----:B------:R-:W-:Y:S01]  /*37c0*/  FMUL.FTZ R17, R13, c[0x0][0x20c] ;  /* 0x000083000d117a20 */ /* 0x000fe20000410000 */
        /* <DEDUP_REMOVED lines=22> */
.L_x_730:
        /* <DEDUP_REMOVED lines=15> */
[----:B------:R-:W-:Y:S02]  /*3a20*/  F2FP.PACK_AB R19, R19, R20 ;  /* 0x000000141313723e */ /* 0x000fe400000000ff */
[----:B------:R-:W-:-:S05]  /*3a30*/  LEA.HI.X R15, R12, c[0x0][0x164], R21, 0x1, P5 ;  /* 0x000059000c0f7a11 */ /* 0x000fca00028f0c15 */
[----:B------:R1:W-:Y:S02]  /*3a40*/  STG.E [R14.64], R19 ;  /* 0x000000130e007986 */ /* 0x0003e4000c10190e */
.L_x_732:
[----:B------:R-:W-:Y:S05]  /*3a50*/  BSYNC B0 ;  /* 0x0000000000007941 */ /* 0x000fea0003800000 */
.L_x_731:
[----:B------:R-:W-:Y:S01]  /*3a60*/  FADD.FTZ R18, R18, -UR16 ;  /* 0x8000001012127e21 */ /* 0x000fe20008010000 */
[--C-:B------:R-:W-:Y:S01]  /*3a70*/  HADD2.F32 R13, -RZ, R35.reuse.H0_H0 ;  /* 0x20000023ff0d7230 */ /* 0x100fe20000004100 */
[----:B------:R-:W-:Y:S01]  /*3a80*/  FADD.FTZ R38, R38, -UR16 ;  /* 0x8000001026267e21 */ /* 0x000fe20008010000 */
[----:B------:R-:W-:Y:S01]  /*3a90*/  HADD2.F32 R12, -RZ, R35.H1_H1 ;  /* 0x30000023ff0c7230 */ /* 0x000fe20000004100 */
[----:B------:R-:W-:Y:S02]  /*3aa0*/  FMUL.FTZ R27, R18, UR11 ;  /* 0x0000000b121b7c20 */ /* 0x000fe40008410000 */
[----:B------:R-:W-:Y:S01]  /*3ab0*/  FMUL.FTZ R38, R38, UR11 ;  /* 0x0000000b26267c20 */ /* 0x000fe20008410000 */
[----:B------:R-:W-:Y:S05]  /*3ac0*/  @!P4 BRA `(.L_x_733) ;  /* 0x000001200000c947 */ /* 0x000fea0003800000 */
[----:B-1----:R-:W-:Y:S02]  /*3ad0*/  FFMA.FTZ R14, R27, R8, R10 ;  /* 0x000000081b0e7223 */ /* 0x002fe4000001000a */
        /* <DEDUP_REMOVED lines=17> */
.L_x_733:
[----:B------:R-:W-:Y:S01]  /*3bf0*/  BSSY B0, `(.L_x_734) ;  /* 0x0000012000007945 */ /* 0x000fe20003800000 */
[----:B------:R-:W-:Y:S05]  /*3c00*/  @!P2 BRA `(.L_x_735) ;  /* 0x000001000000a947 */ /* 0x000fea0003800000 */
[C-C-:B-1----:R-:W-:Y:S02]  /*3c10*/  FFMA.FTZ R14, R16.reuse, R27, R17.reuse ;  /* 0x0000001b100e7223 */ /* 0x142fe40000010011 */
        /* <DEDUP_REMOVED lines=15> */
.L_x_735:
[----:B------:R-:W-:Y:S05]  /*3d10*/  BSYNC B0 ;  /* 0x0000000000007941 */ /* 0x000fea0003800000 */
.L_x_734:
[--C-:B------:R-:W-:Y:S01]  /*3d20*/  HADD2.F32 R12, -RZ, R33.reuse.H0_H0 ;  /* 0x20000021ff0c7230 */ /* 0x100fe20000004100 */
[C---:B------:R-:W-:Y:S01]  /*3d30*/  ISETP.LT.U32.AND P0, PT, R46.reuse, 0xe0, !P0 ;  /* 0x000000e02e00780c */ /* 0x040fe20004701070 */
[----:B------:R-:W-:Y:S01]  /*3d40*/  HADD2.F32 R33, -RZ, R33.H1_H1 ;  /* 0x30000021ff217230 */ /* 0x000fe20000004100 */
[----:B------:R-:W-:Y:S01]  /*3d50*/  ISETP.LT.U32.AND P3, PT, R46, 0xe0, !P3 ;  /* 0x000000e02e00780c */ /* 0x000fe20005f61070 */
[----:B-1----:R-:W-:Y:S01]  /*3d60*/  HADD2.F32 R13, -RZ, R32.H0_H0 ;  /* 0x20000020ff0d7230 */ /* 0x002fe20000004100 */
[----:B------:R-:W-:Y:S01]  /*3d70*/  FADD.FTZ R12, R12, -UR16 ;  /* 0x800000100c0c7e21 */ /* 0x000fe20008010000 */
[----:B------:R-:W-:Y:S01]  /*3d80*/  HADD2.F32 R18, -RZ, R34.H0_H0 ;  /* 0x20000022ff127230 */ /* 0x000fe20000004100 */
[----:B------:R-:W-:Y:S01]  /*3d90*/  FADD.FTZ R33, R33, -UR16 ;  /* 0x8000001021217e21 */ /* 0x000fe20008010000 */
[----:B------:R-:W-:Y:S01]  /*3da0*/  HADD2.F32 R32, -RZ, R32.H1_H1 ;  /* 0x30000020ff207230 */ /* 0x000fe20000004100 */
[----:B0-----:R-:W-:Y:S01]  /*3db0*/  FMUL.FTZ R29, R12, UR11 ;  /* 0x0000000b0c1d7c20 */ /* 0x001fe20008410000 */
[----:B------:R-:W-:Y:S01]  /*3dc0*/  HADD2.F32 R34, -RZ, R34.H1_H1 ;  /* 0x30000022ff227230 */ /* 0x000fe20000004100 */
        /* <DEDUP_REMOVED lines=20> */
.L_x_736:
        /* <DEDUP_REMOVED lines=16> */
[----:B------:R-:W-:-:S05]  /*4010*/  F2FP.PACK_AB R19, R19, R20 ;  /* 0x000000141313723e */ /* 0x000fca00000000ff */
[----:B------:R0:W-:Y:S02]  /*4020*/  STG.E [R14.64], R19 ;  /* 0x000000130e007986 */ /* 0x0001e4000c10190e */
.L_x_738:
[----:B------:R-:W-:Y:S05]  /*4030*/  BSYNC B0 ;  /* 0x0000000000007941 */ /* 0x000fea0003800000 */
.L_x_737:
[----:B------:R-:W-:Y:S01]  /*4040*/  FADD.FTZ R18, R18, -UR16 ;  /* 0x8000001012127e21 */ /* 0x000fe20008010000 */
[--C-:B------:R-:W-:Y:S01]  /*4050*/  HADD2.F32 R13, -RZ, R31.reuse.H0_H0 ;  /* 0x2000001fff0d7230 */ /* 0x100fe20000004100 */
[----:B------:R-:W-:Y:S01]  /*4060*/  FADD.FTZ R34, R34, -UR16 ;  /* 0x8000001022227e21 */ /* 0x000fe20008010000 */
[----:B------:R-:W-:Y:S01]  /*4070*/  HADD2.F32 R12, -RZ, R31.H1_H1 ;  /* 0x3000001fff0c7230 */ /* 0x000fe20000004100 */
[----:B------:R-:W-:Y:S02]  /*4080*/  FMUL.FTZ R25, R18, UR11 ;  /* 0x0000000b12197c20 */ /* 0x000fe40008410000 */
[----:B------:R-:W-:Y:S01]  /*4090*/  FMUL.FTZ R34, R34, UR11 ;  /* 0x0000000b22227c20 */ /* 0x000fe20008410000 */
        /* <DEDUP_REMOVED lines=19> */
.L_x_739:
        /* <DEDUP_REMOVED lines=17> */
.L_x_741:
[----:B------:R-:W-:Y:S05]  /*42e0*/  BSYNC B0 ;  /* 0x0000000000007941 */ /* 0x000fea0003800000 */
.L_x_740:
[----:B------:R-:W-:Y:S02]  /*42f0*/  IADD3 R39, R39, c[0x0][0x10], RZ ;  /* 0x0000040027277a10 */ /* 0x000fe40007ffe0ff */
[----:B------:R-:W-:Y:S02]  /*4300*/  IADD3 R40, R40, 0x1, RZ ;  /* 0x0000000128287810 */ /* 0x000fe40007ffe0ff */
[----:B------:R-:W-:-:S13]  /*4310*/  ISETP.GE.AND P0, PT, R39, UR6, PT ;  /* 0x0000000627007c0c */ /* 0x000fda000bf06270 */
[----:B------:R-:W-:Y:S01]  /*4320*/  @P0 CALL.REL.NOINC `(.L_x_707) ;  /* 0x0000001000000944 */ /* 0x000fe20003c00000 */
[----:B------:R-:W-:Y:S05]  /*4330*/  BRA `(.L_x_742) ;  /* 0xffffc02000007947 */ /* 0x000fea000383ffff */
.L_x_707:
        /* <DEDUP_REMOVED lines=22> */
.L_x_744:
[----:B------:R-:W-:Y:S05]  /*44a0*/  BSYNC B0 ;  /* 0x0000000000007941 */ /* 0x000fea0003800000 */
.L_x_743:
[----:B------:R-:W-:Y:S05]  /*44b0*/  @P0 EXIT ;  /* 0x000000000000094d */ /* 0x000fea0003800000 */
[----:B------:R-:W-:Y:S05]  /*44c0*/  @P2 BRA `(.L_x_745) ;  /* 0x0000008000002947 */ /* 0x000fea0003800000 */
[----:B------:R-:W-:-:S05]  /*44d0*/  IMAD R0, R4, c[0x0][0x10], RZ ;  /* 0x0000040004007a24 */ /* 0x000fca00078e02ff */
[----:B------:R-:W-:-:S13]  /*44e0*/  ISETP.NE.AND P0, PT, R0, -0x1, PT ;  /* 0xffffffff0000780c */ /* 0x000fda0003f05270 */
[----:B------:R-:W-:Y:S05]  /*44f0*/  @!P0 BRA `(.L_x_745) ;  /* 0x0000005000008947 */ /* 0x000fea0003800000 */
.L_x_746:
[----:B-1----:R-:W2:Y:S01]  /*4500*/  LDG.E.STRONG.GPU R5, [R2.64] ;  /* 0x0000000e02057981 */ /* 0x002ea2000c1ef900 */
[----:B------:R-:W-:Y:S01]  /*4510*/  YIELD ;  /* 0x0000000000007946 */ /* 0x000fe20003800000 */
[----:B--2---:R-:W-:Y:S01]  /*4520*/  ISETP.NE.AND P0, PT, R5, R0, PT ;  /* 0x000000000500720c */ /* 0x004fe20003f05270 */
[----:B------:R-:W-:-:S12]  /*4530*/  CCTL.IVALL ;  /* 0x00000000ff00798f */ /* 0x000fd80002000000 */
[----:B------:R-:W-:Y:S05]  /*4540*/  @P0 BRA `(.L_x_746) ;  /* 0xffffffb000000947 */ /* 0x000fea000383ffff */
.L_x_745:
        /* <DEDUP_REMOVED lines=25> */
.L_x_747:
        /* <DEDUP_REMOVED lines=23> */
.L_x_748:
        /* <DEDUP_REMOVED lines=11> */
.L_x_3327:


//--------------------- .text._Z35group_norm_nhwc_bwd_one_pass_kernelI11Fp16IOFp32WLi256ELi14ELi224EEv26Group_norm_nhwc_bwd_params --------------------------
	.section	.text._Z35group_norm_nhwc_bwd_one_pass_kernelI11Fp16IOFp32WLi256ELi14ELi224EEv26Group_norm_nhwc_bwd_params,"ax",@progbits
	.sectioninfo	@"SHI_REGISTERS=72"
	.align	128
        .global         _Z35group_norm_nhwc_bwd_one_pass_kernelI11Fp16IOFp32WLi256ELi14ELi224EEv26Group_norm_nhwc_bwd_params
        .type           _Z35group_norm_nhwc_bwd_one_pass_kernelI11Fp16IOFp32WLi256ELi14ELi224EEv26Group_norm_nhwc_bwd_params,@function
        .size           _Z35group_norm_nhwc_bwd_one_pass_kernelI11Fp16IOFp32WLi256ELi14ELi224EEv26Group_norm_nhwc_bwd_params,(.L_x_3328 - _Z35group_norm_nhwc_bwd_one_pass_kernelI11Fp16IOFp32WLi256ELi14ELi224EEv26Group_norm_nhwc_bwd_params)
        .other          _Z35group_norm_nhwc_bwd_one_pass_kernelI11Fp16IOFp32WLi256ELi14ELi224EEv26Group_norm_nhwc_bwd_params,@"STO_CUDA_ENTRY STV_DEFAULT"
_Z35group_norm_nhwc_bwd_one_pass_kernelI11Fp16IOFp32WLi256ELi14ELi224EEv26Group_norm_nhwc_bwd_params:
.text._Z35group_norm_nhwc_bwd_one_pass_kernelI11Fp16IOFp32WLi256ELi14ELi224EEv26Group_norm_nhwc_bwd_params:
        /* <DEDUP_REMOVED lines=67> */
.L_x_800:
        /* <DEDUP_REMOVED lines=208> */
.L_x_751:
[----:B0---4-:R-:W-:Y:S05]  /*1130*/  BSYNC B0 ;  /* 0x0000000000007941 */ /* 0x011fea0003800000 */
.L_x_750:
[----:B------:R-:W-:Y:S01]  /*1140*/  ISETP.NE.AND P0, PT, RZ, UR16, PT ;  /* 0x00000010ff007c0c */ /* 0x000fe2000bf05270 */
[--C-:B-----5:R-:W-:Y:S02]  /*1150*/  HADD2.F32 R18, -RZ, R48.reuse.H0_H0 ;  /* 0x20000030ff127230 */ /* 0x120fe40000004100 */
[----:B------:R-:W-:Y:S01]  /*1160*/  HADD2.F32 R19, -RZ, R48.H1_H1 ;  /* 0x30000030ff137230 */ /* 0x000fe20000004100 */
[----:B------:R-:W-:Y:S01]  /*1170*/  P2R R14, PR, RZ, 0x1 ;  /* 0x00000001ff0e7803 */ /* 0x000fe20000000000 */
[--C-:B------:R-:W-:Y:S01]  /*1180*/  HADD2.F32 R21, -RZ, R49.reuse.H1_H1 ;  /* 0x30000031ff157230 */ /* 0x100fe20000004100 */
[----:B------:R-:W-:Y:S01]  /*1190*/  FADD.FTZ R18, R18, -UR17 ;  /* 0x8000001112127e21 */ /* 0x000fe20008010000 */
[----:B------:R-:W-:Y:S01]  /*11a0*/  HADD2.F32 R20, -RZ, R49.H0_H0 ;  /* 0x20000031ff147230 */ /* 0x000fe20000004100 */
[----:B------:R-:W-:Y:S01]  /*11b0*/  FADD.FTZ R22, R19, -UR17 ;  /* 0x8000001113167e21 */ /* 0x000fe20008010000 */
[--C-:B------:R-:W-:Y:S01]  /*11c0*/  HADD2.F32 R17, -RZ, R47.reuse.H0_H0 ;  /* 0x2000002fff117230 */ /* 0x100fe20000004100 */
[----:B------:R-:W-:Y:S01]  /*11d0*/  FADD.FTZ R19, R21, -UR17 ;  /* 0x8000001115137e21 */ /* 0x000fe20008010000 */
[----:B------:R-:W-:Y:S01]  /*11e0*/  HADD2.F32 R16, -RZ, R47.H1_H1 ;  /* 0x3000002fff107230 */ /* 0x000fe20000004100 */
[----:B------:R-:W-:Y:S01]  /*11f0*/  FMUL.FTZ R21, R18, UR12 ;  /* 0x0000000c12157c20 */ /* 0x000fe20008410000 */
[--C-:B------:R-:W-:Y:S01]  /*1200*/  HADD2.F32 R15, -RZ, R46.reuse.H0_H0 ;  /* 0x2000002eff0f7230 */ /* 0x100fe20000004100 */
[----:B------:R-:W-:Y:S01]  /*1210*/  FADD.FTZ R20, R20, -UR17 ;  /* 0x8000001114147e21 */ /* 0x000fe20008010000 */
        /* <DEDUP_REMOVED lines=21> */
.L_x_752:
        /* <DEDUP_REMOVED lines=26> */
.L_x_753:
[----:B------:R-:W-:Y:S02]  /*1510*/  FFMA.FTZ R21, R18, R25, R21 ;  /* 0x0000001912157223 */ /* 0x000fe40000010015 */
[----:B------:R-:W-:Y:S02]  /*1520*/  FMUL.FTZ R26, R15, R10 ;  /* 0x0000000a0f1a7220 */ /* 0x000fe40000410000 */
[----:B------:R-:W-:Y:S02]  /*1530*/  FFMA.FTZ R22, R23, R15, R22 ;  /* 0x0000000f17167223 */ /* 0x000fe40000010016 */
[----:B------:R-:W-:Y:S01]  /*1540*/  FADD.FTZ R27, R25, R24 ;  /* 0x00000018191b7221 */ /* 0x000fe20000010000 */
[--C-:B------:R-:W-:Y:S01]  /*1550*/  HADD2.F32 R24, -RZ, R44.reuse.H1_H1 ;  /* 0x3000002cff187230 */ /* 0x100fe20000004100 */
[----:B------:R-:W-:Y:S01]  /*1560*/  FFMA.FTZ R23, R23, R26, R21 ;  /* 0x0000001a17177223 */ /* 0x000fe20000010015 */
[----:B------:R-:W-:Y:S01]  /*1570*/  HADD2.F32 R21, -RZ, R44.H0_H0 ;  /* 0x2000002cff157230 */ /* 0x000fe20000004100 */
[----:B------:R-:W-:-:S02]  /*1580*/  FADD.FTZ R28, RZ, R17 ;  /* 0x00000011ff1c7221 */ /* 0x000fc40000010000 */
[----:B------:R-:W-:Y:S02]  /*1590*/  FFMA.FTZ R25, R18, R16, RZ ;  /* 0x0000001012197223 */ /* 0x000fe400000100ff */
[----:B------:R-:W-:Y:S02]  /*15a0*/  FADD.FTZ R19, RZ, R16 ;  /* 0x00000010ff137221 */ /* 0x000fe40000010000 */
[----:B------:R-:W-:Y:S02]  /*15b0*/  FMUL.FTZ R17, R14, R11 ;  /* 0x0000000b0e117220 */ /* 0x000fe40000410000 */
[----:B------:R-:W-:Y:S02]  /*15c0*/  FADD.FTZ R21, R21, -UR17 ;  /* 0x8000001115157e21 */ /* 0x000fe40008010000 */
[----:B------:R-:W-:Y:S02]  /*15d0*/  FADD.FTZ R24, R24, -UR17 ;  /* 0x8000001118187e21 */ /* 0x000fe40008010000 */
[----:B------:R-:W-:-:S02]  /*15e0*/  FFMA.FTZ R16, R20, R14, R25 ;  /* 0x0000000e14107223 */ /* 0x000fc40000010019 */
[----:B------:R-:W-:Y:S01]  /*15f0*/  FADD.FTZ R14, R19, R14 ;  /* 0x0000000e130e7221 */ /* 0x000fe20000010000 */
[--C-:B------:R-:W-:Y:S01]  /*1600*/  HADD2.F32 R19, -RZ, R43.reuse.H1_H1 ;  /* 0x3000002bff137230 */ /* 0x100fe20000004100 */
[----:B------:R-:W-:Y:S01]  /*1610*/  FFMA.FTZ R20, R20, R17, R23 ;  /* 0x0000001114147223 */ /* 0x000fe20000010017 */
[----:B------:R-:W-:Y:S01]  /*1620*/  HADD2.F32 R23, -RZ, R43.H0_H0 ;  /* 0x2000002bff177230 */ /* 0x000fe20000004100 */
[----:B------:R-:W-:Y:S02]  /*1630*/  FADD.FTZ R15, R28, R15 ;  /* 0x0000000f1c0f7221 */ /* 0x000fe40000010000 */
[----:B------:R-:W-:Y:S02]  /*1640*/  FADD.FTZ R18, R27, R26 ;  /* 0x0000001a1b127221 */ /* 0x000fe40000010000 */
        /* <DEDUP_REMOVED lines=21> */
.L_x_754:
[----:B------:R-:W-:Y:S02]  /*17a0*/  FMUL.FTZ R25, R23, R10 ;  /* 0x0000000a17197220 */ /* 0x000fe40000410000 */
[----:B------:R-:W-:Y:S01]  /*17b0*/  FADD.FTZ R18, R17, R18 ;  /* 0x0000001211127221 */ /* 0x000fe20000010000 */
[----:B------:R-:W-:Y:S01]  /*17c0*/  HADD2.F32 R17, -RZ, R45.H0_H0 ;  /* 0x2000002dff117230 */ /* 0x000fe20000004100 */
[C---:B------:R-:W-:Y:S02]  /*17d0*/  FFMA.FTZ R22, R21.reuse, R23, R22 ;  /* 0x0000001715167223 */ /* 0x040fe40000010016 */
[----:B------:R-:W-:Y:S02]  /*17e0*/  FFMA.FTZ R21, R21, R25, R20 ;  /* 0x0000001915157223 */ /* 0x000fe40000010014 */
[----:B------:R-:W-:-:S02]  /*17f0*/  FMUL.FTZ R20, R19, R11 ;  /* 0x0000000b13147220 */ /* 0x000fc40000410000 */
[----:B------:R-:W-:Y:S01]  /*1800*/  FADD.FTZ R25, R18, R25 ;  /* 0x0000001912197221 */ /* 0x000fe20000010000 */
[----:B------:R-:W-:Y:S01]  /*1810*/  HADD2.F32 R18, -RZ, R45.H1_H1 ;  /* 0x3000002dff127230 */ /* 0x000fe20000004100 */
[----:B------:R-:W-:Y:S02]  /*1820*/  FADD.FTZ R14, R14, R19 ;  /* 0x000000130e0e7221 */ /* 0x000fe40000010000 */
[C---:B------:R-:W-:Y:S02]  /*1830*/  FFMA.FTZ R16, R24.reuse, R19, R16 ;  /* 0x0000001318107223 */ /* 0x040fe40000010010 */
[----:B------:R-:W-:Y:S01]  /*1840*/  FFMA.FTZ R19, R24, R20, R21 ;  /* 0x0000001418137223 */ /* 0x000fe20000010015 */
[----:B------:R-:W-:Y:S01]  /*1850*/  HADD2.F32 R21, -RZ, R40.H0_H0 ;  /* 0x20000028ff157230 */ /* 0x000fe20000004100 */
[----:B------:R-:W-:Y:S02]  /*1860*/  FADD.FTZ R20, R20, R25 ;  /* 0x0000001914147221 */ /* 0x000fe40000010000 */
[----:B------:R-:W-:Y:S01]  /*1870*/  FADD.FTZ R25, R17, -UR17 ;  /* 0x8000001111197e21 */ /* 0x000fe20008010000 */
[----:B------:R-:W-:Y:S01]  /*1880*/  HADD2.F32 R17, -RZ, R42.H1_H1 ;  /* 0x3000002aff117230 */ /* 0x000fe20000004100 */
[----:B------:R-:W-:-:S02]  /*1890*/  FADD.FTZ R18, R18, -UR17 ;  /* 0x8000001112127e21 */ /* 0x000fc40008010000 */
[----:B------:R-:W-:Y:S01]  /*18a0*/  FADD.FTZ R15, R15, R23 ;  /* 0x000000170f0f7221 */ /* 0x000fe20000010000 */
[----:B------:R-:W-:Y:S01]  /*18b0*/  HADD2.F32 R23, -RZ, R42.H0_H0 ;  /* 0x2000002aff177230 */ /* 0x000fe20000004100 */
        /* <DEDUP_REMOVED lines=21> */
.L_x_755:
[----:B------:R-:W-:Y:S01]  /*1a10*/  FFMA.FTZ R24, R25, R23, R22 ;  /* 0x0000001719187223 */ /* 0x000fe20000010016 */
[----:B------:R-:W-:Y:S01]  /*1a20*/  HADD2.F32 R22, -RZ, R40.H1_H1 ;  /* 0x30000028ff167230 */ /* 0x000fe20000004100 */
[----:B------:R-:W-:Y:S02]  /*1a30*/  FMUL.FTZ R26, R23, R10 ;  /* 0x0000000a171a7220 */ /* 0x000fe40000410000 */
[----:B------:R-:W-:Y:S02]  /*1a40*/  FADD.FTZ R21, R21, -UR17 ;  /* 0x8000001115157e21 */ /* 0x000fe40008010000 */
[----:B------:R-:W-:Y:S02]  /*1a50*/  FADD.FTZ R22, R22, -UR17 ;  /* 0x8000001116167e21 */ /* 0x000fe40008010000 */
[----:B------:R-:W-:-:S02]  /*1a60*/  FADD.FTZ R15, R15, R23 ;  /* 0x000000170f0f7221 */ /* 0x000fc40000010000 */
[----:B------:R-:W-:Y:S01]  /*1a70*/  FFMA.FTZ R25, R25, R26, R19 ;  /* 0x0000001a19197223 */ /* 0x000fe20000010013 */
[--C-:B------:R-:W-:Y:S01]  /*1a80*/  HADD2.F32 R19, -RZ, R39.reuse.H0_H0 ;  /* 0x20000027ff137230 */ /* 0x100fe20000004100 */
[----:B------:R-:W-:Y:S01]  /*1a90*/  FADD.FTZ R23, R20, R26 ;  /* 0x0000001a14177221 */ /* 0x000fe20000010000 */
[----:B------:R-:W-:Y:S01]  /*1aa0*/  HADD2.F32 R20, -RZ, R39.H1_H1 ;  /* 0x30000027ff147230 */ /* 0x000fe20000004100 */
        /* <DEDUP_REMOVED lines=22> */
.L_x_756:
[----:B------:R-:W-:Y:S02]  /*1c10*/  FFMA.FTZ R27, R18, R26, R25 ;  /* 0x0000001a121b7223 */ /* 0x000fe40000010019 */
[----:B------:R-:W-:Y:S02]  /*1c20*/  FADD.FTZ R29, R26, R23 ;  /* 0x000000171a1d7221 */ /* 0x000fe40000010000 */
[----:B------:R-:W-:Y:S02]  /*1c30*/  FMUL.FTZ R28, R19, R10 ;  /* 0x0000000a131c7220 */ /* 0x000fe40000410000 */
[----:B------:R-:W-:Y:S01]  /*1c40*/  FFMA.FTZ R23, R18, R17, R16 ;  /* 0x0000001112177223 */ /* 0x000fe20000010010 */
[--C-:B------:R-:W-:Y:S01]  /*1c50*/  HADD2.F32 R16, -RZ, R41.reuse.H1_H1 ;  /* 0x30000029ff107230 */ /* 0x100fe20000004100 */
[----:B------:R-:W-:Y:S01]  /*1c60*/  FADD.FTZ R25, R14, R17 ;  /* 0x000000110e197221 */ /* 0x000fe20000010000 */
[----:B------:R-:W-:Y:S01]  /*1c70*/  HADD2.F32 R14, -RZ, R41.H0_H0 ;  /* 0x20000029ff0e7230 */ /* 0x000fe20000004100 */
[----:B------:R-:W-:-:S02]  /*1c80*/  FFMA.FTZ R17, R21, R28, R27 ;  /* 0x0000001c15117223 */ /* 0x000fc4000001001b */
[----:B------:R-:W-:Y:S02]  /*1c90*/  FMUL.FTZ R27, R20, R11 ;  /* 0x0000000b141b7220 */ /* 0x000fe40000410000 */
[----:B------:R-:W-:Y:S02]  /*1ca0*/  FFMA.FTZ R24, R21, R19, R24 ;  /* 0x0000001315187223 */ /* 0x000fe40000010018 */
[----:B------:R-:W-:Y:S02]  /*1cb0*/  FADD.FTZ R28, R29, R28 ;  /* 0x0000001c1d1c7221 */ /* 0x000fe40000010000 */
[----:B------:R-:W-:Y:S01]  /*1cc0*/  FADD.FTZ R21, R14, -UR17 ;  /* 0x800000110e157e21 */ /* 0x000fe20008010000 */
[--C-:B------:R-:W-:Y:S01]  /*1cd0*/  HADD2.F32 R14, -RZ, R38.reuse.H1_H1 ;  /* 0x30000026ff0e7230 */ /* 0x100fe20000004100 */
[----:B------:R-:W-:Y:S02]  /*1ce0*/  FADD.FTZ R16, R16, -UR17 ;  /* 0x8000001110107e21 */ /* 0x000fe40008010000 */
[----:B------:R-:W-:Y:S01]  /*1cf0*/  FFMA.FTZ R26, R22, R27, R17 ;  /* 0x0000001b161a7223 */ /* 0x000fe20000010011 */
[----:B------:R-:W-:Y:S01]  /*1d00*/  HADD2.F32 R17, -RZ, R38.H0_H0 ;  /* 0x20000026ff117230 */ /* 0x000fe20000004100 */
[----:B------:R-:W-:-:S02]  /*1d10*/  FADD.FTZ R27, R27, R28 ;  /* 0x0000001c1b1b7221 */ /* 0x000fc40000010000 */
        /* <DEDUP_REMOVED lines=21> */
.L_x_757:
[----:B------:R-:W-:Y:S01]  /*1e70*/  FMUL.FTZ R28, R17, R10 ;  /* 0x0000000a111c7220 */ /* 0x000fe20000410000 */
[--C-:B------:R-:W-:Y:S01]  /*1e80*/  HADD2.F32 R29, -RZ, R36.reuse.H1_H1 ;  /* 0x30000024ff1d7230 */ /* 0x100fe20000004100 */
[----:B------:R-:W-:Y:S02]  /*1e90*/  FADD.FTZ R18, R15, R19 ;  /* 0x000000130f127221 */ /* 0x000fe40000010000 */
[----:B------:R-:W-:Y:S01]  /*1ea0*/  FFMA.FTZ R15, R22, R20, R23 ;  /* 0x00000014160f7223 */ /* 0x000fe20000010017 */
[----:B------:R-:W-:Y:S01]  /*1eb0*/  HADD2.F32 R22, -RZ, R36.H0_H0 ;  /* 0x20000024ff167230 */ /* 0x000fe20000004100 */
[----:B------:R-:W-:Y:S02]  /*1ec0*/  FFMA.FTZ R23, R21, R28, R26 ;  /* 0x0000001c15177223 */ /* 0x000fe4000001001a */
[----:B------:R-:W-:-:S02]  /*1ed0*/  FADD.FTZ R28, R27, R28 ;  /* 0x0000001c1b1c7221 */ /* 0x000fc40000010000 */
[----:B------:R-:W-:Y:S02]  /*1ee0*/  FMUL.FTZ R27, R14, R11 ;  /* 0x0000000b0e1b7220 */ /* 0x000fe40000410000 */
[----:B------:R-:W-:Y:S01]  /*1ef0*/  FADD.FTZ R19, R25, R20 ;  /* 0x0000001419137221 */ /* 0x000fe20000010000 */
[--C-:B------:R-:W-:Y:S01]  /*1f00*/  HADD2.F32 R25, -RZ, R35.reuse.H0_H0 ;  /* 0x20000023ff197230 */ /* 0x100fe20000004100 */
[----:B------:R-:W-:Y:S02]  /*1f10*/  FFMA.FTZ R26, R16, R27, R23 ;  /* 0x0000001b101a7223 */ /* 0x000fe40000010017 */
[----:B------:R-:W-:Y:S01]  /*1f20*/  FADD.FTZ R23, R22, -UR17 ;  /* 0x8000001116177e21 */ /* 0x000fe20008010000 */
[----:B------:R-:W-:Y:S01]  /*1f30*/  HADD2.F32 R22, -RZ, R35.H1_H1 ;  /* 0x30000023ff167230 */ /* 0x000fe20000004100 */
[----:B------:R-:W-:Y:S02]  /*1f40*/  FADD.FTZ R20, R29, -UR17 ;  /* 0x800000111d147e21 */ /* 0x000fe40008010000 */
        /* <DEDUP_REMOVED lines=22> */
.L_x_758:
[----:B------:R-:W-:-:S04]  /*20b0*/  FMUL.FTZ R28, R25, R10 ;  /* 0x0000000a191c7220 */ /* 0x000fc80000410000 */
[----:B------:R-:W-:Y:S02]  /*20c0*/  FFMA.FTZ R29, R23, R28, R26 ;  /* 0x0000001c171d7223 */ /* 0x000fe4000001001a */
[----:B------:R-:W-:Y:S02]  /*20d0*/  FADD.FTZ R31, R27, R28 ;  /* 0x0000001c1b1f7221 */ /* 0x000fe40000010000 */
[----:B------:R-:W-:Y:S01]  /*20e0*/  FFMA.FTZ R28, R21, R17, R24 ;  /* 0x00000011151c7223 */ /* 0x000fe20000010018 */
[--C-:B------:R-:W-:Y:S01]  /*20f0*/  HADD2.F32 R21, -RZ, R37.reuse.H0_H0 ;  /* 0x20000025ff157230 */ /* 0x100fe20000004100 */
[----:B------:R-:W-:Y:S01]  /*2100*/  FMUL.FTZ R26, R22, R11 ;  /* 0x0000000b161a7220 */ /* 0x000fe20000410000 */
[----:B------:R-:W-:-:S03]  /*2110*/  HADD2.F32 R24, -RZ, R37.H1_H1 ;  /* 0x30000025ff187230 */ /* 0x000fc60000004100 */
[----:B------:R-:W-:Y:S02]  /*2120*/  FADD.FTZ R21, R21, -UR17 ;  /* 0x8000001115157e21 */ /* 0x000fe40008010000 */
[----:B------:R-:W-:Y:S02]  /*2130*/  FADD.FTZ R24, R24, -UR17 ;  /* 0x8000001118187e21 */ /* 0x000fe40008010000 */
[----:B------:R-:W-:Y:S02]  /*2140*/  FFMA.FTZ R27, R20, R26, R29 ;  /* 0x0000001a141b7223 */ /* 0x000fe4000001001d */
[----:B------:R-:W-:Y:S02]  /*2150*/  FADD.FTZ R29, R26, R31 ;  /* 0x0000001f1a1d7221 */ /* 0x000fe40000010000 */
[----:B------:R-:W-:Y:S01]  /*2160*/  FMUL.FTZ R30, R21, UR12 ;  /* 0x0000000c151e7c20 */ /* 0x000fe20008410000 */
[--C-:B------:R-:W-:Y:S01]  /*2170*/  HADD2.F32 R21, -RZ, R34.reuse.H0_H0 ;  /* 0x20000022ff157230 */ /* 0x100fe20000004100 */
[----:B------:R-:W-:Y:S01]  /*2180*/  FMUL.FTZ R26, R24, UR12 ;  /* 0x0000000c181a7c20 */ /* 0x000fe20008410000 */
[----:B------:R-:W-:Y:S01]  /*2190*/  HADD2.F32 R24, -RZ, R34.H1_H1 ;  /* 0x30000022ff187230 */ /* 0x000fe20000004100 */
        /* <DEDUP_REMOVED lines=19> */
.L_x_759:
[----:B------:R-:W-:Y:S01]  /*22d0*/  FMUL.FTZ R68, R21, R10 ;  /* 0x0000000a15447220 */ /* 0x000fe20000410000 */
[----:B------:R-:W-:Y:S01]  /*22e0*/  ISETP.GT.AND P0, PT, R32, 0x1e, PT ;  /* 0x0000001e2000780c */ /* 0x000fe20003f04270 */
[----:B------:R-:W-:Y:S01]  /*22f0*/  FMUL.FTZ R31, R24, R11 ;  /* 0x0000000b181f7220 */ /* 0x000fe20000410000 */
[----:B------:R-:W-:Y:S01]  /*2300*/  ULDC UR5, c[0x0][0xc] ;  /* 0x0000030000057ab9 */ /* 0x000fe20000000800 */
[----:B------:R-:W-:Y:S01]  /*2310*/  FFMA.FTZ R27, R30, R68, R27 ;  /* 0x000000441e1b7223 */ /* 0x000fe2000001001b */
[----:B------:R-:W-:Y:S01]  /*2320*/  BSSY B0, `(.L_x_760) ;  /* 0x000003f000007945 */ /* 0x000fe20003800000 */
[----:B------:R-:W-:Y:S01]  /*2330*/  FADD.FTZ R68, R29, R68 ;  /* 0x000000441d447221 */ /* 0x000fe20000010000 */
[----:B------:R-:W-:Y:S01]  /*2340*/  SHF.L.U32 R63, R59, 0x4, RZ ;  /* 0x000000043b3f7819 */ /* 0x000fe200000006ff */
        /* <DEDUP_REMOVED lines=60> */
.L_x_761:
[----:B0-----:R-:W-:Y:S05]  /*2710*/  BSYNC B0 ;  /* 0x0000000000007941 */ /* 0x001fea0003800000 */
.L_x_760:
        /* <DEDUP_REMOVED lines=160> */
.L_x_763:
[----:B------:R-:W-:Y:S05]  /*3120*/  BSYNC B0 ;  /* 0x0000000000007941 */ /* 0x000fea0003800000 */
.L_x_762:
        /* <DEDUP_REMOVED lines=19> */
.L_x_765:
[----:B------:R-:W-:Y:S05]  /*3260*/  BSYNC B0 ;  /* 0x0000000000007941 */ /* 0x000fea0003800000 */
.L_x_764:
        /* <DEDUP_REMOVED lines=32> */
.L_x_768:
[----:B------:R-:W2:Y:S01]  /*3470*/  LDG.E.STRONG.GPU R19, [R16.64] ;  /* 0x0000000e10137981 */ /* 0x000ea2000c1ef900 */
[----:B------:R-:W-:Y:S01]  /*3480*/  YIELD ;  /* 0x0000000000007946 */ /* 0x000fe20003800000 */
[----:B--2---:R-:W-:Y:S01]  /*3490*/  ISETP.NE.AND P6, PT, R19, R20, PT ;  /* 0x000000141300720c */ /* 0x004fe20003fc5270 */
[----:B------:R-:W-:-:S12]  /*34a0*/  CCTL.IVALL ;  /* 0x00000000ff00798f */ /* 0x000fd80002000000 */
[----:B------:R-:W-:Y:S05]  /*34b0*/  @P6 BRA `(.L_x_768) ;  /* 0xffffffb000006947 */ /* 0x000fea000383ffff */
.L_x_767:
        /* <DEDUP_REMOVED lines=24> */
.L_x_772:
        /* <DEDUP_REMOVED lines=116> */
.L_x_771:
        /* <DEDUP_REMOVED lines=63> */
.L_x_773:
[----:B------:R-:W-:-:S04]  /*4170*/  ISETP.NE.AND P6, PT, R20, RZ, PT ;  /* 0x000000ff1400720c */ /* 0x000fc80003fc5270 */
[----:B------:R-:W-:-:S13]  /*4180*/  ISETP.NE.OR P6, PT, RZ, UR4, P6 ;  /* 0x00000004ff007c0c */ /* 0x000fda000b7c5670 */
[----:B------:R-:W-:Y:S05]  /*4190*/  @!P6 BRA `(.L_x_769) ;  /* 0x000002000000e947 */ /* 0x000fea0003800000 */
.L_x_770:
        /* <DEDUP_REMOVED lines=32> */
.L_x_769:
        /* <DEDUP_REMOVED lines=11> */
.L_x_775:
[----:B------:R-:W-:Y:S05]  /*4450*/  BSYNC B0 ;  /* 0x0000000000007941 */ /* 0x000fea0003800000 */
.L_x_774:
        /* <DEDUP_REMOVED lines=17> */
.L_x_766:
[----:B------:R-:W-:Y:S04]  /*4570*/  @!P0 STS.64 [0x48], R14 ;  /* 0x0000480eff008388 */ /* 0x000fe80000000a00 */
[----:B------:R-:W-:Y:S01]  /*4580*/  BAR.SYNC.DEFER_BLOCKING 0x0 ;  /* 0x0000000000007b1d */ /* 0x000fe20000010000 */
[----:B------:R-:W-:Y:S01]  /*4590*/  ISETP.NE.AND P6, PT, RZ, UR16, PT ;  /* 0x00000010ff007c0c */ /* 0x000fe2000bfc5270 */
[----:B0-----:R-:W-:Y:S01]  /*45a0*/  IMAD.WIDE.U32 R18, R59, 0x24924925, RZ ;  /* 0x249249253b127825 */ /* 0x001fe200078e00ff */
[----:B------:R-:W-:-:S02]  /*45b0*/  HADD2.F32 R21, -RZ, R48.H0_H0 ;  /* 0x20000030ff157230 */ /* 0x000fc40000004100 */
[----:B------:R-:W-:Y:S02]  /*45c0*/  HADD2.F32 R48, -RZ, R48.H1_H1 ;  /* 0x30000030ff307230 */ /* 0x000fe40000004100 */
[-C--:B------:R-:W-:Y:S01]  /*45d0*/  IADD3 R18, R59, -R19.reuse, RZ ;  /* 0x800000133b127210 */ /* 0x080fe20007ffe0ff */
[----:B------:R-:W-:Y:S01]  /*45e0*/  FADD.FTZ R25, R21, -UR17 ;  /* 0x8000001115197e21 */ /* 0x000fe20008010000 */
[----:B------:R-:W-:Y:S01]  /*45f0*/  HADD2.F32 R21, -RZ, R49.H0_H0 ;  /* 0x20000031ff157230 */ /* 0x000fe20000004100 */
[----:B------:R-:W-:Y:S01]  /*4600*/  FADD.FTZ R24, R48, -UR17 ;  /* 0x8000001130187e21 */ /* 0x000fe20008010000 */
[----:B------:R-:W-:Y:S01]  /*4610*/  LEA.HI R18, R18, R19, RZ, 0x1f ;  /* 0x0000001312127211 */ /* 0x000fe200078ff8ff */
[--C-:B------:R-:W-:Y:S01]  /*4620*/  HADD2.F32 R23, -RZ, R47.reuse.H0_H0 ;  /* 0x2000002fff177230 */ /* 0x100fe20000004100 */
[----:B------:R-:W-:Y:S01]  /*4630*/  FMUL.FTZ R25, R25, UR12 ;  /* 0x0000000c19197c20 */ /* 0x000fe20008410000 */
[----:B------:R-:W-:Y:S01]  /*4640*/  HADD2.F32 R22, -RZ, R47.H1_H1 ;  /* 0x3000002fff167230 */ /* 0x000fe20000004100 */
[----:B------:R-:W-:Y:S01]  /*4650*/  FMUL.FTZ R24, R24, UR12 ;  /* 0x0000000c18187c20 */ /* 0x000fe20008410000 */
[----:B------:R-:W-:Y:S01]  /*4660*/  HADD2.F32 R49, -RZ, R49.H1_H1 ;  /* 0x30000031ff317230 */ /* 0x000fe20000004100 */
[----:B------:R-:W0:Y:S02]  /*4670*/  LDS.64 R16, [0x48] ;  /* 0x00004800ff107984 */ /* 0x000e240000000a00 */
[----:B0-----:R-:W-:-:S02]  /*4680*/  FMUL.FTZ R19, R16, c[0x0][0x20c] ;  /* 0x0000830010137a20 */ /* 0x001fc40000410000 */
[----:B------:R-:W-:Y:S01]  /*4690*/  FMUL.FTZ R20, R17, c[0x0][0x20c] ;  /* 0x0000830011147a20 */ /* 0x000fe20000410000 */
        /* <DEDUP_REMOVED lines=19> */
.L_x_776:
        /* <DEDUP_REMOVED lines=16> */
[----:B------:R-:W-:-:S05]  /*48d0*/  F2FP.PACK_AB R15, R14, R15 ;  /* 0x0000000f0e0f723e */ /* 0x000fca00000000ff */
[----:B------:R0:W-:Y:S02]  /*48e0*/  STG.E [R16.64], R15 ;  /* 0x0000000f10007986 */ /* 0x0001e4000c10190e */
.L_x_778:
[----:B------:R-:W-:Y:S05]  /*48f0*/  BSYNC B0 ;  /* 0x0000000000007941 */ /* 0x000fea0003800000 */
.L_x_777:
[----:B------:R-:W-:Y:S01]  /*4900*/  FADD.FTZ R25, R21, -UR17 ;  /* 0x8000001115197e21 */ /* 0x000fe20008010000 */
[----:B------:R-:W-:Y:S01]  /*4910*/  HADD2.F32 R23, -RZ, R46.H0_H0 ;  /* 0x2000002eff177230 */ /* 0x000fe20000004100 */
[----:B------:R-:W-:Y:S01]  /*4920*/  FADD.FTZ R22, R49, -UR17 ;  /* 0x8000001131167e21 */ /* 0x000fe20008010000 */
[----:B------:R-:W-:Y:S01]  /*4930*/  HADD2.F32 R21, -RZ, R44.H0_H0 ;  /* 0x2000002cff157230 */ /* 0x000fe20000004100 */
[----:B------:R-:W-:Y:S01]  /*4940*/  FMUL.FTZ R25, R25, UR12 ;  /* 0x0000000c19197c20 */ /* 0x000fe20008410000 */
[----:B------:R-:W-:Y:S01]  /*4950*/  HADD2.F32 R46, -RZ, R46.H1_H1 ;  /* 0x3000002eff2e7230 */ /* 0x000fe20000004100 */
[----:B------:R-:W-:Y:S01]  /*4960*/  FMUL.FTZ R22, R22, UR12 ;  /* 0x0000000c16167c20 */ /* 0x000fe20008410000 */
[----:B------:R-:W-:Y:S01]  /*4970*/  HADD2.F32 R44, -RZ, R44.H1_H1 ;  /* 0x3000002cff2c7230 */ /* 0x000fe20000004100 */
        /* <DEDUP_REMOVED lines=19> */
.L_x_779:
        /* <DEDUP_REMOVED lines=19> */
.L_x_781:
[----:B------:R-:W-:Y:S05]  /*4be0*/  BSYNC B0 ;  /* 0x0000000000007941 */ /* 0x000fea0003800000 */
.L_x_780:
[----:B------:R-:W-:Y:S01]  /*4bf0*/  ISETP.NE.AND P6, PT, RZ, UR16, PT ;  /* 0x00000010ff007c0c */ /* 0x000fe2000bfc5270 */
[----:B------:R-:W-:Y:S01]  /*4c00*/  FADD.FTZ R25, R21, -UR17 ;  /* 0x8000001115197e21 */ /* 0x000fe20008010000 */
[----:B------:R-:W-:Y:S01]  /*4c10*/  HADD2.F32 R21, -RZ, R45.H0_H0 ;  /* 0x2000002dff157230 */ /* 0x000fe20000004100 */
[----:B------:R-:W-:Y:S01]  /*4c20*/  FADD.FTZ R24, R44, -UR17 ;  /* 0x800000112c187e21 */ /* 0x000fe20008010000 */
[--C-:B------:R-:W-:Y:S01]  /*4c30*/  HADD2.F32 R23, -RZ, R43.reuse.H0_H0 ;  /* 0x2000002bff177230 */ /* 0x100fe20000004100 */
[----:B------:R-:W-:Y:S01]  /*4c40*/  FMUL.FTZ R25, R25, UR12 ;  /* 0x0000000c19197c20 */ /* 0x000fe20008410000 */
[----:B------:R-:W-:Y:S01]  /*4c50*/  HADD2.F32 R22, -RZ, R43.H1_H1 ;  /* 0x3000002bff167230 */ /* 0x000fe20000004100 */
[----:B------:R-:W-:Y:S01]  /*4c60*/  FMUL.FTZ R24, R24, UR12 ;  /* 0x0000000c18187c20 */ /* 0x000fe20008410000 */
[----:B------:R-:W-:-:S05]  /*4c70*/  HADD2.F32 R45, -RZ, R45.H1_H1 ;  /* 0x3000002dff2d7230 */ /* 0x000fca0000004100 */
        /* <DEDUP_REMOVED lines=19> */
.L_x_782:
        /* <DEDUP_REMOVED lines=18> */
.L_x_784:
[----:B------:R-:W-:Y:S05]  /*4ed0*/  BSYNC B0 ;  /* 0x0000000000007941 */ /* 0x000fea0003800000 */
.L_x_783:
        /* <DEDUP_REMOVED lines=27> */
.L_x_785:
        /* <DEDUP_REMOVED lines=18> */
.L_x_787:
[----:B------:R-:W-:Y:S05]  /*51b0*/  BSYNC B0 ;  /* 0x0000000000007941 */ /* 0x000fea0003800000 */
.L_x_786:
[----:B------:R-:W-:Y:S01]  /*51c0*/  FADD.FTZ R25, R21, -UR17 ;  /* 0x8000001115197e21 */ /* 0x000fe20008010000 */
[--C-:B------:R-:W-:Y:S01]  /*51d0*/  HADD2.F32 R23, -RZ, R39.reuse.H0_H0 ;  /* 0x20000027ff177230 */ /* 0x100fe20000004100 */
[----:B------:R-:W-:Y:S01]  /*51e0*/  FADD.FTZ R24, R40, -UR17 ;  /* 0x8000001128187e21 */ /* 0x000fe20008010000 */
[----:B------:R-:W-:Y:S01]  /*51f0*/  HADD2.F32 R22, -RZ, R39.H1_H1 ;  /* 0x30000027ff167230 */ /* 0x000fe20000004100 */
[----:B------:R-:W-:Y:S01]  /*5200*/  FMUL.FTZ R25, R25, UR12 ;  /* 0x0000000c19197c20 */ /* 0x000fe20008410000 */
[----:B------:R-:W-:Y:S01]  /*5210*/  HADD2.F32 R21, -RZ, R41.H0_H0 ;  /* 0x20000029ff157230 */ /* 0x000fe20000004100 */
[----:B------:R-:W-:Y:S01]  /*5220*/  FMUL.FTZ R24, R24, UR12 ;  /* 0x0000000c18187c20 */ /* 0x000fe20008410000 */
[----:B------:R-:W-:Y:S05]  /*5230*/  @!P6 BRA `(.L_x_788) ;  /* 0x000001200000e947 */ /* 0x000fea0003800000 */
[----:B------:R-:W-:Y:S02]  /*5240*/  FFMA.FTZ R14, R25, R10, R12 ;  /* 0x0000000a190e7223 */ /* 0x000fe4000001000c */
[----:B0-----:R-:W-:Y:S02]  /*5250*/  FFMA.FTZ R15, R24, R11, R13 ;  /* 0x0000000b180f7223 */ /* 0x001fe4000001000d */
        /* <DEDUP_REMOVED lines=16> */
.L_x_788:
        /* <DEDUP_REMOVED lines=18> */
.L_x_790:
[----:B------:R-:W-:Y:S05]  /*5480*/  BSYNC B0 ;  /* 0x0000000000007941 */ /* 0x000fea0003800000 */
.L_x_789:
[----:B------:R-:W-:Y:S01]  /*5490*/  HADD2.F32 R41, -RZ, R41.H1_H1 ;  /* 0x30000029ff297230 */ /* 0x000fe20000004100 */
[----:B------:R-:W-:Y:S01]  /*54a0*/  FADD.FTZ R21, R21, -UR17 ;  /* 0x8000001115157e21 */ /* 0x000fe20008010000 */
[----:B------:R-:W-:Y:S01]  /*54b0*/  SHF.R.U32.HI R14, RZ, 0x2, R18 ;  /* 0x00000002ff0e7819 */ /* 0x000fe20000011612 */
[----:B------:R-:W-:Y:S02]  /*54c0*/  HADD2.F32 R23, -RZ, R38.H0_H0 ;  /* 0x20000026ff177230 */ /* 0x000fe40000004100 */
[----:B------:R-:W-:Y:S01]  /*54d0*/  FADD.FTZ R41, R41, -UR17 ;  /* 0x8000001129297e21 */ /* 0x000fe20008010000 */
[----:B------:R-:W-:Y:S01]  /*54e0*/  HADD2.F32 R18, -RZ, R36.H0_H0 ;  /* 0x20000024ff127230 */ /* 0x000fe20000004100 */
[----:B------:R-:W-:Y:S01]  /*54f0*/  FMUL.FTZ R25, R21, UR12 ;  /* 0x0000000c15197c20 */ /* 0x000fe20008410000 */
[----:B------:R-:W-:Y:S01]  /*5500*/  HADD2.F32 R38, -RZ, R38.H1_H1 ;  /* 0x30000026ff267230 */ /* 0x000fe20000004100 */
[----:B------:R-:W-:Y:S01]  /*5510*/  IMAD R21, R33, c[0x0][0x1fc], R14 ;  /* 0x00007f0021157a24 */ /* 0x000fe200078e020e */
[----:B------:R-:W-:Y:S01]  /*5520*/  HADD2.F32 R36, -RZ, R36.H1_H1 ;  /* 0x30000024ff247230 */ /* 0x000fe20000004100 */
        /* <DEDUP_REMOVED lines=20> */
.L_x_791:
        /* <DEDUP_REMOVED lines=16> */
[----:B------:R-:W-:-:S05]  /*5770*/  F2FP.PACK_AB R15, R14, R15 ;  /* 0x0000000f0e0f723e */ /* 0x000fca00000000ff */
[----:B------:R0:W-:Y:S02]  /*5780*/  STG.E [R16.64], R15 ;  /* 0x0000000f10007986 */ /* 0x0001e4000c10190e */
.L_x_793:
[----:B------:R-:W-:Y:S05]  /*5790*/  BSYNC B0 ;  /* 0x0000000000007941 */ /* 0x000fea0003800000 */
.L_x_792:
[----:B------:R-:W-:Y:S01]  /*57a0*/  FADD.FTZ R14, R18, -UR17 ;  /* 0x80000011120e7e21 */ /* 0x000fe20008010000 */
[----:B------:R-:W-:Y:S01]  /*57b0*/  IADD3 R28, R21, 0xc0, RZ ;  /* 0x000000c0151c7810 */ /* 0x000fe20007ffe0ff */
[----:B------:R-:W-:Y:S01]  /*57c0*/  FADD.FTZ R36, R36, -UR17 ;  /* 0x8000001124247e21 */ /* 0x000fe20008010000 */
[--C-:B------:R-:W-:Y:S01]  /*57d0*/  HADD2.F32 R23, -RZ, R35.reuse.H0_H0 ;  /* 0x20000023ff177230 */ /* 0x100fe20000004100 */
[----:B------:R-:W-:Y:S01]  /*57e0*/  FMUL.FTZ R29, R14, UR12 ;  /* 0x0000000c0e1d7c20 */ /* 0x000fe20008410000 */
[----:B------:R-:W-:Y:S01]  /*57f0*/  HADD2.F32 R18, -RZ, R35.H1_H1 ;  /* 0x30000023ff127230 */ /* 0x000fe20000004100 */
        /* <DEDUP_REMOVED lines=21> */
.L_x_794:
        /* <DEDUP_REMOVED lines=19> */
[----:B------:R-:W-:-:S05]  /*5a80*/  F2FP.PACK_AB R15, R14, R15 ;  /* 0x0000000f0e0f723e */ /* 0x000fca00000000ff */
[----:B------:R0:W-:Y:S02]  /*5a90*/  STG.E [R16.64], R15 ;  /* 0x0000000f10007986 */ /* 0x0001e4000c10190e */
.L_x_796:
[----:B------:R-:W-:Y:S05]  /*5aa0*/  BSYNC B0 ;  /* 0x0000000000007941 */ /* 0x000fea0003800000 */
.L_x_795:
[--C-:B------:R-:W-:Y:S01]  /*5ab0*/  HADD2.F32 R14, -RZ, R37.reuse.H0_H0 ;  /* 0x20000025ff0e7230 */ /* 0x100fe20000004100 */
[----:B------:R-:W-:Y:S01]  /*5ac0*/  ISETP.GE.U32.AND P0, PT, R51, c[0x0][0x1e0], PT ;  /* 0x0000780033007a0c */ /* 0x000fe20003f06070 */
[----:B------:R-:W-:Y:S02]  /*5ad0*/  HADD2.F32 R37, -RZ, R37.H1_H1 ;  /* 0x30000025ff257230 */ /* 0x000fe40000004100 */
[--C-:B0-----:R-:W-:Y:S01]  /*5ae0*/  HADD2.F32 R15, -RZ, R34.reuse.H0_H0 ;  /* 0x20000022ff0f7230 */ /* 0x101fe20000004100 */
[----:B------:R-:W-:Y:S01]  /*5af0*/  ISETP.GE.AND.EX P0, PT, R9, c[0x0][0x1e4], PT, P0 ;  /* 0x0000790009007a0c */ /* 0x000fe20003f06300 */
[----:B------:R-:W-:Y:S01]  /*5b00*/  FADD.FTZ R14, R14, -UR17 ;  /* 0x800000110e0e7e21 */ /* 0x000fe20008010000 */
[----:B------:R-:W-:Y:S01]  /*5b10*/  HADD2.F32 R34, -RZ, R34.H1_H1 ;  /* 0x30000022ff227230 */ /* 0x000fe20000004100 */
[----:B------:R-:W-:Y:S01]  /*5b20*/  FADD.FTZ R37, R37, -UR17 ;  /* 0x8000001125257e21 */ /* 0x000fe20008010000 */
[----:B------:R-:W-:Y:S01]  /*5b30*/  ISETP.GT.U32.OR P0, PT, R59, 0xdf, P0 ;  /* 0x000000df3b00780c */ /* 0x000fe20000704470 */
[----:B------:R-:W-:-:S02]  /*5b40*/  FMUL.FTZ R25, R14, UR12 ;  /* 0x0000000c0e197c20 */ /* 0x000fc40008410000 */
[----:B------:R-:W-:Y:S01]  /*5b50*/  FMUL.FTZ R24, R37, UR12 ;  /* 0x0000000c25187c20 */ /* 0x000fe20008410000 */
[----:B------:R-:W-:Y:S08]  /*5b60*/  @!P6 BRA `(.L_x_797) ;  /* 0x000001200000e947 */ /* 0x000ff00003800000 */
        /* <DEDUP_REMOVED lines=18> */
.L_x_797:
        /* <DEDUP_REMOVED lines=17> */
.L_x_799:
[----:B------:R-:W-:Y:S05]  /*5da0*/  BSYNC B0 ;  /* 0x0000000000007941 */ /* 0x000fea0003800000 */
.L_x_798:
[----:B------:R-:W-:Y:S01]  /*5db0*/  ULDC UR4, c[0x0][0x10] ;  /* 0x0000040000047ab9 */ /* 0x000fe20000000800 */
[----:B------:R-:W-:Y:S01]  /*5dc0*/  IADD3 R50, R50, 0x1, RZ ;  /* 0x0000000132327810 */ /* 0x000fe20007ffe0ff */
[----:B------:R-:W-:-:S04]  /*5dd0*/  UIADD3 UR7, UR7, UR4, URZ ;  /* 0x0000000407077290 */ /* 0x000fc8000fffe03f */
[----:B------:R-:W-:-:S06]  /*5de0*/  UISETP.GE.AND UP0, UPT, UR7, UR6, UPT ;  /* 0x000000060700728c */ /* 0x000fcc000bf06270 */
[----:B------:R-:W-:-:S13]  /*5df0*/  PLOP3.LUT P0, PT, PT, PT, UP0, 0x80, 0x0 ;  /* 0x000000000000781c */ /* 0x000fda0003f0f008 */
[----:B------:R-:W-:Y:S01]  /*5e00*/  @P0 CALL.REL.NOINC `(.L_x_749) ;  /* 0x0000001000000944 */ /* 0x000fe20003c00000 */
[----:B------:R-:W-:Y:S05]  /*5e10*/  BRA `(.L_x_800) ;  /* 0xffffa61000007947 */ /* 0x000fea000383ffff */
.L_x_749:
        /* <DEDUP_REMOVED lines=18> */
.L_x_802:
[----:B------:R-:W-:Y:S05]  /*5f40*/  BSYNC B0 ;  /* 0x0000000000007941 */ /* 0x000fea0003800000 */
.L_x_801:
        /* <DEDUP_REMOVED lines=11> */
.L_x_804:
[----:B------:R-:W2:Y:S01]  /*6000*/  LDG.E.STRONG.GPU R5, [R2.64] ;  /* 0x0000000e02057981 */ /* 0x000ea2000c1ef900 */
[----:B------:R-:W-:Y:S01]  /*6010*/  YIELD ;  /* 0x0000000000007946 */ /* 0x000fe20003800000 */
[----:B--2---:R-:W-:Y:S01]  /*6020*/  ISETP.NE.AND P0, PT, R5, R0, PT ;  /* 0x000000000500720c */ /* 0x004fe20003f05270 */
[----:B------:R-:W-:-:S12]  /*6030*/  CCTL.IVALL ;  /* 0x00000000ff00798f */ /* 0x000fd80002000000 */
[----:B------:R-:W-:Y:S05]  /*6040*/  @P0 BRA `(.L_x_804) ;  /* 0xffffffb000000947 */ /* 0x000fea000383ffff */
.L_x_803:
        /* <DEDUP_REMOVED lines=25> */
.L_x_805:
        /* <DEDUP_REMOVED lines=23> */
.L_x_806:
        /* <DEDUP_REMOVED lines=11> */
.L_x_3328:


//--------------------- .text._Z35group_norm_nhwc_bwd_one_pass_kernelI11Fp16IOFp32WLi512ELi14ELi224EEv26Group_norm_nhwc_bwd_params --------------------------
	.section	.text._Z35group_norm_nhwc_bwd_one_pass_kernelI11Fp16IOFp32WLi512ELi14ELi224EEv26Group_norm_nhwc_bwd_params,"ax",@progbits
	.sectioninfo	@"SHI_REGISTERS=128"
	.align	128
        .global         _Z35group_norm_nhwc_bwd_one_pass_kernelI11Fp16IOFp32WLi512ELi14ELi224EEv26Group_norm_nhwc_bwd_params
        .type           _Z35group_norm_nhwc_bwd_one_pass_kernelI11Fp16IOFp32WLi512ELi14ELi224EEv26Group_norm_nhwc_bwd_params,@function
        .size           _Z35group_norm_nhwc_bwd_one_pass_kernelI11Fp16IOFp32WLi512ELi14ELi224EEv26Group_norm_nhwc_bwd_params,(.L_x_3329 - _Z35group_norm_nhwc_bwd_one_pass_kernelI11Fp16IOFp32WLi512ELi14ELi224EEv26Group_norm_nhwc_bwd_params)
        .other          _Z35group_norm_nhwc_bwd_one_pass_kernelI11Fp16IOFp32WLi512ELi14ELi224EEv26Group_norm_nhwc_bwd_params,@"STO_CUDA_ENTRY STV_DEFAULT"
_Z35group_norm_nhwc_bwd_one_pass_kernelI11Fp16IOFp32WLi512ELi14ELi224EEv26Group_norm_nhwc_bwd_params:
.text._Z35group_norm_nhwc_bwd_one_pass_kernelI11Fp16IOFp32WLi512ELi14ELi224EEv26Group_norm_nhwc_bwd_params:
        /* <DEDUP_REMOVED lines=103> */
.L_x_890:
        /* <DEDUP_REMOVED lines=357> */
.L_x_809:
[----:B-12---:R-:W-:Y:S05]  /*1cc0*/  BSYNC B0 ;  /* 0x0000000000007941 */ /* 0x006fea0003800000 */
.L_x_808:
[----:B------:R-:W-:Y:S01]  /*1cd0*/  ISETP.NE.AND P0, PT, RZ, UR9, PT ;  /* 0x00000009ff007c0c */ /* 0x000fe2000bf05270 */
[--C-:B-----5:R-:W-:Y:S02]  /*1ce0*/  HADD2.F32 R35, -RZ, R7.reuse.H0_H0 ;  /* 0x20000007ff237230 */ /* 0x120fe40000004100 */
[----:B------:R-:W-:Y:S02]  /*1cf0*/  HADD2.F32 R37, -RZ, R7.H1_H1 ;  /* 0x30000007ff257230 */ /* 0x000fe40000004100 */
[--C-:B------:R-:W-:Y:S01]  /*1d00*/  HADD2.F32 R39, -RZ, R19.reuse.H0_H0 ;  /* 0x20000013ff277230 */ /* 0x100fe20000004100 */
[C---:B------:R-:W-:Y:S01]  /*1d10*/  FADD.FTZ R41, -R24.reuse, R35 ;  /* 0x0000002318297221 */ /* 0x040fe20000010100 */
[----:B------:R-:W-:Y:S01]  /*1d20*/  HADD2.F32 R43, -RZ, R19.H1_H1 ;  /* 0x30000013ff2b7230 */ /* 0x000fe20000004100 */
[C---:B------:R-:W-:Y:S01]  /*1d30*/  FADD.FTZ R37, -R24.reuse, R37 ;  /* 0x0000002518257221 */ /* 0x040fe20000010100 */
[--C-:B------:R-:W-:Y:S01]  /*1d40*/  HADD2.F32 R33, -RZ, R74.reuse.H0_H0 ;  /* 0x2000004aff217230 */ /* 0x100fe20000004100 */
[C---:B------:R-:W-:Y:S01]  /*1d50*/  FADD.FTZ R49, -R24.reuse, R39 ;  /* 0x0000002718317221 */ /* 0x040fe20000010100 */
[----:B------:R-:W-:Y:S01]  /*1d60*/  HADD2.F32 R30, -RZ, R74.H1_H1 ;  /* 0x3000004aff1e7230 */ /* 0x000fe20000004100 */
[----:B------:R-:W-:Y:S01]  /*1d70*/  FADD.FTZ R35, -R24, R43 ;  /* 0x0000002b18237221 */ /* 0x000fe20000010100 */
[--C-:B------:R-:W-:Y:S01]  /*1d80*/  HADD2.F32 R31, -RZ, R73.reuse.H0_H0 ;  /* 0x20000049ff1f7230 */ /* 0x100fe20000004100 */
[-C--:B------:R-:W-:Y:S01]  /*1d90*/  FMUL.FTZ R41, R41, R6.reuse ;  /* 0x0000000629297220 */ /* 0x080fe20000410000 */
[----:B------:R-:W-:Y:S01]  /*1da0*/  HADD2.F32 R18, -RZ, R73.H1_H1 ;  /* 0x30000049ff127230 */ /* 0x000fe20000004100 */
        /* <DEDUP_REMOVED lines=20> */
.L_x_810:
        /* <DEDUP_REMOVED lines=26> */
.L_x_811:
[C---:B------:R-:W-:Y:S02]  /*2090*/  FFMA.FTZ R41, R32.reuse, R39, R41 ;  /* 0x0000002720297223 */ /* 0x040fe40000010029 */
[----:B------:R-:W-:Y:S02]  /*20a0*/  FMUL.FTZ R42, R31, R26 ;  /* 0x0000001a1f2a7220 */ /* 0x000fe40000410000 */
[----:B------:R-:W-:Y:S02]  /*20b0*/  FFMA.FTZ R36, R37, R31, R36 ;  /* 0x0000001f25247223 */ /* 0x000fe40000010024 */
[----:B------:R-:W-:Y:S02]  /*20c0*/  FADD.FTZ R40, RZ, R33 ;  /* 0x00000021ff287221 */ /* 0x000fe40000010000 */
[----:B------:R-:W-:Y:S01]  /*20d0*/  FADD.FTZ R45, R39, R38 ;  /* 0x00000026272d7221 */ /* 0x000fe20000010000 */
[--C-:B------:R-:W-:Y:S01]  /*20e0*/  HADD2.F32 R39, -RZ, R8.reuse.H0_H0 ;  /* 0x20000008ff277230 */ /* 0x100fe20000004100 */
[----:B------:R-:W-:Y:S01]  /*20f0*/  FFMA.FTZ R37, R37, R42, R41 ;  /* 0x0000002a25257223 */ /* 0x000fe20000010029 */
[----:B------:R-:W-:Y:S01]  /*2100*/  HADD2.F32 R41, -RZ, R8.H1_H1 ;  /* 0x30000008ff297230 */ /* 0x000fe20000004100 */
[----:B------:R-:W-:-:S02]  /*2110*/  FFMA.FTZ R43, R32, R30, RZ ;  /* 0x0000001e202b7223 */ /* 0x000fc400000100ff */
[----:B------:R-:W-:Y:S02]  /*2120*/  FMUL.FTZ R33, R18, R27 ;  /* 0x0000001b12217220 */ /* 0x000fe40000410000 */
[----:B------:R-:W-:Y:S02]  /*2130*/  FADD.FTZ R35, RZ, R30 ;  /* 0x0000001eff237221 */ /* 0x000fe40000010000 */
[C---:B------:R-:W-:Y:S02]  /*2140*/  FFMA.FTZ R30, R34.reuse, R18, R43 ;  /* 0x00000012221e7223 */ /* 0x040fe4000001002b */
[----:B------:R-:W-:Y:S02]  /*2150*/  FFMA.FTZ R34, R34, R33, R37 ;  /* 0x0000002122227223 */ /* 0x000fe40000010025 */
[C---:B------:R-:W-:Y:S01]  /*2160*/  FADD.FTZ R37, -R24.reuse, R39 ;  /* 0x0000002718257221 */ /* 0x040fe20000010100 */
[----:B------:R-:W-:Y:S01]  /*2170*/  HADD2.F32 R39, -RZ, R72.H0_H0 ;  /* 0x20000048ff277230 */ /* 0x000fe20000004100 */
[----:B------:R-:W-:-:S02]  /*2180*/  FADD.FTZ R41, -R24, R41 ;  /* 0x0000002918297221 */ /* 0x000fc40000010100 */
[----:B------:R-:W-:Y:S01]  /*2190*/  FADD.FTZ R18, R35, R18 ;  /* 0x0000001223127221 */ /* 0x000fe20000010000 */
[----:B------:R-:W-:Y:S01]  /*21a0*/  HADD2.F32 R35, -RZ, R72.H1_H1 ;  /* 0x30000048ff237230 */ /* 0x000fe20000004100 */
        /* <DEDUP_REMOVED lines=23> */
.L_x_812:
[----:B------:R-:W-:Y:S02]  /*2320*/  FMUL.FTZ R40, R39, R26 ;  /* 0x0000001a27287220 */ /* 0x000fe40000410000 */
[----:B------:R-:W-:Y:S02]  /*2330*/  FADD.FTZ R31, R31, R39 ;  /* 0x000000271f1f7221 */ /* 0x000fe40000010000 */
[C---:B------:R-:W-:Y:S01]  /*2340*/  FFMA.FTZ R36, R37.reuse, R39, R36 ;  /* 0x0000002725247223 */ /* 0x040fe20000010024 */
[--C-:B------:R-:W-:Y:S01]  /*2350*/  HADD2.F32 R39, -RZ, R9.reuse.H1_H1 ;  /* 0x30000009ff277230 */ /* 0x100fe20000004100 */
[----:B------:R-:W-:Y:S01]  /*2360*/  FFMA.FTZ R34, R37, R40, R34 ;  /* 0x0000002825227223 */ /* 0x000fe20000010022 */
[----:B------:R-:W-:Y:S01]  /*2370*/  HADD2.F32 R37, -RZ, R9.H0_H0 ;  /* 0x20000009ff257230 */ /* 0x000fe20000004100 */
[----:B------:R-:W-:-:S02]  /*2380*/  FADD.FTZ R41, R33, R32 ;  /* 0x0000002021297221 */ /* 0x000fc40000010000 */
[----:B------:R-:W-:Y:S02]  /*2390*/  FMUL.FTZ R33, R35, R27 ;  /* 0x0000001b23217220 */ /* 0x000fe40000410000 */
[----:B------:R-:W-:Y:S02]  /*23a0*/  FADD.FTZ R32, R41, R40 ;  /* 0x0000002829207221 */ /* 0x000fe40000010000 */
[C---:B------:R-:W-:Y:S02]  /*23b0*/  FADD.FTZ R37, -R24.reuse, R37 ;  /* 0x0000002518257221 */ /* 0x040fe40000010100 */
[----:B------:R-:W-:Y:S01]  /*23c0*/  FADD.FTZ R41, -R24, R39 ;  /* 0x0000002718297221 */ /* 0x000fe20000010100 */
[--C-:B------:R-:W-:Y:S01]  /*23d0*/  HADD2.F32 R39, -RZ, R71.reuse.H0_H0 ;  /* 0x20000047ff277230 */ /* 0x100fe20000004100 */
[----:B------:R-:W-:Y:S02]  /*23e0*/  FFMA.FTZ R30, R38, R35, R30 ;  /* 0x00000023261e7223 */ /* 0x000fe4000001001e */
[----:B------:R-:W-:Y:S01]  /*23f0*/  FADD.FTZ R18, R18, R35 ;  /* 0x0000002312127221 */ /* 0x000fe20000010000 */
[----:B------:R-:W-:Y:S01]  /*2400*/  HADD2.F32 R35, -RZ, R71.H1_H1 ;  /* 0x30000047ff237230 */ /* 0x000fe20000004100 */
        /* <DEDUP_REMOVED lines=22> */
.L_x_813:
[----:B------:R-:W-:Y:S02]  /*2570*/  FMUL.FTZ R40, R39, R26 ;  /* 0x0000001a27287220 */ /* 0x000fe40000410000 */
[----:B------:R-:W-:Y:S02]  /*2580*/  FADD.FTZ R41, R33, R32 ;  /* 0x0000002021297221 */ /* 0x000fe40000010000 */
        /* <DEDUP_REMOVED lines=11> */
[C---:B------:R-:W-:Y:S01]  /*2640*/  FFMA.FTZ R35, R34.reuse, R35, R30 ;  /* 0x0000002322237223 */ /* 0x040fe2000001001e */
        /* <DEDUP_REMOVED lines=23> */
.L_x_814:
[----:B------:R-:W-:Y:S02]  /*27c0*/  FMUL.FTZ R40, R39, R26 ;  /* 0x0000001a27287220 */ /* 0x000fe40000410000 */
[----:B------:R-:W-:Y:S02]  /*27d0*/  FADD.FTZ R32, R32, R39 ;  /* 0x0000002720207221 */ /* 0x000fe40000010000 */
[C---:B------:R-:W-:Y:S01]  /*27e0*/  FFMA.FTZ R36, R37.reuse, R39, R36 ;  /* 0x0000002725247223 */ /* 0x040fe20000010024 */
[--C-:B------:R-:W-:Y:S01]  /*27f0*/  HADD2.F32 R39, -RZ, R11.reuse.H1_H1 ;  /* 0x3000000bff277230 */ /* 0x100fe20000004100 */
[----:B------:R-:W-:Y:S01]  /*2800*/  FFMA.FTZ R34, R37, R40, R34 ;  /* 0x0000002825227223 */ /* 0x000fe20000010022 */
[----:B------:R-:W-:Y:S01]  /*2810*/  HADD2.F32 R37, -RZ, R11.H0_H0 ;  /* 0x2000000bff257230 */ /* 0x000fe20000004100 */
[----:B------:R-:W-:Y:S01]  /*2820*/  FADD.FTZ R41, R33, R18 ;  /* 0x0000001221297221 */ /* 0x000fe20000010000 */
[----:B------:R-:W-:Y:S01]  /*2830*/  HADD2.F32 R18, -RZ, R69.H1_H1 ;  /* 0x30000045ff127230 */ /* 0x000fe20000004100 */
[----:B------:R-:W-:-:S02]  /*2840*/  FMUL.FTZ R33, R30, R27 ;  /* 0x0000001b1e217220 */ /* 0x000fc40000410000 */
[----:B------:R-:W-:Y:S02]  /*2850*/  FADD.FTZ R40, R41, R40 ;  /* 0x0000002829287221 */ /* 0x000fe40000010000 */
[C---:B------:R-:W-:Y:S02]  /*2860*/  FADD.FTZ R37, -R24.reuse, R37 ;  /* 0x0000002518257221 */ /* 0x040fe40000010100 */
[----:B------:R-:W-:Y:S01]  /*2870*/  FADD.FTZ R41, -R24, R39 ;  /* 0x0000002718297221 */ /* 0x000fe20000010100 */
[----:B------:R-:W-:Y:S01]  /*2880*/  HADD2.F32 R39, -RZ, R69.H0_H0 ;  /* 0x20000045ff277230 */ /* 0x000fe20000004100 */
[C---:B------:R-:W-:Y:S02]  /*2890*/  FFMA.FTZ R35, R38.reuse, R30, R35 ;  /* 0x0000001e26237223 */ /* 0x040fe40000010023 */
[----:B------:R-:W-:Y:S02]  /*28a0*/  FFMA.FTZ R38, R38, R33, R34 ;  /* 0x0000002126267223 */ /* 0x000fe40000010022 */
        /* <DEDUP_REMOVED lines=21> */
.L_x_815:
[----:B------:R-:W-:Y:S02]  /*2a00*/  FMUL.FTZ R41, R39, R26 ;  /* 0x0000001a27297220 */ /* 0x000fe40000410000 */
[----:B------:R-:W-:Y:S02]  /*2a10*/  FADD.FTZ R40, R33, R40 ;  /* 0x0000002821287221 */ /* 0x000fe40000010000 */
[----:B------:R-:W-:Y:S02]  /*2a20*/  FFMA.FTZ R46, R37, R39, R36 ;  /* 0x00000027252e7223 */ /* 0x000fe40000010024 */
[----:B------:R-:W-:Y:S01]  /*2a30*/  FADD.FTZ R45, R31, R30 ;  /* 0x0000001e1f2d7221 */ /* 0x000fe20000010000 */
[----:B------:R-:W-:Y:S01]  /*2a40*/  HADD2.F32 R31, -RZ, R12.H0_H0 ;  /* 0x2000000cff1f7230 */ /* 0x000fe20000004100 */
[----:B------:R-:W-:-:S02]  /*2a50*/  FFMA.FTZ R37, R37, R41, R38 ;  /* 0x0000002925257223 */ /* 0x000fc40000010026 */
[----:B------:R-:W-:Y:S01]  /*2a60*/  FADD.FTZ R36, R40, R41 ;  /* 0x0000002928247221 */ /* 0x000fe20000010000 */
[----:B------:R-:W-:Y:S01]  /*2a70*/  HADD2.F32 R41, -RZ, R12.H1_H1 ;  /* 0x3000000cff297230 */ /* 0x000fe20000004100 */
[----:B------:R-:W-:Y:S02]  /*2a80*/  FMUL.FTZ R33, R18, R27 ;  /* 0x0000001b12217220 */ /* 0x000fe40000410000 */
[----:B------:R-:W-:Y:S02]  /*2a90*/  FADD.FTZ R31, -R24, R31 ;  /* 0x0000001f181f7221 */ /* 0x000fe40000010100 */
[----:B------:R-:W-:Y:S02]  /*2aa0*/  FFMA.FTZ R30, R34, R33, R37 ;  /* 0x00000021221e7223 */ /* 0x000fe40000010025 */
[----:B------:R-:W-:Y:S02]  /*2ab0*/  FADD.FTZ R37, -R24, R41 ;  /* 0x0000002918257221 */ /* 0x000fe40000010100 */
[----:B------:R-:W-:Y:S01]  /*2ac0*/  FADD.FTZ R48, R32, R39 ;  /* 0x0000002720307221 */ /* 0x000fe20000010000 */
[--C-:B------:R-:W-:Y:S01]  /*2ad0*/  HADD2.F32 R39, -RZ, R68.reuse.H0_H0 ;  /* 0x20000044ff277230 */ /* 0x100fe20000004100 */
[----:B------:R-:W-:Y:S01]  /*2ae0*/  FADD.FTZ R33, R33, R36 ;  /* 0x0000002421217221 */ /* 0x000fe20000010000 */
[----:B------:R-:W-:Y:S01]  /*2af0*/  HADD2.F32 R32, -RZ, R68.H1_H1 ;  /* 0x30000044ff207230 */ /* 0x000fe20000004100 */
        /* <DEDUP_REMOVED lines=21> */
.L_x_816:
[--C-:B------:R-:W-:Y:S01]  /*2c50*/  HADD2.F32 R37, -RZ, R13.reuse.H0_H0 ;  /* 0x2000000dff257230 */ /* 0x100fe20000004100 */
[----:B------:R-:W-:Y:S01]  /*2c60*/  FMUL.FTZ R38, R39, R26 ;  /* 0x0000001a27267220 */ /* 0x000fe20000410000 */
[----:B------:R-:W-:Y:S01]  /*2c70*/  HADD2.F32 R43, -RZ, R13.H1_H1 ;  /* 0x3000000dff2b7230 */ /* 0x000fe20000004100 */
[----:B------:R-:W-:Y:S01]  /*2c80*/  FFMA.FTZ R31, R34, R18, R35 ;  /* 0x00000012221f7223 */ /* 0x000fe20000010023 */
[----:B------:R-:W-:Y:S01]  /*2c90*/  HADD2.F32 R44, -RZ, R67.H1_H1 ;  /* 0x30000043ff2c7230 */ /* 0x000fe20000004100 */
[C---:B------:R-:W-:Y:S02]  /*2ca0*/  FADD.FTZ R37, -R24.reuse, R37 ;  /* 0x0000002518257221 */ /* 0x040fe40000010100 */
[----:B------:R-:W-:Y:S02]  /*2cb0*/  FADD.FTZ R47, -R24, R43 ;  /* 0x0000002b182f7221 */ /* 0x000fe40000010100 */
[----:B------:R-:W-:-:S02]  /*2cc0*/  FFMA.FTZ R35, R41, R38, R30 ;  /* 0x0000002629237223 */ /* 0x000fc4000001001e */
[----:B------:R-:W-:Y:S01]  /*2cd0*/  FADD.FTZ R30, R33, R38 ;  /* 0x00000026211e7221 */ /* 0x000fe20000010000 */
[----:B------:R-:W-:Y:S01]  /*2ce0*/  HADD2.F32 R33, -RZ, R67.H0_H0 ;  /* 0x20000043ff217230 */ /* 0x000fe20000004100 */
        /* <DEDUP_REMOVED lines=22> */
.L_x_817:
[----:B------:R-:W-:Y:S01]  /*2e50*/  FFMA.FTZ R35, R36, R43, R35 ;  /* 0x0000002b24237223 */ /* 0x000fe20000010023 */
[----:B------:R-:W-:Y:S01]  /*2e60*/  HADD2.F32 R47, -RZ, R14.H1_H1 ;  /* 0x3000000eff2f7230 */ /* 0x000fe20000004100 */
[----:B------:R-:W-:Y:S02]  /*2e70*/  FMUL.FTZ R34, R33, R26 ;  /* 0x0000001a21227220 */ /* 0x000fe40000410000 */
[----:B------:R-:W-:Y:S01]  /*2e80*/  FADD.FTZ R43, R43, R30 ;  /* 0x0000001e2b2b7221 */ /* 0x000fe20000010000 */
[----:B------:R-:W-:Y:S01]  /*2e90*/  HADD2.F32 R30, -RZ, R66.H1_H1 ;  /* 0x30000042ff1e7230 */ /* 0x000fe20000004100 */
[----:B------:R-:W-:Y:S02]  /*2ea0*/  FFMA.FTZ R46, R41, R39, R46 ;  /* 0x00000027292e7223 */ /* 0x000fe4000001002e */
[----:B------:R-:W-:Y:S01]  /*2eb0*/  FADD.FTZ R41, R43, R34 ;  /* 0x000000222b297221 */ /* 0x000fe20000010000 */
[----:B------:R-:W-:Y:S01]  /*2ec0*/  HADD2.F32 R43, -RZ, R14.H0_H0 ;  /* 0x2000000eff2b7230 */ /* 0x000fe20000004100 */
[----:B------:R-:W-:-:S02]  /*2ed0*/  FFMA.FTZ R35, R37, R34, R35 ;  /* 0x0000002225237223 */ /* 0x000fc40000010023 */
[----:B------:R-:W-:Y:S02]  /*2ee0*/  FMUL.FTZ R38, R44, R27 ;  /* 0x0000001b2c267220 */ /* 0x000fe40000410000 */
[C---:B------:R-:W-:Y:S02]  /*2ef0*/  FADD.FTZ R43, -R24.reuse, R43 ;  /* 0x0000002b182b7221 */ /* 0x040fe40000010100 */
[----:B------:R-:W-:Y:S02]  /*2f00*/  FADD.FTZ R47, -R24, R47 ;  /* 0x0000002f182f7221 */ /* 0x000fe40000010100 */
[----:B------:R-:W-:Y:S02]  /*2f10*/  FADD.FTZ R45, R45, R18 ;  /* 0x000000122d2d7221 */ /* 0x000fe40000010000 */
[----:B------:R-:W-:Y:S01]  /*2f20*/  FFMA.FTZ R18, R40, R38, R35 ;  /* 0x0000002628127223 */ /* 0x000fe20000010023 */
[----:B------:R-:W-:Y:S01]  /*2f30*/  HADD2.F32 R35, -RZ, R66.H0_H0 ;  /* 0x20000042ff237230 */ /* 0x000fe20000004100 */
[----:B------:R-:W-:-:S02]  /*2f40*/  FADD.FTZ R48, R48, R39 ;  /* 0x0000002730307221 */ /* 0x000fc40000010000 */
        /* <DEDUP_REMOVED lines=22> */
.L_x_818:
[----:B------:R-:W-:Y:S01]  /*30b0*/  FFMA.FTZ R39, R36, R32, R31 ;  /* 0x0000002024277223 */ /* 0x000fe2000001001f */
[--C-:B------:R-:W-:Y:S01]  /*30c0*/  HADD2.F32 R49, -RZ, R15.reuse.H0_H0 ;  /* 0x2000000fff317230 */ /* 0x100fe20000004100 */
[----:B------:R-:W-:Y:S01]  /*30d0*/  FMUL.FTZ R47, R35, R26 ;  /* 0x0000001a232f7220 */ /* 0x000fe20000410000 */
[----:B------:R-:W-:Y:S02]  /*30e0*/  HADD2.F32 R31, -RZ, R15.H1_H1 ;  /* 0x3000000fff1f7230 */ /* 0x000fe40000004100 */
[----:B------:R-:W-:Y:S01]  /*30f0*/  HADD2.F32 R53, -RZ, R65.H0_H0 ;  /* 0x20000041ff357230 */ /* 0x000fe20000004100 */
[C---:B------:R-:W-:Y:S02]  /*3100*/  FADD.FTZ R49, -R24.reuse, R49 ;  /* 0x0000003118317221 */ /* 0x040fe40000010100 */
[----:B------:R-:W-:-:S02]  /*3110*/  FADD.FTZ R51, -R24, R31 ;  /* 0x0000001f18337221 */ /* 0x000fc40000010100 */
[----:B------:R-:W-:Y:S01]  /*3120*/  FFMA.FTZ R41, R43, R47, R18 ;  /* 0x0000002f2b297223 */ /* 0x000fe20000010012 */
[----:B------:R-:W-:Y:S01]  /*3130*/  HADD2.F32 R18, -RZ, R65.H1_H1 ;  /* 0x30000041ff127230 */ /* 0x000fe20000004100 */
[----:B------:R-:W-:Y:S02]  /*3140*/  FADD.FTZ R38, R38, R47 ;  /* 0x0000002f26267221 */ /* 0x000fe40000010000 */
        /* <DEDUP_REMOVED lines=22> */
.L_x_819:
[----:B------:R-:W-:Y:S02]  /*32b0*/  FFMA.FTZ R41, R34, R47, R41 ;  /* 0x0000002f22297223 */ /* 0x000fe40000010029 */
[----:B------:R-:W-:Y:S02]  /*32c0*/  FMUL.FTZ R36, R53, R26 ;  /* 0x0000001a35247220 */ /* 0x000fe40000410000 */
[----:B------:R-:W-:Y:S02]  /*32d0*/  FADD.FTZ R47, R47, R38 ;  /* 0x000000262f2f7221 */ /* 0x000fe40000010000 */
[----:B------:R-:W-:Y:S02]  /*32e0*/  FFMA.FTZ R46, R37, R33, R46 ;  /* 0x00000021252e7223 */ /* 0x000fe4000001002e */
[----:B------:R-:W-:Y:S01]  /*32f0*/  FFMA.FTZ R37, R31, R36, R41 ;  /* 0x000000241f257223 */ /* 0x000fe20000010029 */
[--C-:B------:R-:W-:Y:S01]  /*3300*/  HADD2.F32 R41, -RZ, R16.reuse.H0_H0 ;  /* 0x20000010ff297230 */ /* 0x100fe20000004100 */
[----:B------:R-:W-:Y:S01]  /*3310*/  FADD.FTZ R36, R47, R36 ;  /* 0x000000242f247221 */ /* 0x000fe20000010000 */
[----:B------:R-:W-:Y:S01]  /*3320*/  HADD2.F32 R47, -RZ, R16.H1_H1 ;  /* 0x30000010ff2f7230 */ /* 0x000fe20000004100 */
[----:B------:R-:W-:-:S02]  /*3330*/  FMUL.FTZ R49, R18, R27 ;  /* 0x0000001b12317220 */ /* 0x000fc40000410000 */
[----:B------:R-:W-:Y:S01]  /*3340*/  FADD.FTZ R45, R45, R32 ;  /* 0x000000202d2d7221 */ /* 0x000fe20000010000 */
[--C-:B------:R-:W-:Y:S01]  /*3350*/  HADD2.F32 R32, -RZ, R64.reuse.H0_H0 ;  /* 0x20000040ff207230 */ /* 0x100fe20000004100 */
[----:B------:R-:W-:Y:S02]  /*3360*/  FFMA.FTZ R42, R54, R49, R37 ;  /* 0x00000031362a7223 */ /* 0x000fe40000010025 */
[C---:B------:R-:W-:Y:S02]  /*3370*/  FADD.FTZ R37, -R24.reuse, R41 ;  /* 0x0000002918257221 */ /* 0x040fe40000010100 */
[----:B------:R-:W-:Y:S02]  /*3380*/  FADD.FTZ R47, -R24, R47 ;  /* 0x0000002f182f7221 */ /* 0x000fe40000010100 */
[----:B------:R-:W-:Y:S01]  /*3390*/  FADD.FTZ R49, R49, R36 ;  /* 0x0000002431317221 */ /* 0x000fe20000010000 */
[----:B------:R-:W-:Y:S01]  /*33a0*/  HADD2.F32 R36, -RZ, R64.H1_H1 ;  /* 0x30000040ff247230 */ /* 0x000fe20000004100 */
        /* <DEDUP_REMOVED lines=21> */
[----:B------:R-:W-:-:S03]  /*3500*/  FMUL.FTZ R32, R32, R41 ;  /* 0x0000002920207220 */ /* 0x000fc60000410000 */
.L_x_820:
[--C-:B------:R-:W-:Y:S01]  /*3510*/  HADD2.F32 R41, -RZ, R17.reuse.H0_H0 ;  /* 0x20000011ff297230 */ /* 0x100fe20000004100 */
[----:B------:R-:W-:Y:S01]  /*3520*/  FMUL.FTZ R50, R32, R26 ;  /* 0x0000001a20327220 */ /* 0x000fe20000410000 */
[----:B------:R-:W-:Y:S01]  /*3530*/  HADD2.F32 R51, -RZ, R17.H1_H1 ;  /* 0x30000011ff337230 */ /* 0x000fe20000004100 */
[----:B------:R-:W-:Y:S01]  /*3540*/  FFMA.FTZ R33, R40, R44, R39 ;  /* 0x0000002c28217223 */ /* 0x000fe20000010027 */
[--C-:B------:R-:W-:Y:S01]  /*3550*/  HADD2.F32 R39, -RZ, R25.reuse.H0_H0 ;  /* 0x20000019ff277230 */ /* 0x100fe20000004100 */
[C---:B------:R-:W-:Y:S01]  /*3560*/  FADD.FTZ R41, -R24.reuse, R41 ;  /* 0x0000002918297221 */ /* 0x040fe20000010100 */
[----:B------:R-:W-:Y:S01]  /*3570*/  HADD2.F32 R40, -RZ, R25.H1_H1 ;  /* 0x30000019ff287230 */ /* 0x000fe20000004100 */
[----:B------:R-:W-:Y:S02]  /*3580*/  FADD.FTZ R51, -R24, R51 ;  /* 0x0000003318337221 */ /* 0x000fe40000010100 */
[----:B------:R-:W-:-:S02]  /*3590*/  FFMA.FTZ R47, R37, R50, R42 ;  /* 0x00000032252f7223 */ /* 0x000fc4000001002a */
        /* <DEDUP_REMOVED lines=23> */
.L_x_821:
[----:B------:R-:W-:Y:S02]  /*3710*/  FFMA.FTZ R51, R38, R50, R47 ;  /* 0x0000003226337223 */ /* 0x000fe4000001002f */
[----:B------:R-:W-:Y:S02]  /*3720*/  FMUL.FTZ R52, R39, R26 ;  /* 0x0000001a27347220 */ /* 0x000fe40000410000 */
[----:B------:R-:W-:Y:S02]  /*3730*/  FADD.FTZ R49, R50, R49 ;  /* 0x0000003132317221 */ /* 0x000fe40000010000 */
[----:B------:R-:W-:Y:S02]  /*3740*/  FFMA.FTZ R50, R43, R35, R46 ;  /* 0x000000232b327223 */ /* 0x000fe4000001002e */
[----:B------:R-:W-:Y:S01]  /*3750*/  FADD.FTZ R47, R45, R44 ;  /* 0x0000002c2d2f7221 */ /* 0x000fe20000010000 */
[--C-:B------:R-:W-:Y:S01]  /*3760*/  HADD2.F32 R45, -RZ, R62.reuse.H0_H0 ;  /* 0x2000003eff2d7230 */ /* 0x100fe20000004100 */
[----:B------:R-:W-:Y:S01]  /*3770*/  FFMA.FTZ R43, R41, R52, R51 ;  /* 0x00000034292b7223 */ /* 0x000fe20000010033 */
[----:B------:R-:W-:Y:S01]  /*3780*/  HADD2.F32 R51, -RZ, R62.H1_H1 ;  /* 0x3000003eff337230 */ /* 0x000fe20000004100 */
[----:B------:R-:W-:Y:S01]  /*3790*/  FADD.FTZ R52, R49, R52 ;  /* 0x0000003431347221 */ /* 0x000fe20000010000 */
[----:B------:R-:W-:Y:S01]  /*37a0*/  HADD2.F32 R44, -RZ, R78.H1_H1 ;  /* 0x3000004eff2c7230 */ /* 0x000fe20000004100 */
[----:B------:R-:W-:-:S02]  /*37b0*/  FMUL.FTZ R49, R40, R27 ;  /* 0x0000001b28317220 */ /* 0x000fc40000410000 */
[C---:B------:R-:W-:Y:S02]  /*37c0*/  FADD.FTZ R45, -R24.reuse, R45 ;  /* 0x0000002d182d7221 */ /* 0x040fe40000010100 */
[----:B------:R-:W-:Y:S02]  /*37d0*/  FADD.FTZ R51, -R24, R51 ;  /* 0x0000003318337221 */ /* 0x000fe40000010100 */
[----:B------:R-:W-:Y:S02]  /*37e0*/  FADD.FTZ R35, R48, R35 ;  /* 0x0000002330237221 */ /* 0x000fe40000010000 */
[----:B------:R-:W-:Y:S01]  /*37f0*/  FFMA.FTZ R48, R42, R49, R43 ;  /* 0x000000312a307223 */ /* 0x000fe2000001002b */
[----:B------:R-:W-:Y:S01]  /*3800*/  HADD2.F32 R43, -RZ, R78.H0_H0 ;  /* 0x2000004eff2b7230 */ /* 0x000fe20000004100 */
[----:B------:R-:W-:Y:S02]  /*3810*/  FADD.FTZ R49, R49, R52 ;  /* 0x0000003431317221 */ /* 0x000fe40000010000 */
        /* <DEDUP_REMOVED lines=21> */
.L_x_822:
[----:B------:R-:W-:Y:S01]  /*3970*/  FMUL.FTZ R52, R43, R26 ;  /* 0x0000001a2b347220 */ /* 0x000fe20000410000 */
[--C-:B------:R-:W-:Y:S01]  /*3980*/  HADD2.F32 R51, -RZ, R63.reuse.H0_H0 ;  /* 0x2000003fff337230 */ /* 0x100fe20000004100 */
[----:B------:R-:W-:Y:S01]  /*3990*/  FFMA.FTZ R34, R34, R30, R33 ;  /* 0x0000001e22227223 */ /* 0x000fe20000010021 */
[----:B------:R-:W-:Y:S01]  /*39a0*/  HADD2.F32 R55, -RZ, R63.H1_H1 ;  /* 0x3000003fff377230 */ /* 0x000fe20000004100 */
[----:B------:R-:W-:Y:S02]  /*39b0*/  FADD.FTZ R47, R47, R30 ;  /* 0x0000001e2f2f7221 */ /* 0x000fe40000010000 */
[----:B------:R-:W-:Y:S02]  /*39c0*/  FFMA.FTZ R33, R45, R52, R48 ;  /* 0x000000342d217223 */ /* 0x000fe40000010030 */
[----:B------:R-:W-:-:S02]  /*39d0*/  FMUL.FTZ R30, R44, R27 ;  /* 0x0000001b2c1e7220 */ /* 0x000fc40000410000 */
[----:B------:R-:W-:Y:S02]  /*39e0*/  FADD.FTZ R49, R49, R52 ;  /* 0x0000003431317221 */ /* 0x000fe40000010000 */
[C---:B------:R-:W-:Y:S02]  /*39f0*/  FADD.FTZ R51, -R24.reuse, R51 ;  /* 0x0000003318337221 */ /* 0x040fe40000010100 */
[----:B------:R-:W-:Y:S02]  /*3a00*/  FADD.FTZ R55, -R24, R55 ;  /* 0x0000003718377221 */ /* 0x000fe40000010100 */
[----:B------:R-:W-:Y:S01]  /*3a10*/  FFMA.FTZ R48, R31, R53, R50 ;  /* 0x000000351f307223 */ /* 0x000fe20000010032 */
[--C-:B------:R-:W-:Y:S01]  /*3a20*/  HADD2.F32 R50, -RZ, R77.reuse.H1_H1 ;  /* 0x3000004dff327230 */ /* 0x100fe20000004100 */
[----:B------:R-:W-:Y:S02]  /*3a30*/  FFMA.FTZ R31, R46, R30, R33 ;  /* 0x0000001e2e1f7223 */ /* 0x000fe40000010021 */
[----:B------:R-:W-:Y:S01]  /*3a40*/  FADD.FTZ R33, R30, R49 ;  /* 0x000000311e217221 */ /* 0x000fe20000010000 */
[----:B------:R-:W-:Y:S01]  /*3a50*/  HADD2.F32 R49, -RZ, R77.H0_H0 ;  /* 0x2000004dff317230 */ /* 0x000fe20000004100 */
[----:B------:R-:W-:-:S02]  /*3a60*/  FMUL.FTZ R51, R51, R6 ;  /* 0x0000000633337220 */ /* 0x000fc40000410000 */
        /* <DEDUP_REMOVED lines=20> */
.L_x_823:
[----:B------:R-:W-:Y:S01]  /*3bb0*/  FMUL.FTZ R30, R49, R26 ;  /* 0x0000001a311e7220 */ /* 0x000fe20000410000 */
[--C-:B------:R-:W-:Y:S01]  /*3bc0*/  HADD2.F32 R55, -RZ, R60.reuse.H1_H1 ;  /* 0x3000003cff377230 */ /* 0x100fe20000004100 */
[----:B------:R-:W-:Y:S01]  /*3bd0*/  FADD.FTZ R53, R35, R53 ;  /* 0x0000003523357221 */ /* 0x000fe20000010000 */
[----:B------:R-:W-:Y:S01]  /*3be0*/  HADD2.F32 R35, -RZ, R60.H0_H0 ;  /* 0x2000003cff237230 */ /* 0x000fe20000004100 */
[----:B------:R-:W-:Y:S01]  /*3bf0*/  FFMA.FTZ R54, R54, R18, R34 ;  /* 0x0000001236367223 */ /* 0x000fe20000010022 */
[----:B------:R-:W-:Y:S01]  /*3c00*/  HADD2.F32 R58, -RZ, R76.H1_H1 ;  /* 0x3000004cff3a7230 */ /* 0x000fe20000004100 */
[----:B------:R-:W-:Y:S02]  /*3c10*/  FADD.FTZ R34, R33, R30 ;  /* 0x0000001e21227221 */ /* 0x000fe40000010000 */
[----:B------:R-:W-:Y:S02]  /*3c20*/  FFMA.FTZ R31, R51, R30, R31 ;  /* 0x0000001e331f7223 */ /* 0x000fe4000001001f */
[----:B------:R-:W-:-:S02]  /*3c30*/  FMUL.FTZ R33, R50, R27 ;  /* 0x0000001b32217220 */ /* 0x000fc40000410000 */
[C---:B------:R-:W-:Y:S02]  /*3c40*/  FADD.FTZ R57, -R24.reuse, R55 ;  /* 0x0000003718397221 */ /* 0x040fe40000010100 */
[----:B------:R-:W-:Y:S02]  /*3c50*/  FADD.FTZ R35, -R24, R35 ;  /* 0x0000002318237221 */ /* 0x000fe40000010100 */
[----:B------:R-:W-:Y:S02]  /*3c60*/  FFMA.FTZ R30, R52, R33, R31 ;  /* 0x00000021341e7223 */ /* 0x000fe4000001001f */
[-C--:B------:R-:W-:Y:S01]  /*3c70*/  FMUL.FTZ R56, R57, R6.reuse ;  /* 0x0000000639387220 */ /* 0x080fe20000410000 */
[----:B------:R-:W-:Y:S01]  /*3c80*/  HADD2.F32 R57, -RZ, R76.H0_H0 ;  /* 0x2000004cff397230 */ /* 0x000fe20000004100 */
[----:B------:R-:W-:Y:S02]  /*3c90*/  FADD.FTZ R31, R33, R34 ;  /* 0x00000022211f7221 */ /* 0x000fe40000010000 */
        /* <DEDUP_REMOVED lines=20> */
.L_x_824:
[----:B------:R-:W-:Y:S01]  /*3de0*/  FMUL.FTZ R34, R57, R26 ;  /* 0x0000001a39227220 */ /* 0x000fe20000410000 */
[----:B------:R-:W-:Y:S02]  /*3df0*/  HADD2.F32 R59, -RZ, R61.H0_H0 ;  /* 0x2000003dff3b7230 */ /* 0x000fe40000004100 */
[----:B------:R-:W-:Y:S01]  /*3e00*/  HADD2.F32 R35, -RZ, R75.H1_H1 ;  /* 0x3000004bff237230 */ /* 0x000fe20000004100 */
[----:B------:R-:W-:Y:S02]  /*3e10*/  FFMA.FTZ R33, R55, R34, R30 ;  /* 0x0000002237217223 */ /* 0x000fe4000001001e */
[----:B------:R-:W-:Y:S02]  /*3e20*/  FADD.FTZ R34, R31, R34 ;  /* 0x000000221f227221 */ /* 0x000fe40000010000 */
[----:B------:R-:W-:Y:S02]  /*3e30*/  FMUL.FTZ R31, R58, R27 ;  /* 0x0000001b3a1f7220 */ /* 0x000fe40000410000 */
[----:B------:R-:W-:-:S02]  /*3e40*/  FADD.FTZ R59, -R24, R59 ;  /* 0x0000003b183b7221 */ /* 0x000fc40000010100 */
[----:B------:R-:W-:Y:S01]  /*3e50*/  FFMA.FTZ R30, R56, R31, R33 ;  /* 0x0000001f381e7223 */ /* 0x000fe20000010021 */
[----:B------:R-:W-:Y:S01]  /*3e60*/  HADD2.F32 R33, -RZ, R61.H1_H1 ;  /* 0x3000003dff217230 */ /* 0x000fe20000004100 */
[----:B------:R-:W-:Y:S01]  /*3e70*/  FADD.FTZ R31, R31, R34 ;  /* 0x000000221f1f7221 */ /* 0x000fe20000010000 */
[----:B------:R-:W-:Y:S01]  /*3e80*/  HADD2.F32 R34, -RZ, R75.H0_H0 ;  /* 0x2000004bff227230 */ /* 0x000fe20000004100 */
        /* <DEDUP_REMOVED lines=22> */
.L_x_825:
        /* <DEDUP_REMOVED lines=83> */
.L_x_827:
[----:B0-2---:R-:W-:Y:S05]  /*4520*/  BSYNC B0 ;  /* 0x0000000000007941 */ /* 0x005fea0003800000 */
.L_x_826:
        /* <DEDUP_REMOVED lines=159> */
.L_x_829:
[----:B------:R-:W-:Y:S05]  /*4f20*/  BSYNC B0 ;  /* 0x0000000000007941 */ /* 0x000fea0003800000 */
.L_x_828:
        /* <DEDUP_REMOVED lines=16> */
.L_x_831:
[----:B------:R-:W-:Y:S05]  /*5030*/  BSYNC B0 ;  /* 0x0000000000007941 */ /* 0x000fea0003800000 */
.L_x_830:
        /* <DEDUP_REMOVED lines=32> */
.L_x_834:
[----:B------:R-:W2:Y:S01]  /*5240*/  LDG.E.STRONG.GPU R18, [R32.64] ;  /* 0x0000000620127981 */ /* 0x000ea2000c1ef900 */
[----:B------:R-:W-:Y:S01]  /*5250*/  YIELD ;  /* 0x0000000000007946 */ /* 0x000fe20003800000 */
[----:B--2---:R-:W-:Y:S01]  /*5260*/  ISETP.NE.AND P6, PT, R18, R39, PT ;  /* 0x000000271200720c */ /* 0x004fe20003fc5270 */
[----:B------:R-:W-:-:S12]  /*5270*/  CCTL.IVALL ;  /* 0x00000000ff00798f */ /* 0x000fd80002000000 */
[----:B------:R-:W-:Y:S05]  /*5280*/  @P6 BRA `(.L_x_834) ;  /* 0xffffffb000006947 */ /* 0x000fea000383ffff */
.L_x_833:
        /* <DEDUP_REMOVED lines=23> */
.L_x_838:
        /* <DEDUP_REMOVED lines=115> */
.L_x_837:
        /* <DEDUP_REMOVED lines=62> */
.L_x_839:
[----:B------:R-:W-:-:S04]  /*5f10*/  ISETP.NE.AND P6, PT, R18, RZ, PT ;  /* 0x000000ff1200720c */ /* 0x000fc80003fc5270 */
[----:B------:R-:W-:-:S13]  /*5f20*/  ISETP.NE.OR P6, PT, R33, RZ, P6 ;  /* 0x000000ff2100720c */ /* 0x000fda00037c5670 */
[----:B------:R-:W-:Y:S05]  /*5f30*/  @!P6 BRA `(.L_x_835) ;  /* 0x000001f00000e947 */ /* 0x000fea0003800000 */
.L_x_836:
        /* <DEDUP_REMOVED lines=31> */
.L_x_835:
        /* <DEDUP_REMOVED lines=12> */
.L_x_841:
[----:B------:R-:W-:Y:S05]  /*61f0*/  BSYNC B0 ;  /* 0x0000000000007941 */ /* 0x000fea0003800000 */
.L_x_840:
        /* <DEDUP_REMOVED lines=17> */
.L_x_832:
[----:B------:R-:W-:Y:S01]  /*6310*/  @!P0 STS.64 [0x48], R30 ;  /* 0x0000481eff008388 */ /* 0x000fe20000000a00 */
[----:B0-----:R-:W-:-:S03]  /*6320*/  IMAD.WIDE.U32 R32, R3, 0x24924925, RZ ;  /* 0x2492492503207825 */ /* 0x001fc600078e00ff */
[----:B------:R-:W-:Y:S01]  /*6330*/  BAR.SYNC.DEFER_BLOCKING 0x0 ;  /* 0x0000000000007b1d */ /* 0x000fe20000010000 */
[----:B------:R-:W-:Y:S01]  /*6340*/  ISETP.NE.AND P6, PT, RZ, UR9, PT ;  /* 0x00000009ff007c0c */ /* 0x000fe2000bfc5270 */
[--C-:B------:R-:W-:Y:S01]  /*6350*/  HADD2.F32 R35, -RZ, R7.reuse.H0_H0 ;  /* 0x20000007ff237230 */ /* 0x100fe20000004100 */
[-C--:B------:R-:W-:Y:S01]  /*6360*/  IADD3 R32, R3, -R33.reuse, RZ ;  /* 0x8000002103207210 */ /* 0x080fe20007ffe0ff */
[----:B------:R-:W-:Y:S02]  /*6370*/  HADD2.F32 R37, -RZ, R7.H1_H1 ;  /* 0x30000007ff257230 */ /* 0x000fe40000004100 */
[--C-:B------:R-:W-:Y:S01]  /*6380*/  HADD2.F32 R39, -RZ, R74.reuse.H0_H0 ;  /* 0x2000004aff277230 */ /* 0x100fe20000004100 */
[----:B------:R-:W-:Y:S01]  /*6390*/  LEA.HI R32, R32, R33, RZ, 0x1f ;  /* 0x0000002120207211 */ /* 0x000fe200078ff8ff */
[----:B------:R-:W-:Y:S01]  /*63a0*/  HADD2.F32 R74, -RZ, R74.H1_H1 ;  /* 0x3000004aff4a7230 */ /* 0x000fe20000004100 */
[----:B------:R-:W-:Y:S01]  /*63b0*/  FADD.FTZ R41, -R24, R37 ;  /* 0x0000002518297221 */ /* 0x000fe20000010100 */
[----:B------:R-:W-:-:S03]  /*63c0*/  HADD2.F32 R37, -RZ, R19.H1_H1 ;  /* 0x30000013ff257230 */ /* 0x000fc60000004100 */
[-C--:B------:R-:W-:Y:S01]  /*63d0*/  FMUL.FTZ R34, R41, R6.reuse ;  /* 0x0000000629227220 */ /* 0x080fe20000410000 */
[----:B------:R-:W0:Y:S02]  /*63e0*/  LDS.64 R30, [0x48] ;  /* 0x00004800ff1e7984 */ /* 0x000e240000000a00 */
[----:B0-----:R-:W-:Y:S02]  /*63f0*/  FMUL.FTZ R33, R31, c[0x0][0x20c] ;  /* 0x000083001f217a20 */ /* 0x001fe40000410000 */
[----:B------:R-:W-:Y:S01]  /*6400*/  FADD.FTZ R31, -R24, R35 ;  /* 0x00000023181f7221 */ /* 0x000fe20000010100 */
[----:B------:R-:W-:Y:S01]  /*6410*/  HADD2.F32 R35, -RZ, R19.H0_H0 ;  /* 0x20000013ff237230 */ /* 0x000fe20000004100 */
[----:B------:R-:W-:Y:S02]  /*6420*/  FMUL.FTZ R7, R30, c[0x0][0x20c] ;  /* 0x000083001e077a20 */ /* 0x000fe40000410000 */
        /* <DEDUP_REMOVED lines=20> */
.L_x_842:
        /* <DEDUP_REMOVED lines=14> */
[----:B------:R-:W-:Y:S01]  /*6650*/  FMUL.FTZ R19, R39, R6 ;  /* 0x0000000627137220 */ /* 0x000fe20000410000 */
[----:B------:R-:W-:-:S04]  /*6660*/  LEA R30, P0, R18, c[0x0][0x160], 0x1 ;  /* 0x00005800121e7a11 */ /* 0x000fc800078008ff */
[----:B------:R-:W-:Y:S01]  /*6670*/  LEA.HI.X R31, R18, c[0x0][0x164], R31, 0x1, P0 ;  /* 0x00005900121f7a11 */ /* 0x000fe200000f0c1f */
[----:B------:R-:W-:-:S05]  /*6680*/  FMUL.FTZ R18, R41, R6 ;  /* 0x0000000629127220 */ /* 0x000fca0000410000 */
[----:B------:R-:W-:-:S05]  /*6690*/  F2FP.PACK_AB R19, R18, R19 ;  /* 0x000000131213723e */ /* 0x000fca00000000ff */
[----:B------:R0:W-:Y:S02]  /*66a0*/  STG.E [R30.64], R19 ;  /* 0x000000131e007986 */ /* 0x0001e4000c101906 */
.L_x_844:
[----:B------:R-:W-:Y:S05]  /*66b0*/  BSYNC B0 ;  /* 0x0000000000007941 */ /* 0x000fea0003800000 */
.L_x_843:
[----:B------:R-:W-:Y:S01]  /*66c0*/  ISETP.NE.AND P0, PT, RZ, UR9, PT ;  /* 0x00000009ff007c0c */ /* 0x000fe2000bf05270 */
[C---:B0-----:R-:W-:Y:S01]  /*66d0*/  FADD.FTZ R19, -R24.reuse, R35 ;  /* 0x0000002318137221 */ /* 0x041fe20000010100 */
[--C-:B------:R-:W-:Y:S01]  /*66e0*/  HADD2.F32 R39, -RZ, R73.reuse.H0_H0 ;  /* 0x20000049ff277230 */ /* 0x100fe20000004100 */
[----:B------:R-:W-:Y:S01]  /*66f0*/  FADD.FTZ R31, -R24, R37 ;  /* 0x00000025181f7221 */ /* 0x000fe20000010100 */
[----:B------:R-:W-:Y:S01]  /*6700*/  HADD2.F32 R34, -RZ, R73.H1_H1 ;  /* 0x30000049ff227230 */ /* 0x000fe20000004100 */
[-C--:B------:R-:W-:Y:S01]  /*6710*/  FMUL.FTZ R38, R19, R6.reuse ;  /* 0x0000000613267220 */ /* 0x080fe20000410000 */
[--C-:B------:R-:W-:Y:S01]  /*6720*/  HADD2.F32 R35, -RZ, R8.reuse.H0_H0 ;  /* 0x20000008ff237230 */ /* 0x100fe20000004100 */
[----:B------:R-:W-:Y:S01]  /*6730*/  FMUL.FTZ R40, R31, R6 ;  /* 0x000000061f287220 */ /* 0x000fe20000410000 */
[----:B------:R-:W-:-:S05]  /*6740*/  HADD2.F32 R37, -RZ, R8.H1_H1 ;  /* 0x30000008ff257230 */ /* 0x000fca0000004100 */
        /* <DEDUP_REMOVED lines=19> */
.L_x_845:
[----:B------:R-:W-:Y:S01]  /*6880*/  ISETP.NE.AND P0, PT, R86, RZ, PT ;  /* 0x000000ff5600720c */ /* 0x000fe20003f05270 */
[----:B------:R-:W-:-:S12]  /*6890*/  BSSY B0, `(.L_x_846) ;  /* 0x0000012000007945 */ /* 0x000fd80003800000 */
[----:B------:R-:W-:Y:S05]  /*68a0*/  @!P0 BRA `(.L_x_847) ;  /* 0x0000010000008947 */ /* 0x000fea0003800000 */
[----:B------:R-:W-:Y:S01]  /*68b0*/  MOV R18, R20 ;  /* 0x0000001400127202 */ /* 0x000fe20000000f00 */
[----:B------:R-:W-:Y:S01]  /*68c0*/  IMAD R8, R120, c[0x0][0x1d8], RZ ;  /* 0x0000760078087a24 */ /* 0x000fe200078e02ff */
[----:B------:R-:W-:-:S03]  /*68d0*/  MOV R19, R23 ;  /* 0x0000001700137202 */ /* 0x000fc60000000f00 */
[C---:B------:R-:W-:Y:S02]  /*68e0*/  IMAD R31, R109.reuse, c[0x0][0x1dc], R8 ;  /* 0x000077006d1f7a24 */ /* 0x040fe400078e0208 */
[----:B------:R-:W-:-:S04]  /*68f0*/  IMAD.WIDE.U32 R18, R109, c[0x0][0x1d8], R18 ;  /* 0x000076006d127a25 */ /* 0x000fc800078e0012 */
[----:B------:R-:W-:Y:S01]  /*6900*/  FFMA.FTZ R8, R7, R38, R33 ;  /* 0x0000002607087223 */ /* 0x000fe20000010021 */
[----:B------:R-:W-:Y:S02]  /*6910*/  IADD3 R31, R19, R31, RZ ;  /* 0x0000001f131f7210 */ /* 0x000fe40007ffe0ff */
[----:B------:R-:W-:Y:S01]  /*6920*/  LEA R30, P0, R18, c[0x0][0x160], 0x1 ;  /* 0x00005800121e7a11 */ /* 0x000fe200078008ff */
[----:B------:R-:W-:-:S03]  /*6930*/  FFMA.FTZ R39, R39, R26, -R8 ;  /* 0x0000001a27277223 */ /* 0x000fc60000010808 */
[----:B------:R-:W-:Y:S01]  /*6940*/  LEA.HI.X R31, R18, c[0x0][0x164], R31, 0x1, P0 ;  /* 0x00005900121f7a11 */ /* 0x000fe200000f0c1f */
[----:B------:R-:W-:Y:S02]  /*6950*/  FFMA.FTZ R18, R7, R40, R33 ;  /* 0x0000002807127223 */ /* 0x000fe40000010021 */
[----:B------:R-:W-:Y:S02]  /*6960*/  FMUL.FTZ R19, R39, R6 ;  /* 0x0000000627137220 */ /* 0x000fe40000410000 */
[----:B------:R-:W-:-:S04]  /*6970*/  FFMA.FTZ R41, R34, R27, -R18 ;  /* 0x0000001b22297223 */ /* 0x000fc80000010812 */
[----:B------:R-:W-:-:S05]  /*6980*/  FMUL.FTZ R8, R41, R6 ;  /* 0x0000000629087220 */ /* 0x000fca0000410000 */
[----:B------:R-:W-:-:S05]  /*6990*/  F2FP.PACK_AB R19, R8, R19 ;  /* 0x000000130813723e */ /* 0x000fca00000000ff */
[----:B------:R0:W-:Y:S02]  /*69a0*/  STG.E [R30.64], R19 ;  /* 0x000000131e007986 */ /* 0x0001e4000c101906 */
.L_x_847:
[----:B------:R-:W-:Y:S05]  /*69b0*/  BSYNC B0 ;  /* 0x0000000000007941 */ /* 0x000fea0003800000 */
.L_x_846:
        /* <DEDUP_REMOVED lines=28> */
.L_x_848:
        /* <DEDUP_REMOVED lines=17> */
[----:B------:R-:W-:-:S05]  /*6c90*/  F2FP.PACK_AB R9, R8, R9 ;  /* 0x000000090809723e */ /* 0x000fca00000000ff */
[----:B------:R0:W-:Y:S02]  /*6ca0*/  STG.E [R18.64], R9 ;  /* 0x0000000912007986 */ /* 0x0001e4000c101906 */
.L_x_850:
[----:B------:R-:W-:Y:S05]  /*6cb0*/  BSYNC B0 ;  /* 0x0000000000007941 */ /* 0x000fea0003800000 */
.L_x_849:
        /* <DEDUP_REMOVED lines=28> */
.L_x_851:
        /* <DEDUP_REMOVED lines=19> */
.L_x_853:
[----:B------:R-:W-:Y:S05]  /*6fb0*/  BSYNC B0 ;  /* 0x0000000000007941 */ /* 0x000fea0003800000 */
.L_x_852:
        /* <DEDUP_REMOVED lines=28> */
.L_x_854:
        /* <DEDUP_REMOVED lines=19> */
.L_x_856:
[----:B------:R-:W-:Y:S05]  /*72b0*/  BSYNC B0 ;  /* 0x0000000000007941 */ /* 0x000fea0003800000 */
.L_x_855:
        /* <DEDUP_REMOVED lines=28> */
.L_x_857:
        /* <DEDUP_REMOVED lines=19> */
.L_x_859:
[----:B------:R-:W-:Y:S05]  /*75b0*/  BSYNC B0 ;  /* 0x0000000000007941 */ /* 0x000fea0003800000 */
.L_x_858:
[----:B------:R-:W-:Y:S01]  /*75c0*/  ISETP.NE.AND P0, PT, RZ, UR9, PT ;  /* 0x00000009ff007c0c */ /* 0x000fe2000bf05270 */
[C---:B0-----:R-:W-:Y:S01]  /*75d0*/  FADD.FTZ R9, -R24.reuse, R19 ;  /* 0x0000001318097221 */ /* 0x041fe20000010100 */
[--C-:B------:R-:W-:Y:S01]  /*75e0*/  HADD2.F32 R35, -RZ, R68.reuse.H0_H0 ;  /* 0x20000044ff237230 */ /* 0x100fe20000004100 */
[----:B------:R-:W-:Y:S01]  /*75f0*/  FADD.FTZ R31, -R24, R31 ;  /* 0x0000001f181f7221 */ /* 0x000fe20000010100 */
[--C-:B------:R-:W-:Y:S01]  /*7600*/  HADD2.F32 R19, -RZ, R13.reuse.H0_H0 ;  /* 0x2000000dff137230 */ /* 0x100fe20000004100 */
[-C--:B------:R-:W-:Y:S01]  /*7610*/  FMUL.FTZ R36, R9, R6.reuse ;  /* 0x0000000609247220 */ /* 0x080fe20000410000 */
[----:B------:R-:W-:Y:S01]  /*7620*/  HADD2.F32 R68, -RZ, R68.H1_H1 ;  /* 0x30000044ff447230 */ /* 0x000fe20000004100 */
        /* <DEDUP_REMOVED lines=21> */
.L_x_860:
        /* <DEDUP_REMOVED lines=19> */
.L_x_862:
[----:B------:R-:W-:Y:S05]  /*78b0*/  BSYNC B0 ;  /* 0x0000000000007941 */ /* 0x000fea0003800000 */
.L_x_861:
[----:B------:R-:W-:Y:S01]  /*78c0*/  ISETP.NE.AND P6, PT, RZ, UR9, PT ;  /* 0x00000009ff007c0c */ /* 0x000fe2000bfc5270 */
[C---:B------:R-:W-:Y:S01]  /*78d0*/  FADD.FTZ R19, -R24.reuse, R19 ;  /* 0x0000001318137221 */ /* 0x040fe20000010100 */
        /* <DEDUP_REMOVED lines=26> */
.L_x_863:
[----:B------:R-:W-:Y:S01]  /*7a80*/  BSSY B0, `(.L_x_864) ;  /* 0x0000012000007945 */ /* 0x000fe20003800000 */
        /* <DEDUP_REMOVED lines=17> */
.L_x_865:
[----:B------:R-:W-:Y:S05]  /*7ba0*/  BSYNC B0 ;  /* 0x0000000000007941 */ /* 0x000fea0003800000 */
.L_x_864:
[C---:B------:R-:W-:Y:S01]  /*7bb0*/  FADD.FTZ R37, -R24.reuse, R37 ;  /* 0x0000002518257221 */ /* 0x040fe20000010100 */
[--C-:B------:R-:W-:Y:S01]  /*7bc0*/  HADD2.F32 R13, -RZ, R66.reuse.H0_H0 ;  /* 0x20000042ff0d7230 */ /* 0x100fe20000004100 */
[----:B------:R-:W-:Y:S01]  /*7bd0*/  FADD.FTZ R39, -R24, R39 ;  /* 0x0000002718277221 */ /* 0x000fe20000010100 */
[----:B------:R-:W-:Y:S01]  /*7be0*/  HADD2.F32 R66, -RZ, R66.H1_H1 ;  /* 0x30000042ff427230 */ /* 0x000fe20000004100 */
[-C--:B------:R-:W-:Y:S01]  /*7bf0*/  FMUL.FTZ R37, R37, R6.reuse ;  /* 0x0000000625257220 */ /* 0x080fe20000410000 */
[--C-:B------:R-:W-:Y:S01]  /*7c00*/  HADD2.F32 R31, -RZ, R15.reuse.H0_H0 ;  /* 0x2000000fff1f7230 */ /* 0x100fe20000004100 */
[----:B------:R-:W-:Y:S01]  /*7c10*/  FMUL.FTZ R30, R39, R6 ;  /* 0x00000006271e7220 */ /* 0x000fe20000410000 */
        /* <DEDUP_REMOVED lines=20> */
.L_x_866:
        /* <DEDUP_REMOVED lines=18> */
.L_x_868:
[----:B------:R-:W-:Y:S05]  /*7e80*/  BSYNC B0 ;  /* 0x0000000000007941 */ /* 0x000fea0003800000 */
.L_x_867:
        /* <DEDUP_REMOVED lines=27> */
.L_x_869:
        /* <DEDUP_REMOVED lines=18> */
.L_x_871:
[----:B------:R-:W-:Y:S05]  /*8160*/  BSYNC B0 ;  /* 0x0000000000007941 */ /* 0x000fea0003800000 */
.L_x_870:
[C---:B------:R-:W-:Y:S01]  /*8170*/  FADD.FTZ R37, -R24.reuse, R37 ;  /* 0x0000002518257221 */ /* 0x040fe20000010100 */
[--C-:B------:R-:W-:Y:S01]  /*8180*/  HADD2.F32 R13, -RZ, R64.reuse.H0_H0 ;  /* 0x20000040ff0d7230 */ /* 0x100fe20000004100 */
[----:B------:R-:W-:Y:S01]  /*8190*/  FADD.FTZ R39, -R24, R39 ;  /* 0x0000002718277221 */ /* 0x000fe20000010100 */
[----:B------:R-:W-:Y:S01]  /*81a0*/  HADD2.F32 R64, -RZ, R64.H1_H1 ;  /* 0x30000040ff407230 */ /* 0x000fe20000004100 */
[-C--:B------:R-:W-:Y:S01]  /*81b0*/  FMUL.FTZ R37, R37, R6.reuse ;  /* 0x0000000625257220 */ /* 0x080fe20000410000 */
[----:B------:R-:W-:Y:S01]  /*81c0*/  HADD2.F32 R31, -RZ, R17.H0_H0 ;  /* 0x20000011ff1f7230 */ /* 0x000fe20000004100 */
[----:B------:R-:W-:Y:S01]  /*81d0*/  FMUL.FTZ R18, R39, R6 ;  /* 0x0000000627127220 */ /* 0x000fe20000410000 */
[----:B------:R-:W-:Y:S05]  /*81e0*/  @!P6 BRA `(.L_x_872) ;  /* 0x000001200000e947 */ /* 0x000fea0003800000 */
[----:B0-----:R-:W-:Y:S02]  /*81f0*/  FFMA.FTZ R9, R18, R27, R29 ;  /* 0x0000001b12097223 */ /* 0x001fe4000001001d */
        /* <DEDUP_REMOVED lines=17> */
.L_x_872:
        /* <DEDUP_REMOVED lines=18> */
.L_x_874:
[----:B------:R-:W-:Y:S05]  /*8430*/  BSYNC B0 ;  /* 0x0000000000007941 */ /* 0x000fea0003800000 */
.L_x_873:
[----:B------:R-:W-:Y:S01]  /*8440*/  HADD2.F32 R17, -RZ, R17.H1_H1 ;  /* 0x30000011ff117230 */ /* 0x000fe20000004100 */
[----:B0-----:R-:W-:Y:S01]  /*8450*/  SHF.R.U32.HI R9, RZ, 0x2, R32 ;  /* 0x00000002ff097819 */ /* 0x001fe20000011620 */
[C---:B------:R-:W-:Y:S01]  /*8460*/  FADD.FTZ R31, -R24.reuse, R31 ;  /* 0x0000001f181f7221 */ /* 0x040fe20000010100 */
[--C-:B------:R-:W-:Y:S02]  /*8470*/  HADD2.F32 R13, -RZ, R25.reuse.H0_H0 ;  /* 0x20000019ff0d7230 */ /* 0x100fe40000004100 */
[----:B------:R-:W-:Y:S01]  /*8480*/  FADD.FTZ R17, -R24, R17 ;  /* 0x0000001118117221 */ /* 0x000fe20000010100 */
[----:B------:R-:W-:Y:S01]  /*8490*/  HADD2.F32 R14, -RZ, R25.H1_H1 ;  /* 0x30000019ff0e7230 */ /* 0x000fe20000004100 */
[-C--:B------:R-:W-:Y:S01]  /*84a0*/  FMUL.FTZ R31, R31, R6.reuse ;  /* 0x000000061f1f7220 */ /* 0x080fe20000410000 */
[--C-:B------:R-:W-:Y:S01]  /*84b0*/  HADD2.F32 R25, -RZ, R62.reuse.H0_H0 ;  /* 0x2000003eff197230 */ /* 0x100fe20000004100 */
[----:B------:R-:W-:Y:S01]  /*84c0*/  IMAD R12, R2, c[0x0][0x1fc], R9 ;  /* 0x00007f00020c7a24 */ /* 0x000fe200078e0209 */
        /* <DEDUP_REMOVED lines=21> */
.L_x_875:
        /* <DEDUP_REMOVED lines=18> */
.L_x_877:
[----:B------:R-:W-:Y:S05]  /*8740*/  BSYNC B0 ;  /* 0x0000000000007941 */ /* 0x000fea0003800000 */
.L_x_876:
[----:B------:R-:W-:Y:S01]  /*8750*/  FADD.FTZ R25, -R24, R25 ;  /* 0x0000001918197221 */ /* 0x000fe20000010100 */
[----:B------:R-:W-:Y:S01]  /*8760*/  IADD3 R31, R12, 0x180, RZ ;  /* 0x000001800c1f7810 */ /* 0x000fe20007ffe0ff */
[----:B------:R-:W-:Y:S01]  /*8770*/  FADD.FTZ R35, -R24, R35 ;  /* 0x0000002318237221 */ /* 0x000fe20000010100 */
[--C-:B------:R-:W-:Y:S01]  /*8780*/  HADD2.F32 R13, -RZ, R78.reuse.H0_H0 ;  /* 0x2000004eff0d7230 */ /* 0x100fe20000004100 */
[-C--:B------:R-:W-:Y:S01]  /*8790*/  FMUL.FTZ R25, R25, R6.reuse ;  /* 0x0000000619197220 */ /* 0x080fe20000410000 */
[----:B------:R-:W-:Y:S01]  /*87a0*/  HADD2.F32 R78, -RZ, R78.H1_H1 ;  /* 0x3000004eff4e7230 */ /* 0x000fe20000004100 */
[----:B------:R-:W-:Y:S01]  /*87b0*/  SHF.R.S32.HI R32, RZ, 0x1f, R31 ;  /* 0x0000001fff207819 */ /* 0x000fe2000001141f */
[----:B------:R-:W-:Y:S01]  /*87c0*/  FMUL.FTZ R30, R35, R6 ;  /* 0x00000006231e7220 */ /* 0x000fe20000410000 */
        /* <DEDUP_REMOVED lines=19> */
.L_x_878:
[----:B------:R-:W-:Y:S01]  /*8900*/  ISETP.GE.U32.AND P0, PT, R31, c[0x0][0x1e0], PT ;  /* 0x000078001f007a0c */ /* 0x000fe20003f06070 */
[----:B------:R-:W-:Y:S01]  /*8910*/  BSSY B0, `(.L_x_879) ;  /* 0x0000016000007945 */ /* 0x000fe20003800000 */
[--C-:B------:R-:W-:Y:S02]  /*8920*/  HADD2.F32 R17, -RZ, R63.reuse.H0_H0 ;  /* 0x2000003fff117230 */ /* 0x100fe40000004100 */
[----:B------:R-:W-:Y:S01]  /*8930*/  ISETP.GE.AND.EX P0, PT, R32, c[0x0][0x1e4], PT, P0 ;  /* 0x0000790020007a0c */ /* 0x000fe20003f06300 */
[----:B------:R-:W-:-:S03]  /*8940*/  HADD2.F32 R63, -RZ, R63.H1_H1 ;  /* 0x3000003fff3f7230 */ /* 0x000fc60000004100 */
        /* <DEDUP_REMOVED lines=18> */
.L_x_880:
[----:B------:R-:W-:Y:S05]  /*8a70*/  BSYNC B0 ;  /* 0x0000000000007941 */ /* 0x000fea0003800000 */
.L_x_879:
        /* <DEDUP_REMOVED lines=27> */
.L_x_881:
        /* <DEDUP_REMOVED lines=23> */
.L_x_883:
[----:B------:R-:W-:Y:S05]  /*8da0*/  BSYNC B0 ;  /* 0x0000000000007941 */ /* 0x000fea0003800000 */
.L_x_882:
        /* <DEDUP_REMOVED lines=27> */
.L_x_884:
[----:B------:R-:W-:Y:S01]  /*8f60*/  ISETP.GE.U32.AND P0, PT, R31, c[0x0][0x1e0], PT ;  /* 0x000078001f007a0c */ /* 0x000fe20003f06070 */
[--C-:B0-----:R-:W-:Y:S01]  /*8f70*/  HADD2.F32 R9, -RZ, R61.reuse.H0_H0 ;  /* 0x2000003dff097230 */ /* 0x101fe20000004100 */
[----:B------:R-:W-:Y:S01]  /*8f80*/  BSSY B0, `(.L_x_885) ;  /* 0x0000017000007945 */ /* 0x000fe20003800000 */
[----:B------:R-:W-:Y:S01]  /*8f90*/  HADD2.F32 R61, -RZ, R61.H1_H1 ;  /* 0x3000003dff3d7230 */ /* 0x000fe20000004100 */
[----:B------:R-:W-:Y:S02]  /*8fa0*/  ISETP.GE.AND.EX P0, PT, R32, c[0x0][0x1e4], PT, P0 ;  /* 0x0000790020007a0c */ /* 0x000fe40003f06300 */
[C---:B------:R-:W-:Y:S02]  /*8fb0*/  FADD.FTZ R17, -R24.reuse, R9 ;  /* 0x0000000918117221 */ /* 0x040fe40000010100 */
[----:B------:R-:W-:Y:S01]  /*8fc0*/  ISETP.LT.U32.AND P0, PT, R3, 0xe0, !P0 ;  /* 0x000000e00300780c */ /* 0x000fe20004701070 */
[----:B------:R-:W-:-:S12]  /*8fd0*/  FADD.FTZ R61, -R24, R61 ;  /* 0x0000003d183d7221 */ /* 0x000fd80000010100 */
        /* <DEDUP_REMOVED lines=17> */
.L_x_886:
[----:B------:R-:W-:Y:S05]  /*90f0*/  BSYNC B0 ;  /* 0x0000000000007941 */ /* 0x000fea0003800000 */
.L_x_885:
[----:B------:R-:W-:Y:S01]  /*9100*/  IADD3 R19, R12, 0x1e0, RZ ;  /* 0x000001e00c137810 */ /* 0x000fe20007ffe0ff */
[--C-:B------:R-:W-:Y:S01]  /*9110*/  HADD2.F32 R13, -RZ, R75.reuse.H0_H0 ;  /* 0x2000004bff0d7230 */ /* 0x100fe20000004100 */
[-C--:B------:R-:W-:Y:S01]  /*9120*/  FMUL.FTZ R18, R17, R6.reuse ;  /* 0x0000000611127220 */ /* 0x080fe20000410000 */
[----:B------:R-:W-:Y:S01]  /*9130*/  HADD2.F32 R12, -RZ, R75.H1_H1 ;  /* 0x3000004bff0c7230 */ /* 0x000fe20000004100 */
[----:B------:R-:W-:Y:S01]  /*9140*/  SHF.R.S32.HI R25, RZ, 0x1f, R19 ;  /* 0x0000001fff197819 */ /* 0x000fe20000011413 */
[----:B------:R-:W-:Y:S01]  /*9150*/  FMUL.FTZ R24, R61, R6 ;  /* 0x000000063d187220 */ /* 0x000fe20000410000 */
[----:B------:R-:W-:Y:S05]  /*9160*/  @!P6 BRA `(.L_x_887) ;  /* 0x000001200000e947 */ /* 0x000fea0003800000 */
[----:B------:R-:W-:Y:S02]  /*9170*/  FFMA.FTZ R28, R18, R26, R28 ;  /* 0x0000001a121c7223 */ /* 0x000fe4000001001c */
[----:B------:R-:W-:Y:S02]  /*9180*/  FFMA.FTZ R29, R24, R27, R29 ;  /* 0x0000001b181d7223 */ /* 0x000fe4000001001d */
[----:B------:R-:W-:-:S02]  /*9190*/  FMUL.FTZ R8, R28, -1.4426950216293334961 ;  /* 0xbfb8aa3b1c087820 */ /* 0x000fc40000410000 */
[----:B0-----:R-:W-:-:S04]  /*91a0*/  FMUL.FTZ R11, R29, -1.4426950216293334961 ;  /* 0xbfb8aa3b1d0b7820 */ /* 0x001fc80000410000 */
        /* <DEDUP_REMOVED lines=14> */
.L_x_887:
        /* <DEDUP_REMOVED lines=19> */
[----:B------:R-:W-:-:S05]  /*93c0*/  F2FP.PACK_AB R7, R6, R13 ;  /* 0x0000000d0607723e */ /* 0x000fca00000000ff */
[----:B------:R0:W-:Y:S02]  /*93d0*/  STG.E [R8.64], R7 ;  /* 0x0000000708007986 */ /* 0x0001e4000c101906 */
.L_x_889:
[----:B------:R-:W-:Y:S05]  /*93e0*/  BSYNC B0 ;  /* 0x0000000000007941 */ /* 0x000fea0003800000 */
.L_x_888:
[----:B------:R-:W-:Y:S02]  /*93f0*/  IADD3 R5, R5, c[0x0][0x10], RZ ;  /* 0x0000040005057a10 */ /* 0x000fe40007ffe0ff */
[----:B------:R-:W-:Y:S02]  /*9400*/  IADD3 R79, R79, 0x1, RZ ;  /* 0x000000014f4f7810 */ /* 0x000fe40007ffe0ff */
[----:B------:R-:W-:-:S13]  /*9410*/  ISETP.GE.AND P0, PT, R5, UR4, PT ;  /* 0x0000000405007c0c */ /* 0x000fda000bf06270 */
[----:B------:R-:W-:Y:S01]  /*9420*/  @P0 CALL.REL.NOINC `(.L_x_807) ;  /* 0x0000001000000944 */ /* 0x000fe20003c00000 */
[----:B------:R-:W-:Y:S05]  /*9430*/  BRA `(.L_x_890) ;  /* 0xffff723000007947 */ /* 0x000fea000383ffff */
.L_x_807:
        /* <DEDUP_REMOVED lines=22> */
.L_x_892:
[----:B------:R-:W-:Y:S05]  /*95a0*/  BSYNC B0 ;  /* 0x0000000000007941 */ /* 0x000fea0003800000 */
.L_x_891:
[----:B------:R-:W-:Y:S05]  /*95b0*/  @P0 EXIT ;  /* 0x000000000000094d */ /* 0x000fea0003800000 */
[----:B------:R-:W-:Y:S05]  /*95c0*/  @P2 BRA `(.L_x_893) ;  /* 0x0000008000002947 */ /* 0x000fea0003800000 */
[----:B------:R-:W-:-:S05]  /*95d0*/  IMAD R0, R6, c[0x0][0x10], RZ ;  /* 0x0000040006007a24 */ /* 0x000fca00078e02ff */
[----:B------:R-:W-:-:S13]  /*95e0*/  ISETP.NE.AND P0, PT, R0, -0x1, PT ;  /* 0xffffffff0000780c */ /* 0x000fda0003f05270 */
[----:B------:R-:W-:Y:S05]  /*95f0*/  @!P0 BRA `(.L_x_893) ;  /* 0x0000005000008947 */ /* 0x000fea0003800000 */
.L_x_894:
[----:B0-----:R-:W2:Y:S01]  /*9600*/  LDG.E.STRONG.GPU R7, [R4.64] ;  /* 0x0000000604077981 */ /* 0x001ea2000c1ef900 */
[----:B------:R-:W-:Y:S01]  /*9610*/  YIELD ;  /* 0x0000000000007946 */ /* 0x000fe20003800000 */
[----:B--2---:R-:W-:Y:S01]  /*9620*/  ISETP.NE.AND P0, PT, R7, R0, PT ;  /* 0x000000000700720c */ /* 0x004fe20003f05270 */
[----:B------:R-:W-:-:S12]  /*9630*/  CCTL.IVALL ;  /* 0x00000000ff00798f */ /* 0x000fd80002000000 */
[----:B------:R-:W-:Y:S05]  /*9640*/  @P0 BRA `(.L_x_894) ;  /* 0xffffffb000000947 */ /* 0x000fea000383ffff */
.L_x_893:
        /* <DEDUP_REMOVED lines=25> */
.L_x_895:
        /* <DEDUP_REMOVED lines=23> */
.L_x_896:
        /* <DEDUP_REMOVED lines=11> */
.L_x_3329:


//--------------------- .text._Z35group_norm_nhwc_bwd_one_pass_kernelI11Fp16IOBf16WLi64ELi14ELi224EEv26Group_norm_nhwc_bwd_params --------------------------
	.section	.text._Z35group_norm_nhwc_bwd_one_pass_kernelI11Fp16IOBf16WLi64ELi14ELi224EEv26Group_norm_nhwc_bwd_params,"ax",@progbits
	.sectioninfo	@"SHI_REGISTERS=56"
	.align	128
        .global         _Z35group_norm_nhwc_bwd_one_pass_kernelI11Fp16IOBf16WLi64ELi14ELi224EEv26Group_norm_nhwc_bwd_params
        .type           _Z35group_norm_nhwc_bwd_one_pass_kernelI11Fp16IOBf16WLi64ELi14ELi224EEv26Group_norm_nhwc_bwd_params,@function
        .size           _Z35group_norm_nhwc_bwd_one_pass_kernelI11Fp16IOBf16WLi64ELi14ELi224EEv26Group_norm_nhwc_bwd_params,(.L_x_3330 - _Z35group_norm_nhwc_bwd_one_pass_kernelI11Fp16IOBf16WLi64ELi14ELi224EEv26Group_norm_nhwc_bwd_params)
        .other          _Z35group_norm_nhwc_bwd_one_pass_kernelI11Fp16IOBf16WLi64ELi14ELi224EEv26Group_norm_nhwc_bwd_params,@"STO_CUDA_ENTRY STV_DEFAULT"
_Z35group_norm_nhwc_bwd_one_pass_kernelI11Fp16IOBf16WLi64ELi14ELi224EEv26Group_norm_nhwc_bwd_params:
.text._Z35group_norm_nhwc_bwd_one_pass_kernelI11Fp16IOBf16WLi64ELi14ELi224EEv26Group_norm_nhwc_bwd_params:
        /* <DEDUP_REMOVED lines=43> */
.L_x_924:
        /* <DEDUP_REMOVED lines=112> */
.L_x_899:
[----:B-1----:R-:W-:Y:S05]  /*09b0*/  BSYNC B0 ;  /* 0x0000000000007941 */ /* 0x002fea0003800000 */
.L_x_898:
        /* <DEDUP_REMOVED lines=33> */
.L_x_900:
        /* <DEDUP_REMOVED lines=26> */
.L_x_901:
        /* <DEDUP_REMOVED lines=67> */
.L_x_903:
[----:B------:R-:W-:Y:S05]  /*11a0*/  BSYNC B0 ;  /* 0x0000000000007941 */ /* 0x000fea0003800000 */
.L_x_902:
        /* <DEDUP_REMOVED lines=159> */
.L_x_905:
[----:B------:R-:W-:Y:S05]  /*1ba0*/  BSYNC B0 ;  /* 0x0000000000007941 */ /* 0x000fea0003800000 */
.L_x_904:
        /* <DEDUP_REMOVED lines=19> */
.L_x_907:
[----:B------:R-:W-:Y:S05]  /*1ce0*/  BSYNC B0 ;  /* 0x0000000000007941 */ /* 0x000fea0003800000 */
.L_x_906:
        /* <DEDUP_REMOVED lines=28> */
.L_x_910:
[----:B------:R-:W2:Y:S01]  /*1eb0*/  LDG.E.STRONG.GPU R12, [R8.64] ;  /* 0x0000000e080c7981 */ /* 0x000ea2000c1ef900 */
[----:B------:R-:W-:Y:S01]  /*1ec0*/  YIELD ;  /* 0x0000000000007946 */ /* 0x000fe20003800000 */
[----:B--2---:R-:W-:Y:S01]  /*1ed0*/  ISETP.NE.AND P0, PT, R12, R15, PT ;  /* 0x0000000f0c00720c */ /* 0x004fe20003f05270 */
[----:B------:R-:W-:-:S12]  /*1ee0*/  CCTL.IVALL ;  /* 0x00000000ff00798f */ /* 0x000fd80002000000 */
[----:B------:R-:W-:Y:S05]  /*1ef0*/  @P0 BRA `(.L_x_910) ;  /* 0xffffffb000000947 */ /* 0x000fea000383ffff */
.L_x_909:
        /* <DEDUP_REMOVED lines=20> */
.L_x_914:
        /* <DEDUP_REMOVED lines=116> */
.L_x_913:
        /* <DEDUP_REMOVED lines=62> */
.L_x_915:
[----:B------:R-:W-:-:S13]  /*2b60*/  ISETP.NE.OR P0, PT, RZ, UR4, P0 ;  /* 0x00000004ff007c0c */ /* 0x000fda0008705670 */
[----:B------:R-:W-:Y:S05]  /*2b70*/  @!P0 BRA `(.L_x_911) ;  /* 0x000001f000008947 */ /* 0x000fea0003800000 */
.L_x_912:
        /* <DEDUP_REMOVED lines=31> */
.L_x_911:
        /* <DEDUP_REMOVED lines=12> */
.L_x_917:
[----:B------:R-:W-:Y:S05]  /*2e30*/  BSYNC B0 ;  /* 0x0000000000007941 */ /* 0x000fea0003800000 */
.L_x_916:
        /* <DEDUP_REMOVED lines=16> */
.L_x_908:
[----:B------:R-:W-:Y:S01]  /*2f40*/  @!P3 STS.64 [0x48], R36 ;  /* 0x00004824ff00b388 */ /* 0x000fe20000000a00 */
        /* <DEDUP_REMOVED lines=8> */
[----:B------:R-:W-:Y:S01]  /*2fd0*/  HADD2.F32 R10, -RZ, R42.H0_H0 ;  /* 0x2000002aff0a7230 */ /* 0x000fe20000004100 */
[----:B------:R-:W-:Y:S01]  /*2fe0*/  FMUL.FTZ R23, R12, UR12 ;  /* 0x0000000c0c177c20 */ /* 0x000fe20008410000 */
[----:B------:R-:W-:Y:S01]  /*2ff0*/  ISETP.GT.U32.OR P0, PT, R0, 0xdf, P0 ;  /* 0x000000df0000780c */ /* 0x000fe20000704470 */
        /* <DEDUP_REMOVED lines=25> */
.L_x_918:
        /* <DEDUP_REMOVED lines=18> */
.L_x_920:
[----:B------:R-:W-:Y:S05]  /*32b0*/  BSYNC B0 ;  /* 0x0000000000007941 */ /* 0x000fea0003800000 */
.L_x_919:
        /* <DEDUP_REMOVED lines=25> */
.L_x_921:
        /* <DEDUP_REMOVED lines=17> */
.L_x_923:
[----:B------:R-:W-:Y:S05]  /*3560*/  BSYNC B0 ;  /* 0x0000000000007941 */ /* 0x000fea0003800000 */
.L_x_922:
[----:B------:R-:W-:Y:S01]  /*3570*/  ULDC UR4, c[0x0][0x10] ;  /* 0x0000040000047ab9 */ /* 0x000fe20000000800 */
[----:B------:R-:W-:Y:S01]  /*3580*/  IADD3 R46, R46, 0x1, RZ ;  /* 0x000000012e2e7810 */ /* 0x000fe20007ffe0ff */
[----:B------:R-:W-:-:S04]  /*3590*/  UIADD3 UR7, UR7, UR4, URZ ;  /* 0x0000000407077290 */ /* 0x000fc8000fffe03f */
[----:B------:R-:W-:-:S06]  /*35a0*/  UISETP.GE.AND UP0, UPT, UR7, UR6, UPT ;  /* 0x000000060700728c */ /* 0x000fcc000bf06270 */
[----:B------:R-:W-:-:S13]  /*35b0*/  PLOP3.LUT P0, PT, PT, PT, UP0, 0x80, 0x0 ;  /* 0x000000000000781c */ /* 0x000fda0003f0f008 */
[----:B------:R-:W-:Y:S01]  /*35c0*/  @P0 CALL.REL.NOINC `(.L_x_897) ;  /* 0x0000001000000944 */ /* 0x000fe20003c00000 */
[----:B------:R-:W-:Y:S05]  /*35d0*/  BRA `(.L_x_924) ;  /* 0xffffccd000007947 */ /* 0x000fea000383ffff */
.L_x_897:
        /* <DEDUP_REMOVED lines=18> */
.L_x_926:
[----:B------:R-:W-:Y:S05]  /*3700*/  BSYNC B0 ;  /* 0x0000000000007941 */ /* 0x000fea0003800000 */
.L_x_925:
        /* <DEDUP_REMOVED lines=11> */
.L_x_928:
[----:B------:R-:W2:Y:S01]  /*37c0*/  LDG.E.STRONG.GPU R5, [R2.64] ;  /* 0x0000000e02057981 */ /* 0x000ea2000c1ef900 */
[----:B------:R-:W-:Y:S01]  /*37d0*/  YIELD ;  /* 0x0000000000007946 */ /* 0x000fe20003800000 */
[----:B--2---:R-:W-:Y:S01]  /*37e0*/  ISETP.NE.AND P0, PT, R5, R4, PT ;  /* 0x000000040500720c */ /* 0x004fe20003f05270 */
[----:B------:R-:W-:-:S12]  /*37f0*/  CCTL.IVALL ;  /* 0x00000000ff00798f */ /* 0x000fd80002000000 */
[----:B------:R-:W-:Y:S05]  /*3800*/  @P0 BRA `(.L_x_928) ;  /* 0xffffffb000000947 */ /* 0x000fea000383ffff */
.L_x_927:
        /* <DEDUP_REMOVED lines=25> */
.L_x_929:
        /* <DEDUP_REMOVED lines=26> */
.L_x_930:
        /* <DEDUP_REMOVED lines=12> */
.L_x_3330:


//--------------------- .text._Z35group_norm_nhwc_bwd_one_pass_kernelI11Fp16IOBf16WLi128ELi14ELi224EEv26Group_norm_nhwc_bwd_params --------------------------
	.section	.text._Z35group_norm_nhwc_bwd_one_pass_kernelI11Fp16IOBf16WLi128ELi14ELi224EEv26Group_norm_nhwc_bwd_params,"ax",@progbits
	.sectioninfo	@"SHI_REGISTERS=56"
	.align	128
        .global         _Z35group_norm_nhwc_bwd_one_pass_kernelI11Fp16IOBf16WLi128ELi14ELi224EEv26Group_norm_nhwc_bwd_params
        .type           _Z35group_norm_nhwc_bwd_one_pass_kernelI11Fp16IOBf16WLi128ELi14ELi224EEv26Group_norm_nhwc_bwd_params,@function
        .size           _Z35group_norm_nhwc_bwd_one_pass_kernelI11Fp16IOBf16WLi128ELi14ELi224EEv26Group_norm_nhwc_bwd_params,(.L_x_3331 - _Z35group_norm_nhwc_bwd_one_pass_kernelI11Fp16IOBf16WLi128ELi14ELi224EEv26Group_norm_nhwc_bwd_params)
        .other          _Z35group_norm_nhwc_bwd_one_pass_kernelI11Fp16IOBf16WLi128ELi14ELi224EEv26Group_norm_nhwc_bwd_params,@"STO_CUDA_ENTRY STV_DEFAULT"
_Z35group_norm_nhwc_bwd_one_pass_kernelI11Fp16IOBf16WLi128ELi14ELi224EEv26Group_norm_nhwc_bwd_params:
.text._Z35group_norm_nhwc_bwd_one_pass_kernelI11Fp16IOBf16WLi128ELi14ELi224EEv26Group_norm_nhwc_bwd_params:
        /* <DEDUP_REMOVED lines=54> */
.L_x_966:
        /* <DEDUP_REMOVED lines=148> */
.L_x_933:
[----:B---3--:R-:W-:Y:S05]  /*0ca0*/  BSYNC B0 ;  /* 0x0000000000007941 */ /* 0x008fea0003800000 */
.L_x_932:
        /* <DEDUP_REMOVED lines=33> */
.L_x_934:
        /* <DEDUP_REMOVED lines=26> */
.L_x_935:
[----:B------:R-:W-:Y:S01]  /*1060*/  FFMA.FTZ R20, R19, R18, R11 ;  /* 0x0000001213147223 */ /* 0x000fe2000001000b */
[--C-:B------:R-:W-:Y:S01]  /*1070*/  HADD2.F32 R22, -RZ, R33.reuse.H1_H1 ;  /* 0x30000021ff167230 */ /* 0x100fe20000004100 */
[----:B------:R-:W-:Y:S02]  /*1080*/  FMUL.FTZ R11, R17, R30 ;  /* 0x0000001e110b7220 */ /* 0x000fe40000410000 */
[----:B------:R-:W-:Y:S02]  /*1090*/  FADD.FTZ R18, R18, R13 ;  /* 0x0000000d12127221 */ /* 0x000fe40000010000 */
[----:B------:R-:W-:Y:S02]  /*10a0*/  FFMA.FTZ R13, R10, R15, RZ ;  /* 0x0000000f0a0d7223 */ /* 0x000fe400000100ff */
[----:B------:R-:W-:Y:S01]  /*10b0*/  FFMA.FTZ R10, R12, R11, R20 ;  /* 0x0000000b0c0a7223 */ /* 0x000fe20000010014 */
[----:B------:R-:W-:Y:S01]  /*10c0*/  HADD2.F32 R20, -RZ, R33.H0_H0 ;  /* 0x20000021ff147230 */ /* 0x000fe20000004100 */
[----:B------:R-:W-:-:S02]  /*10d0*/  FADD.FTZ R11, R18, R11 ;  /* 0x0000000b120b7221 */ /* 0x000fc40000010000 */
[----:B------:R-:W-:Y:S02]  /*10e0*/  FMUL.FTZ R18, R14, R9 ;  /* 0x000000090e127220 */ /* 0x000fe40000410000 */
[----:B------:R-:W-:Y:S02]  /*10f0*/  FADD.FTZ R22, R22, -UR16 ;  /* 0x8000001016167e21 */ /* 0x000fe40008010000 */
[----:B------:R-:W-:Y:S02]  /*1100*/  FFMA.FTZ R23, R21, R18, R10 ;  /* 0x0000001215177223 */ /* 0x000fe4000001000a */
[----:B------:R-:W-:Y:S02]  /*1110*/  FADD.FTZ R10, R20, -UR16 ;  /* 0x80000010140a7e21 */ /* 0x000fe40008010000 */
[----:B------:R-:W-:Y:S01]  /*1120*/  FFMA.FTZ R13, R12, R17, R13 ;  /* 0x000000110c0d7223 */ /* 0x000fe2000001000d */
[--C-:B------:R-:W-:Y:S01]  /*1130*/  HADD2.F32 R12, -RZ, R32.reuse.H1_H1 ;  /* 0x30000020ff0c7230 */ /* 0x100fe20000004100 */
[----:B------:R-:W-:Y:S01]  /*1140*/  FADD.FTZ R18, R18, R11 ;  /* 0x0000000b12127221 */ /* 0x000fe20000010000 */
[----:B------:R-:W-:Y:S01]  /*1150*/  HADD2.F32 R11, -RZ, R32.H0_H0 ;  /* 0x20000020ff0b7230 */ /* 0x000fe20000004100 */
        /* <DEDUP_REMOVED lines=23> */
.L_x_936:
[----:B------:R-:W-:Y:S02]  /*12d0*/  FMUL.FTZ R25, R11, R30 ;  /* 0x0000001e0b197220 */ /* 0x000fe40000410000 */
[----:B------:R-:W-:Y:S01]  /*12e0*/  FFMA.FTZ R19, R21, R14, R19 ;  /* 0x0000000e15137223 */ /* 0x000fe20000010013 */
[--C-:B------:R-:W-:Y:S01]  /*12f0*/  HADD2.F32 R21, -RZ, R34.reuse.H1_H1 ;  /* 0x30000022ff157230 */ /* 0x100fe20000004100 */
[----:B------:R-:W-:Y:S01]  /*1300*/  FADD.FTZ R20, R20, R17 ;  /* 0x0000001114147221 */ /* 0x000fe20000010000 */
[----:B------:R-:W-:Y:S01]  /*1310*/  HADD2.F32 R17, -RZ, R34.H0_H0 ;  /* 0x20000022ff117230 */ /* 0x000fe20000004100 */
[----:B------:R-:W-:Y:S02]  /*1320*/  FFMA.FTZ R22, R10, R25, R23 ;  /* 0x000000190a167223 */ /* 0x000fe40000010017 */
[----:B------:R-:W-:Y:S02]  /*1330*/  FADD.FTZ R25, R18, R25 ;  /* 0x0000001912197221 */ /* 0x000fe40000010000 */
[----:B------:R-:W-:-:S02]  /*1340*/  FMUL.FTZ R18, R12, R9 ;  /* 0x000000090c127220 */ /* 0x000fc40000410000 */
[----:B------:R-:W-:Y:S02]  /*1350*/  FADD.FTZ R21, R21, -UR16 ;  /* 0x8000001015157e21 */ /* 0x000fe40008010000 */
[----:B------:R-:W-:Y:S02]  /*1360*/  FADD.FTZ R24, R17, -UR16 ;  /* 0x8000001011187e21 */ /* 0x000fe40008010000 */
[----:B------:R-:W-:Y:S02]  /*1370*/  FFMA.FTZ R17, R15, R18, R22 ;  /* 0x000000120f117223 */ /* 0x000fe40000010016 */
[----:B------:R-:W-:Y:S01]  /*1380*/  FADD.FTZ R22, R18, R25 ;  /* 0x0000001912167221 */ /* 0x000fe20000010000 */
[--C-:B------:R-:W-:Y:S01]  /*1390*/  HADD2.F32 R18, -RZ, R31.reuse.H1_H1 ;  /* 0x3000001fff127230 */ /* 0x100fe20000004100 */
[----:B------:R-:W-:Y:S01]  /*13a0*/  FMUL.FTZ R23, R21, UR11 ;  /* 0x0000000b15177c20 */ /* 0x000fe20008410000 */
[----:B------:R-:W-:Y:S01]  /*13b0*/  HADD2.F32 R21, -RZ, R31.H0_H0 ;  /* 0x2000001fff157230 */ /* 0x000fe20000004100 */
        /* <DEDUP_REMOVED lines=20> */
.L_x_937:
        /* <DEDUP_REMOVED lines=68> */
.L_x_939:
[----:B------:R-:W-:Y:S05]  /*1940*/  BSYNC B0 ;  /* 0x0000000000007941 */ /* 0x000fea0003800000 */
.L_x_938:
        /* <DEDUP_REMOVED lines=159> */
.L_x_941:
[----:B------:R-:W-:Y:S05]  /*2340*/  BSYNC B0 ;  /* 0x0000000000007941 */ /* 0x000fea0003800000 */
.L_x_940:
        /* <DEDUP_REMOVED lines=19> */
.L_x_943:
[----:B------:R-:W-:Y:S05]  /*2480*/  BSYNC B0 ;  /* 0x0000000000007941 */ /* 0x000fea0003800000 */
.L_x_942:
        /* <DEDUP_REMOVED lines=27> */
.L_x_946:
[----:B------:R-:W2:Y:S01]  /*2640*/  LDG.E.STRONG.GPU R14, [R12.64] ;  /* 0x0000000e0c0e7981 */ /* 0x000ea2000c1ef900 */
[----:B------:R-:W-:Y:S01]  /*2650*/  YIELD ;  /* 0x0000000000007946 */ /* 0x000fe20003800000 */
[----:B--2---:R-:W-:Y:S01]  /*2660*/  ISETP.NE.AND P0, PT, R14, R17, PT ;  /* 0x000000110e00720c */ /* 0x004fe20003f05270 */
[----:B------:R-:W-:-:S12]  /*2670*/  CCTL.IVALL ;  /* 0x00000000ff00798f */ /* 0x000fd80002000000 */
[----:B------:R-:W-:Y:S05]  /*2680*/  @P0 BRA `(.L_x_946) ;  /* 0xffffffb000000947 */ /* 0x000fea000383ffff */
.L_x_945:
        /* <DEDUP_REMOVED lines=19> */
.L_x_950:
        /* <DEDUP_REMOVED lines=116> */
.L_x_949:
        /* <DEDUP_REMOVED lines=62> */
.L_x_951:
[----:B------:R-:W-:-:S13]  /*32e0*/  ISETP.NE.OR P0, PT, RZ, UR4, P0 ;  /* 0x00000004ff007c0c */ /* 0x000fda0008705670 */
[----:B------:R-:W-:Y:S05]  /*32f0*/  @!P0 BRA `(.L_x_947) ;  /* 0x000001f000008947 */ /* 0x000fea0003800000 */
.L_x_948:
        /* <DEDUP_REMOVED lines=31> */
.L_x_947:
        /* <DEDUP_REMOVED lines=10> */
.L_x_953:
[----:B------:R-:W-:Y:S05]  /*3590*/  BSYNC B0 ;  /* 0x0000000000007941 */ /* 0x000fea0003800000 */
.L_x_952:
        /* <DEDUP_REMOVED lines=19> */
.L_x_944:
[----:B------:R2:W-:Y:S01]  /*36d0*/  @!P3 STS.64 [0x48], R10 ;  /* 0x0000480aff00b388 */ /* 0x0005e20000000a00 */
[C---:B-1----:R-:W-:Y:S01]  /*36e0*/  IMAD.WIDE.U32 R14, R46.reuse, 0x24924925, RZ ;  /* 0x249249252e0e7825 */ /* 0x042fe200078e00ff */
[--C-:B------:R-:W-:Y:S02]  /*36f0*/  HADD2.F32 R16, -RZ, R38.reuse.H0_H0 ;  /* 0x20000026ff107230 */ /* 0x100fe40000004100 */
[----:B------:R-:W-:Y:S01]  /*3700*/  BAR.SYNC.DEFER_BLOCKING 0x0 ;  /* 0x0000000000007b1d */ /* 0x000fe20000010000 */
[----:B------:R-:W-:Y:S01]  /*3710*/  HADD2.F32 R38, -RZ, R38.H1_H1 ;  /* 0x30000026ff267230 */ /* 0x000fe20000004100 */
[----:B------:R-:W-:-:S04]  /*3720*/  IADD3 R14, R46, -R15, RZ ;  /* 0x8000000f2e0e7210 */ /* 0x000fc80007ffe0ff */
[----:B------:R-:W-:Y:S01]  /*3730*/  LEA.HI R14, R14, R15, RZ, 0x1f ;  /* 0x0000000f0e0e7211 */ /* 0x000fe200078ff8ff */
[--C-:B0-2---:R-:W-:Y:S02]  /*3740*/  HADD2.F32 R10, -RZ, R37.reuse.H0_H0 ;  /* 0x20000025ff0a7230 */ /* 0x105fe40000004100 */
[----:B------:R-:W-:Y:S01]  /*3750*/  HADD2.F32 R37, -RZ, R37.H1_H1 ;  /* 0x30000025ff257230 */ /* 0x000fe20000004100 */
[----:B------:R-:W-:Y:S01]  /*3760*/  SHF.R.U32.HI R14, RZ, 0x2, R14 ;  /* 0x00000002ff0e7819 */ /* 0x000fe2000001160e */
[--C-:B------:R-:W-:Y:S01]  /*3770*/  HADD2.F32 R11, -RZ, R36.reuse.H0_H0 ;  /* 0x20000024ff0b7230 */ /* 0x100fe20000004100 */
[----:B------:R-:W-:Y:S01]  /*3780*/  FADD.FTZ R10, R10, -UR16 ;  /* 0x800000100a0a7e21 */ /* 0x000fe20008010000 */
[----:B------:R-:W-:Y:S01]  /*3790*/  HADD2.F32 R36, -RZ, R36.H1_H1 ;  /* 0x30000024ff247230 */ /* 0x000fe20000004100 */
[----:B------:R-:W-:Y:S02]  /*37a0*/  FADD.FTZ R37, R37, -UR16 ;  /* 0x8000001025257e21 */ /* 0x000fe40008010000 */
[----:B------:R-:W-:-:S05]  /*37b0*/  IMAD R14, R3, c[0x0][0x1fc], R14 ;  /* 0x00007f00030e7a24 */ /* 0x000fca00078e020e */
[C---:B------:R-:W-:Y:S02]  /*37c0*/  IADD3 R15, R14.reuse, 0x40, RZ ;  /* 0x000000400e0f7810 */ /* 0x040fe40007ffe0ff */
[----:B------:R-:W-:Y:S01]  /*37d0*/  IADD3 R14, R14, 0x60, RZ ;  /* 0x000000600e0e7810 */ /* 0x000fe20007ffe0ff */
[----:B------:R-:W0:Y:S01]  /*37e0*/  LDS.64 R12, [0x48] ;  /* 0x00004800ff0c7984 */ /* 0x000e220000000a00 */
[----:B------:R-:W-:Y:S02]  /*37f0*/  ISETP.GE.U32.AND P0, PT, R15, c[0x0][0x1e0], PT ;  /* 0x000078000f007a0c */ /* 0x000fe40003f06070 */
[----:B------:R-:W-:Y:S02]  /*3800*/  ISETP.GE.U32.AND P3, PT, R14, c[0x0][0x1e0], PT ;  /* 0x000078000e007a0c */ /* 0x000fe40003f66070 */
[----:B------:R-:W-:Y:S02]  /*3810*/  SHF.R.S32.HI R14, RZ, 0x1f, R14 ;  /* 0x0000001fff0e7819 */ /* 0x000fe4000001140e */
[----:B------:R-:W-:-:S02]  /*3820*/  SHF.R.S32.HI R15, RZ, 0x1f, R15 ;  /* 0x0000001fff0f7819 */ /* 0x000fc4000001140f */
[----:B------:R-:W-:Y:S02]  /*3830*/  ISETP.GE.AND.EX P3, PT, R14, c[0x0][0x1e4], PT, P3 ;  /* 0x000079000e007a0c */ /* 0x000fe40003f66330 */
[----:B------:R-:W-:Y:S01]  /*3840*/  ISETP.GE.AND.EX P0, PT, R15, c[0x0][0x1e4], PT, P0 ;  /* 0x000079000f007a0c */ /* 0x000fe20003f06300 */
[----:B0-----:R-:W-:Y:S02]  /*3850*/  FMUL.FTZ R14, R12, c[0x0][0x20c] ;  /* 0x000083000c0e7a20 */ /* 0x001fe40000410000 */
[----:B------:R-:W-:Y:S02]  /*3860*/  FMUL.FTZ R12, R10, UR11 ;  /* 0x0000000b0a0c7c20 */ /* 0x000fe40008410000 */
[----:B------:R-:W-:Y:S02]  /*3870*/  FMUL.FTZ R15, R13, c[0x0][0x20c] ;  /* 0x000083000d0f7a20 */ /* 0x000fe40000410000 */
        /* <DEDUP_REMOVED lines=20> */
.L_x_954:
        /* <DEDUP_REMOVED lines=18> */
.L_x_956:
[----:B------:R-:W-:Y:S05]  /*3ae0*/  BSYNC B0 ;  /* 0x0000000000007941 */ /* 0x000fea0003800000 */
.L_x_955:
[----:B------:R-:W-:Y:S01]  /*3af0*/  FADD.FTZ R16, R16, -UR16 ;  /* 0x8000001010107e21 */ /* 0x000fe20008010000 */
[--C-:B------:R-:W-:Y:S01]  /*3b00*/  HADD2.F32 R11, -RZ, R35.reuse.H0_H0 ;  /* 0x20000023ff0b7230 */ /* 0x100fe20000004100 */
[----:B------:R-:W-:Y:S01]  /*3b10*/  FADD.FTZ R38, R38, -UR16 ;  /* 0x8000001026267e21 */ /* 0x000fe20008010000 */
[----:B------:R-:W-:Y:S01]  /*3b20*/  HADD2.F32 R10, -RZ, R35.H1_H1 ;  /* 0x30000023ff0a7230 */ /* 0x000fe20000004100 */
[----:B------:R-:W-:Y:S02]  /*3b30*/  FMUL.FTZ R24, R16, UR11 ;  /* 0x0000000b10187c20 */ /* 0x000fe40008410000 */
[----:B------:R-:W-:Y:S01]  /*3b40*/  FMUL.FTZ R38, R38, UR11 ;  /* 0x0000000b26267c20 */ /* 0x000fe20008410000 */
        /* <DEDUP_REMOVED lines=19> */
.L_x_957:
[----:B------:R-:W-:Y:S01]  /*3c80*/  BSSY B0, `(.L_x_958) ;  /* 0x0000012000007945 */ /* 0x000fe20003800000 */
[----:B------:R-:W-:Y:S05]  /*3c90*/  @!P2 BRA `(.L_x_959) ;  /* 0x000001000000a947 */ /* 0x000fea0003800000 */
[C-C-:B0-----:R-:W-:Y:S02]  /*3ca0*/  FFMA.FTZ R12, R14.reuse, R24, R15.reuse ;  /* 0x000000180e0c7223 */ /* 0x141fe4000001000f */
        /* <DEDUP_REMOVED lines=15> */
.L_x_959:
[----:B------:R-:W-:Y:S05]  /*3da0*/  BSYNC B0 ;  /* 0x0000000000007941 */ /* 0x000fea0003800000 */
.L_x_958:
[--C-:B------:R-:W-:Y:S01]  /*3db0*/  HADD2.F32 R10, -RZ, R33.reuse.H0_H0 ;  /* 0x20000021ff0a7230 */ /* 0x100fe20000004100 */
[C---:B------:R-:W-:Y:S01]  /*3dc0*/  ISETP.LT.U32.AND P0, PT, R46.reuse, 0xe0, !P0 ;  /* 0x000000e02e00780c */ /* 0x040fe20004701070 */
[----:B------:R-:W-:Y:S01]  /*3dd0*/  HADD2.F32 R33, -RZ, R33.H1_H1 ;  /* 0x30000021ff217230 */ /* 0x000fe20000004100 */
[----:B------:R-:W-:Y:S01]  /*3de0*/  ISETP.LT.U32.AND P3, PT, R46, 0xe0, !P3 ;  /* 0x000000e02e00780c */ /* 0x000fe20005f61070 */
[----:B0-----:R-:W-:Y:S01]  /*3df0*/  HADD2.F32 R11, -RZ, R32.H0_H0 ;  /* 0x20000020ff0b7230 */ /* 0x001fe20000004100 */
[----:B------:R-:W-:Y:S01]  /*3e00*/  FADD.FTZ R10, R10, -UR16 ;  /* 0x800000100a0a7e21 */ /* 0x000fe20008010000 */
[----:B------:R-:W-:Y:S01]  /*3e10*/  HADD2.F32 R16, -RZ, R34.H0_H0 ;  /* 0x20000022ff107230 */ /* 0x000fe20000004100 */
[----:B------:R-:W-:Y:S01]  /*3e20*/  FADD.FTZ R33, R33, -UR16 ;  /* 0x8000001021217e21 */ /* 0x000fe20008010000 */
[----:B------:R-:W-:Y:S01]  /*3e30*/  HADD2.F32 R32, -RZ, R32.H1_H1 ;  /* 0x30000020ff207230 */ /* 0x000fe20000004100 */
[----:B------:R-:W-:Y:S01]  /*3e40*/  FMUL.FTZ R22, R10, UR11 ;  /* 0x0000000b0a167c20 */ /* 0x000fe20008410000 */
        /* <DEDUP_REMOVED lines=21> */
.L_x_960:
        /* <DEDUP_REMOVED lines=18> */
.L_x_962:
[----:B------:R-:W-:Y:S05]  /*40c0*/  BSYNC B0 ;  /* 0x0000000000007941 */ /* 0x000fea0003800000 */
.L_x_961:
        /* <DEDUP_REMOVED lines=25> */
.L_x_963:
        /* <DEDUP_REMOVED lines=17> */
.L_x_965:
[----:B------:R-:W-:Y:S05]  /*4370*/  BSYNC B0 ;  /* 0x0000000000007941 */ /* 0x000fea0003800000 */
.L_x_964:
[----:B------:R-:W-:Y:S02]  /*4380*/  IADD3 R39, R39, c[0x0][0x10], RZ ;  /* 0x0000040027277a10 */ /* 0x000fe40007ffe0ff */
[----:B------:R-:W-:Y:S02]  /*4390*/  IADD3 R40, R40, 0x1, RZ ;  /* 0x0000000128287810 */ /* 0x000fe40007ffe0ff */
[----:B------:R-:W-:-:S13]  /*43a0*/  ISETP.GE.AND P0, PT, R39, UR6, PT ;  /* 0x0000000627007c0c */ /* 0x000fda000bf06270 */
[----:B------:R-:W-:Y:S01]  /*43b0*/  @P0 CALL.REL.NOINC `(.L_x_931) ;  /* 0x0000001000000944 */ /* 0x000fe20003c00000 */
[----:B------:R-:W-:Y:S05]  /*43c0*/  BRA `(.L_x_966) ;  /* 0xffffbf9000007947 */ /* 0x000fea000383ffff */
.L_x_931:
        /* <DEDUP_REMOVED lines=18> */
.L_x_968:
[----:B------:R-:W-:Y:S05]  /*44f0*/  BSYNC B0 ;  /* 0x0000000000007941 */ /* 0x000fea0003800000 */
.L_x_967:
        /* <DEDUP_REMOVED lines=11> */
.L_x_970:
[----:B------:R-:W2:Y:S01]  /*45b0*/  LDG.E.STRONG.GPU R3, [R4.64] ;  /* 0x0000000e04037981 */ /* 0x000ea2000c1ef900 */
[----:B------:R-:W-:Y:S01]  /*45c0*/  YIELD ;  /* 0x0000000000007946 */ /* 0x000fe20003800000 */
[----:B--2---:R-:W-:Y:S01]  /*45d0*/  ISETP.NE.AND P0, PT, R3, R0, PT ;  /* 0x000000000300720c */ /* 0x004fe20003f05270 */
[----:B------:R-:W-:-:S12]  /*45e0*/  CCTL.IVALL ;  /* 0x00000000ff00798f */ /* 0x000fd80002000000 */
[----:B------:R-:W-:Y:S05]  /*45f0*/  @P0 BRA `(.L_x_970) ;  /* 0xffffffb000000947 */ /* 0x000fea000383ffff */
.L_x_969:
        /* <DEDUP_REMOVED lines=25> */
.L_x_971:
        /* <DEDUP_REMOVED lines=26> */
.L_x_972:
        /* <DEDUP_REMOVED lines=13> */
.L_x_3331:


//--------------------- .text._Z35group_norm_nhwc_bwd_one_pass_kernelI11Fp16IOBf16WLi256ELi14ELi224EEv26Group_norm_nhwc_bwd_params --------------------------
	.section	.text._Z35group_norm_nhwc_bwd_one_pass_kernelI11Fp16IOBf16WLi256ELi14ELi224EEv26Group_norm_nhwc_bwd_params,"ax",@progbits
	.sectioninfo	@"SHI_REGISTERS=72"
	.align	128
        .global         _Z35group_norm_nhwc_bwd_one_pass_kernelI11Fp16IOBf16WLi256ELi14ELi224EEv26Group_norm_nhwc_bwd_params
        .type           _Z35group_norm_nhwc_bwd_one_pass_kernelI11Fp16IOBf16WLi256ELi14ELi224EEv26Group_norm_nhwc_bwd_params,@function
        .size           _Z35group_norm_nhwc_bwd_one_pass_kernelI11Fp16IOBf16WLi256ELi14ELi224EEv26Group_norm_nhwc_bwd_params,(.L_x_3332 - _Z35group_norm_nhwc_bwd_one_pass_kernelI11Fp16IOBf16WLi256ELi14ELi224EEv26Group_norm_nhwc_bwd_params)
        .other          _Z35group_norm_nhwc_bwd_one_pass_kernelI11Fp16IOBf16WLi256ELi14ELi224EEv26Group_norm_nhwc_bwd_params,@"STO_CUDA_ENTRY STV_DEFAULT"
_Z35group_norm_nhwc_bwd_one_pass_kernelI11Fp16IOBf16WLi256ELi14ELi224EEv26Group_norm_nhwc_bwd_params:
.text._Z35group_norm_nhwc_bwd_one_pass_kernelI11Fp16IOBf16WLi256ELi14ELi224EEv26Group_norm_nhwc_bwd_params:
        /* <DEDUP_REMOVED lines=67> */
.L_x_1024:
        /* <DEDUP_REMOVED lines=214> */
.L_x_975:
[----:B---34-:R-:W-:Y:S05]  /*1190*/  BSYNC B0 ;  /* 0x0000000000007941 */ /* 0x018fea0003800000 */
.L_x_974:
        /* <DEDUP_REMOVED lines=35> */
.L_x_976:
        /* <DEDUP_REMOVED lines=26> */
.L_x_977:
[----:B------:R-:W-:Y:S02]  /*1570*/  FFMA.FTZ R21, R18, R25, R21 ;  /* 0x0000001912157223 */ /* 0x000fe40000010015 */
[----:B------:R-:W-:Y:S02]  /*1580*/  FADD.FTZ R19, RZ, R16 ;  /* 0x00000010ff137221 */ /* 0x000fe40000010000 */
[----:B------:R-:W-:Y:S02]  /*1590*/  FMUL.FTZ R26, R12, R33 ;  /* 0x000000210c1a7220 */ /* 0x000fe40000410000 */
[----:B------:R-:W-:Y:S02]  /*15a0*/  FFMA.FTZ R22, R23, R12, R22 ;  /* 0x0000000c17167223 */ /* 0x000fe40000010016 */
[----:B------:R-:W-:Y:S02]  /*15b0*/  FFMA.FTZ R16, R18, R17, RZ ;  /* 0x0000001112107223 */ /* 0x000fe400000100ff */
[----:B------:R-:W-:Y:S01]  /*15c0*/  FADD.FTZ R12, R19, R12 ;  /* 0x0000000c130c7221 */ /* 0x000fe20000010000 */
[--C-:B------:R-:W-:Y:S01]  /*15d0*/  HADD2.F32 R19, -RZ, R44.reuse.H0_H0 ;  /* 0x2000002cff137230 */ /* 0x100fe20000004100 */
[----:B------:R-:W-:Y:S01]  /*15e0*/  FFMA.FTZ R23, R23, R26, R21 ;  /* 0x0000001a17177223 */ /* 0x000fe20000010015 */
[----:B------:R-:W-:Y:S01]  /*15f0*/  HADD2.F32 R21, -RZ, R44.H1_H1 ;  /* 0x3000002cff157230 */ /* 0x000fe20000004100 */
[----:B------:R-:W-:-:S02]  /*1600*/  FADD.FTZ R18, RZ, R17 ;  /* 0x00000011ff127221 */ /* 0x000fc40000010000 */
[----:B------:R-:W-:Y:S02]  /*1610*/  FMUL.FTZ R17, R13, R14 ;  /* 0x0000000e0d117220 */ /* 0x000fe40000410000 */
[C---:B------:R-:W-:Y:S02]  /*1620*/  FFMA.FTZ R16, R20.reuse, R13, R16 ;  /* 0x0000000d14107223 */ /* 0x040fe40000010010 */
[----:B------:R-:W-:Y:S02]  /*1630*/  FFMA.FTZ R20, R20, R17, R23 ;  /* 0x0000001114147223 */ /* 0x000fe40000010017 */
[----:B------:R-:W-:Y:S01]  /*1640*/  FADD.FTZ R25, R25, R24 ;  /* 0x0000001819197221 */ /* 0x000fe20000010000 */
[--C-:B------:R-:W-:Y:S01]  /*1650*/  HADD2.F32 R24, -RZ, R43.reuse.H0_H0 ;  /* 0x2000002bff187230 */ /* 0x100fe20000004100 */
[----:B------:R-:W-:Y:S01]  /*1660*/  FADD.FTZ R23, R19, -UR16 ;  /* 0x8000001013177e21 */ /* 0x000fe20008010000 */
[----:B------:R-:W-:Y:S01]  /*1670*/  HADD2.F32 R19, -RZ, R43.H1_H1 ;  /* 0x3000002bff137230 */ /* 0x000fe20000004100 */
[----:B------:R-:W-:-:S02]  /*1680*/  FADD.FTZ R21, R21, -UR16 ;  /* 0x8000001015157e21 */ /* 0x000fc40008010000 */
[----:B------:R-:W-:Y:S02]  /*1690*/  FADD.FTZ R13, R18, R13 ;  /* 0x0000000d120d7221 */ /* 0x000fe40000010000 */
[----:B------:R-:W-:Y:S02]  /*16a0*/  FADD.FTZ R18, R25, R26 ;  /* 0x0000001a19127221 */ /* 0x000fe40000010000 */
        /* <DEDUP_REMOVED lines=21> */
.L_x_978:
[----:B------:R-:W-:Y:S01]  /*1800*/  FADD.FTZ R26, R17, R18 ;  /* 0x00000012111a7221 */ /* 0x000fe20000010000 */
[--C-:B------:R-:W-:Y:S01]  /*1810*/  HADD2.F32 R17, -RZ, R45.reuse.H1_H1 ;  /* 0x3000002dff117230 */ /* 0x100fe20000004100 */
[----:B------:R-:W-:Y:S02]  /*1820*/  FADD.FTZ R18, R12, R24 ;  /* 0x000000180c127221 */ /* 0x000fe40000010000 */
[----:B------:R-:W-:Y:S02]  /*1830*/  FMUL.FTZ R25, R24, R33 ;  /* 0x0000002118197220 */ /* 0x000fe40000410000 */
[----:B------:R-:W-:Y:S01]  /*1840*/  FADD.FTZ R12, R13, R19 ;  /* 0x000000130d0c7221 */ /* 0x000fe20000010000 */
[----:B------:R-:W-:Y:S01]  /*1850*/  HADD2.F32 R13, -RZ, R45.H0_H0 ;  /* 0x2000002dff0d7230 */ /* 0x000fe20000004100 */
[----:B------:R-:W-:Y:S02]  /*1860*/  FFMA.FTZ R16, R21, R19, R16 ;  /* 0x0000001315107223 */ /* 0x000fe40000010010 */
[----:B------:R-:W-:-:S02]  /*1870*/  FFMA.FTZ R22, R23, R24, R22 ;  /* 0x0000001817167223 */ /* 0x000fc40000010016 */
[----:B------:R-:W-:Y:S01]  /*1880*/  FFMA.FTZ R20, R23, R25, R20 ;  /* 0x0000001917147223 */ /* 0x000fe20000010014 */
[----:B------:R-:W-:Y:S01]  /*1890*/  HADD2.F32 R23, -RZ, R42.H0_H0 ;  /* 0x2000002aff177230 */ /* 0x000fe20000004100 */
[----:B------:R-:W-:Y:S02]  /*18a0*/  FMUL.FTZ R19, R19, R14 ;  /* 0x0000000e13137220 */ /* 0x000fe40000410000 */
[----:B------:R-:W-:Y:S02]  /*18b0*/  FADD.FTZ R24, R26, R25 ;  /* 0x000000191a187221 */ /* 0x000fe40000010000 */
[----:B------:R-:W-:Y:S02]  /*18c0*/  FADD.FTZ R13, R13, -UR16 ;  /* 0x800000100d0d7e21 */ /* 0x000fe40008010000 */
[----:B------:R-:W-:Y:S02]  /*18d0*/  FADD.FTZ R17, R17, -UR16 ;  /* 0x8000001011117e21 */ /* 0x000fe40008010000 */
[----:B------:R-:W-:-:S02]  /*18e0*/  FFMA.FTZ R21, R21, R19, R20 ;  /* 0x0000001315157223 */ /* 0x000fc40000010014 */
[----:B------:R-:W-:Y:S01]  /*18f0*/  FADD.FTZ R20, R19, R24 ;  /* 0x0000001813147221 */ /* 0x000fe20000010000 */
[----:B------:R-:W-:Y:S01]  /*1900*/  HADD2.F32 R19, -RZ, R42.H1_H1 ;  /* 0x3000002aff137230 */ /* 0x000fe20000004100 */
[----:B------:R-:W-:Y:S01]  /*1910*/  FMUL.FTZ R26, R13, UR12 ;  /* 0x0000000c0d1a7c20 */ /* 0x000fe20008410000 */
[----:B------:R-:W-:Y:S01]  /*1920*/  HADD2.F32 R24, -RZ, R40.H0_H0 ;  /* 0x20000028ff187230 */ /* 0x000fe20000004100 */
        /* <DEDUP_REMOVED lines=20> */
.L_x_979:
[----:B------:R-:W-:Y:S01]  /*1a70*/  FADD.FTZ R13, R18, R23 ;  /* 0x00000017120d7221 */ /* 0x000fe20000010000 */
[----:B------:R-:W-:Y:S01]  /*1a80*/  HADD2.F32 R18, -RZ, R40.H1_H1 ;  /* 0x30000028ff127230 */ /* 0x000fe20000004100 */
[----:B------:R-:W-:Y:S02]  /*1a90*/  FMUL.FTZ R25, R23, R33 ;  /* 0x0000002117197220 */ /* 0x000fe40000410000 */
[----:B------:R-:W-:Y:S02]  /*1aa0*/  FADD.FTZ R24, R24, -UR16 ;  /* 0x8000001018187e21 */ /* 0x000fe40008010000 */
[----:B------:R-:W-:Y:S02]  /*1ab0*/  FADD.FTZ R18, R18, -UR16 ;  /* 0x8000001012127e21 */ /* 0x000fe40008010000 */
[----:B------:R-:W-:-:S02]  /*1ac0*/  FFMA.FTZ R23, R26, R23, R22 ;  /* 0x000000171a177223 */ /* 0x000fc40000010016 */
[----:B------:R-:W-:Y:S01]  /*1ad0*/  FFMA.FTZ R26, R26, R25, R21 ;  /* 0x000000191a1a7223 */ /* 0x000fe20000010015 */
[--C-:B------:R-:W-:Y:S01]  /*1ae0*/  HADD2.F32 R21, -RZ, R39.reuse.H1_H1 ;  /* 0x30000027ff157230 */ /* 0x100fe20000004100 */
[----:B------:R-:W-:Y:S01]  /*1af0*/  FADD.FTZ R22, R20, R25 ;  /* 0x0000001914167221 */ /* 0x000fe20000010000 */
[----:B------:R-:W-:Y:S01]  /*1b00*/  HADD2.F32 R20, -RZ, R39.H0_H0 ;  /* 0x20000027ff147230 */ /* 0x000fe20000004100 */
        /* <DEDUP_REMOVED lines=22> */
.L_x_980:
[----:B------:R-:W-:Y:S02]  /*1c70*/  FADD.FTZ R30, R25, R22 ;  /* 0x00000016191e7221 */ /* 0x000fe40000010000 */
[C---:B------:R-:W-:Y:S02]  /*1c80*/  FFMA.FTZ R28, R17.reuse, R25, R26 ;  /* 0x00000019111c7223 */ /* 0x040fe4000001001a */
[----:B------:R-:W-:Y:S01]  /*1c90*/  FFMA.FTZ R22, R17, R19, R16 ;  /* 0x0000001311167223 */ /* 0x000fe20000010010 */
[--C-:B------:R-:W-:Y:S01]  /*1ca0*/  HADD2.F32 R16, -RZ, R41.reuse.H0_H0 ;  /* 0x20000029ff107230 */ /* 0x100fe20000004100 */
[----:B------:R-:W-:Y:S02]  /*1cb0*/  FMUL.FTZ R27, R20, R33 ;  /* 0x00000021141b7220 */ /* 0x000fe40000410000 */
[----:B------:R-:W-:Y:S01]  /*1cc0*/  FADD.FTZ R26, R12, R19 ;  /* 0x000000130c1a7221 */ /* 0x000fe20000010000 */
[----:B------:R-:W-:Y:S01]  /*1cd0*/  HADD2.F32 R19, -RZ, R41.H1_H1 ;  /* 0x30000029ff137230 */ /* 0x000fe20000004100 */
[----:B------:R-:W-:-:S02]  /*1ce0*/  FFMA.FTZ R17, R24, R27, R28 ;  /* 0x0000001b18117223 */ /* 0x000fc4000001001c */
[----:B------:R-:W-:Y:S02]  /*1cf0*/  FMUL.FTZ R25, R21, R14 ;  /* 0x0000000e15197220 */ /* 0x000fe40000410000 */
[----:B------:R-:W-:Y:S02]  /*1d00*/  FADD.FTZ R12, R30, R27 ;  /* 0x0000001b1e0c7221 */ /* 0x000fe40000010000 */
[----:B------:R-:W-:Y:S02]  /*1d10*/  FADD.FTZ R16, R16, -UR16 ;  /* 0x8000001010107e21 */ /* 0x000fe40008010000 */
[----:B------:R-:W-:Y:S02]  /*1d20*/  FADD.FTZ R27, R19, -UR16 ;  /* 0x80000010131b7e21 */ /* 0x000fe40008010000 */
[----:B------:R-:W-:Y:S02]  /*1d30*/  FFMA.FTZ R23, R24, R20, R23 ;  /* 0x0000001418177223 */ /* 0x000fe40000010017 */
[----:B------:R-:W-:Y:S01]  /*1d40*/  FFMA.FTZ R24, R18, R25, R17 ;  /* 0x0000001912187223 */ /* 0x000fe20000010011 */
[--C-:B------:R-:W-:Y:S01]  /*1d50*/  HADD2.F32 R17, -RZ, R38.reuse.H1_H1 ;  /* 0x30000026ff117230 */ /* 0x100fe20000004100 */
[----:B------:R-:W-:Y:S01]  /*1d60*/  FADD.FTZ R25, R25, R12 ;  /* 0x0000000c19197221 */ /* 0x000fe20000010000 */
[----:B------:R-:W-:Y:S01]  /*1d70*/  HADD2.F32 R12, -RZ, R38.H0_H0 ;  /* 0x20000026ff0c7230 */ /* 0x000fe20000004100 */
        /* <DEDUP_REMOVED lines=21> */
.L_x_981:
[----:B------:R-:W-:Y:S02]  /*1ed0*/  FMUL.FTZ R28, R12, R33 ;  /* 0x000000210c1c7220 */ /* 0x000fe40000410000 */
[----:B------:R-:W-:Y:S02]  /*1ee0*/  FFMA.FTZ R18, R18, R21, R22 ;  /* 0x0000001512127223 */ /* 0x000fe40000010016 */
[----:B------:R-:W-:Y:S01]  /*1ef0*/  FFMA.FTZ R27, R19, R28, R24 ;  /* 0x0000001c131b7223 */ /* 0x000fe20000010018 */
[--C-:B------:R-:W-:Y:S01]  /*1f00*/  HADD2.F32 R24, -RZ, R36.reuse.H0_H0 ;  /* 0x20000024ff187230 */ /* 0x100fe20000004100 */
[----:B------:R-:W-:Y:S01]  /*1f10*/  FADD.FTZ R25, R25, R28 ;  /* 0x0000001c19197221 */ /* 0x000fe20000010000 */
[----:B------:R-:W-:Y:S01]  /*1f20*/  HADD2.F32 R28, -RZ, R36.H1_H1 ;  /* 0x30000024ff1c7230 */ /* 0x000fe20000004100 */
[----:B------:R-:W-:Y:S02]  /*1f30*/  FMUL.FTZ R22, R17, R14 ;  /* 0x0000000e11167220 */ /* 0x000fe40000410000 */
[----:B------:R-:W-:-:S02]  /*1f40*/  FADD.FTZ R13, R13, R20 ;  /* 0x000000140d0d7221 */ /* 0x000fc40000010000 */
[----:B------:R-:W-:Y:S02]  /*1f50*/  FADD.FTZ R20, R26, R21 ;  /* 0x000000151a147221 */ /* 0x000fe40000010000 */
[----:B------:R-:W-:Y:S02]  /*1f60*/  FFMA.FTZ R27, R16, R22, R27 ;  /* 0x00000016101b7223 */ /* 0x000fe4000001001b */
[----:B------:R-:W-:Y:S01]  /*1f70*/  FADD.FTZ R26, R22, R25 ;  /* 0x00000019161a7221 */ /* 0x000fe20000010000 */
[--C-:B------:R-:W-:Y:S01]  /*1f80*/  HADD2.F32 R25, -RZ, R35.reuse.H0_H0 ;  /* 0x20000023ff197230 */ /* 0x100fe20000004100 */
[----:B------:R-:W-:Y:S01]  /*1f90*/  FADD.FTZ R22, R24, -UR16 ;  /* 0x8000001018167e21 */ /* 0x000fe20008010000 */
[----:B------:R-:W-:Y:S01]  /*1fa0*/  HADD2.F32 R24, -RZ, R35.H1_H1 ;  /* 0x30000023ff187230 */ /* 0x000fe20000004100 */
[----:B------:R-:W-:Y:S02]  /*1fb0*/  FADD.FTZ R21, R28, -UR16 ;  /* 0x800000101c157e21 */ /* 0x000fe40008010000 */
        /* <DEDUP_REMOVED lines=21> */
.L_x_982:
[----:B------:R-:W-:-:S04]  /*2110*/  FMUL.FTZ R29, R25, R33 ;  /* 0x00000021191d7220 */ /* 0x000fc80000410000 */
[----:B------:R-:W-:Y:S02]  /*2120*/  FFMA.FTZ R28, R22, R29, R27 ;  /* 0x0000001d161c7223 */ /* 0x000fe4000001001b */
[----:B------:R-:W-:Y:S02]  /*2130*/  FADD.FTZ R26, R26, R29 ;  /* 0x0000001d1a1a7221 */ /* 0x000fe40000010000 */
[----:B------:R-:W-:Y:S02]  /*2140*/  FMUL.FTZ R29, R24, R14 ;  /* 0x0000000e181d7220 */ /* 0x000fe40000410000 */
[----:B------:R-:W-:Y:S01]  /*2150*/  FFMA.FTZ R27, R19, R12, R23 ;  /* 0x0000000c131b7223 */ /* 0x000fe20000010017 */
[--C-:B------:R-:W-:Y:S01]  /*2160*/  HADD2.F32 R19, -RZ, R37.reuse.H0_H0 ;  /* 0x20000025ff137230 */ /* 0x100fe20000004100 */
[----:B------:R-:W-:Y:S02]  /*2170*/  FFMA.FTZ R23, R21, R29, R28 ;  /* 0x0000001d15177223 */ /* 0x000fe4000001001c */
[----:B------:R-:W-:Y:S01]  /*2180*/  FADD.FTZ R29, R29, R26 ;  /* 0x0000001a1d1d7221 */ /* 0x000fe20000010000 */
[----:B------:R-:W-:Y:S01]  /*2190*/  HADD2.F32 R26, -RZ, R37.H1_H1 ;  /* 0x30000025ff1a7230 */ /* 0x000fe20000004100 */
[----:B------:R-:W-:-:S04]  /*21a0*/  FADD.FTZ R19, R19, -UR16 ;  /* 0x8000001013137e21 */ /* 0x000fc80008010000 */
[----:B------:R-:W-:Y:S02]  /*21b0*/  FADD.FTZ R26, R26, -UR16 ;  /* 0x800000101a1a7e21 */ /* 0x000fe40008010000 */
[----:B------:R-:W-:Y:S01]  /*21c0*/  FMUL.FTZ R30, R19, UR12 ;  /* 0x0000000c131e7c20 */ /* 0x000fe20008410000 */
[--C-:B------:R-:W-:Y:S01]  /*21d0*/  HADD2.F32 R19, -RZ, R34.reuse.H1_H1 ;  /* 0x30000022ff137230 */ /* 0x100fe20000004100 */
[----:B------:R-:W-:Y:S01]  /*21e0*/  FMUL.FTZ R28, R26, UR12 ;  /* 0x0000000c1a1c7c20 */ /* 0x000fe20008410000 */
[----:B------:R-:W-:Y:S01]  /*21f0*/  HADD2.F32 R26, -RZ, R34.H0_H0 ;  /* 0x20000022ff1a7230 */ /* 0x000fe20000004100 */
        /* <DEDUP_REMOVED lines=19> */
.L_x_983:
        /* <DEDUP_REMOVED lines=67> */
.L_x_985:
[----:B0-----:R-:W-:Y:S05]  /*2760*/  BSYNC B0 ;  /* 0x0000000000007941 */ /* 0x001fea0003800000 */
.L_x_984:
        /* <DEDUP_REMOVED lines=160> */
.L_x_987:
[----:B------:R-:W-:Y:S05]  /*3170*/  BSYNC B0 ;  /* 0x0000000000007941 */ /* 0x000fea0003800000 */
.L_x_986:
        /* <DEDUP_REMOVED lines=20> */
.L_x_989:
[----:B------:R-:W-:Y:S05]  /*32c0*/  BSYNC B0 ;  /* 0x0000000000007941 */ /* 0x000fea0003800000 */
.L_x_988:
        /* <DEDUP_REMOVED lines=31> */
.L_x_992:
[----:B------:R-:W2:Y:S01]  /*34c0*/  LDG.E.STRONG.GPU R18, [R16.64] ;  /* 0x0000000e10127981 */ /* 0x000ea2000c1ef900 */
[----:B------:R-:W-:Y:S01]  /*34d0*/  YIELD ;  /* 0x0000000000007946 */ /* 0x000fe20003800000 */
[----:B--2---:R-:W-:Y:S01]  /*34e0*/  ISETP.NE.AND P6, PT, R18, R25, PT ;  /* 0x000000191200720c */ /* 0x004fe20003fc5270 */
[----:B------:R-:W-:-:S12]  /*34f0*/  CCTL.IVALL ;  /* 0x00000000ff00798f */ /* 0x000fd80002000000 */
[----:B------:R-:W-:Y:S05]  /*3500*/  @P6 BRA `(.L_x_992) ;  /* 0xffffffb000006947 */ /* 0x000fea000383ffff */
.L_x_991:
        /* <DEDUP_REMOVED lines=24> */
.L_x_996:
        /* <DEDUP_REMOVED lines=116> */
.L_x_995:
        /* <DEDUP_REMOVED lines=63> */
.L_x_997:
[----:B------:R-:W-:-:S04]  /*41c0*/  ISETP.NE.AND P6, PT, R20, RZ, PT ;  /* 0x000000ff1400720c */ /* 0x000fc80003fc5270 */
[----:B------:R-:W-:-:S13]  /*41d0*/  ISETP.NE.OR P6, PT, RZ, UR4, P6 ;  /* 0x00000004ff007c0c */ /* 0x000fda000b7c5670 */
[----:B------:R-:W-:Y:S05]  /*41e0*/  @!P6 BRA `(.L_x_993) ;  /* 0x000002000000e947 */ /* 0x000fea0003800000 */
.L_x_994:
        /* <DEDUP_REMOVED lines=32> */
.L_x_993:
        /* <DEDUP_REMOVED lines=11> */
.L_x_999:
[----:B------:R-:W-:Y:S05]  /*44a0*/  BSYNC B0 ;  /* 0x0000000000007941 */ /* 0x000fea0003800000 */
.L_x_998:
        /* <DEDUP_REMOVED lines=17> */
.L_x_990:
        /* <DEDUP_REMOVED lines=11> */
[----:B------:R-:W-:Y:S01]  /*4670*/  HADD2.F32 R21, -RZ, R49.H0_H0 ;  /* 0x20000031ff157230 */ /* 0x000fe20000004100 */
        /* <DEDUP_REMOVED lines=26> */
.L_x_1000:
        /* <DEDUP_REMOVED lines=18> */
.L_x_1002:
[----:B------:R-:W-:Y:S05]  /*4940*/  BSYNC B0 ;  /* 0x0000000000007941 */ /* 0x000fea0003800000 */
.L_x_1001:
[----:B------:R-:W-:Y:S01]  /*4950*/  FADD.FTZ R25, R21, -UR16 ;  /* 0x8000001015197e21 */ /* 0x000fe20008010000 */
[----:B------:R-:W-:Y:S01]  /*4960*/  HADD2.F32 R21, -RZ, R44.H0_H0 ;  /* 0x2000002cff157230 */ /* 0x000fe20000004100 */
[----:B------:R-:W-:Y:S01]  /*4970*/  FADD.FTZ R24, R49, -UR16 ;  /* 0x8000001031187e21 */ /* 0x000fe20008010000 */
[--C-:B------:R-:W-:Y:S01]  /*4980*/  HADD2.F32 R22, -RZ, R46.reuse.H0_H0 ;  /* 0x2000002eff167230 */ /* 0x100fe20000004100 */
[----:B------:R-:W-:Y:S01]  /*4990*/  FMUL.FTZ R25, R25, UR12 ;  /* 0x0000000c19197c20 */ /* 0x000fe20008410000 */
[----:B------:R-:W-:Y:S01]  /*49a0*/  HADD2.F32 R23, -RZ, R46.H1_H1 ;  /* 0x3000002eff177230 */ /* 0x000fe20000004100 */
[----:B------:R-:W-:Y:S01]  /*49b0*/  FMUL.FTZ R24, R24, UR12 ;  /* 0x0000000c18187c20 */ /* 0x000fe20008410000 */
        /* <DEDUP_REMOVED lines=20> */
.L_x_1003:
        /* <DEDUP_REMOVED lines=19> */
.L_x_1005:
[----:B------:R-:W-:Y:S05]  /*4c30*/  BSYNC B0 ;  /* 0x0000000000007941 */ /* 0x000fea0003800000 */
.L_x_1004:
[----:B------:R-:W-:Y:S01]  /*4c40*/  ISETP.NE.AND P6, PT, RZ, UR13, PT ;  /* 0x0000000dff007c0c */ /* 0x000fe2000bfc5270 */
[----:B------:R-:W-:Y:S01]  /*4c50*/  FADD.FTZ R24, R21, -UR16 ;  /* 0x8000001015187e21 */ /* 0x000fe20008010000 */
[----:B------:R-:W-:Y:S01]  /*4c60*/  HADD2.F32 R22, -RZ, R43.H0_H0 ;  /* 0x2000002bff167230 */ /* 0x000fe20000004100 */
[----:B------:R-:W-:Y:S01]  /*4c70*/  FADD.FTZ R23, R44, -UR16 ;  /* 0x800000102c177e21 */ /* 0x000fe20008010000 */
[----:B------:R-:W-:Y:S01]  /*4c80*/  HADD2.F32 R21, -RZ, R45.H0_H0 ;  /* 0x2000002dff157230 */ /* 0x000fe20000004100 */
        /* <DEDUP_REMOVED lines=23> */
.L_x_1006:
        /* <DEDUP_REMOVED lines=18> */
.L_x_1008:
[----:B------:R-:W-:Y:S05]  /*4f20*/  BSYNC B0 ;  /* 0x0000000000007941 */ /* 0x000fea0003800000 */
.L_x_1007:
        /* <DEDUP_REMOVED lines=27> */
.L_x_1009:
        /* <DEDUP_REMOVED lines=18> */
.L_x_1011:
[----:B------:R-:W-:Y:S05]  /*5200*/  BSYNC B0 ;  /* 0x0000000000007941 */ /* 0x000fea0003800000 */
.L_x_1010:
        /* <DEDUP_REMOVED lines=26> */
.L_x_1012:
        /* <DEDUP_REMOVED lines=18> */
.L_x_1014:
[----:B------:R-:W-:Y:S05]  /*54d0*/  BSYNC B0 ;  /* 0x0000000000007941 */ /* 0x000fea0003800000 */
.L_x_1013:
[----:B------:R-:W-:Y:S01]  /*54e0*/  HADD2.F32 R41, -RZ, R41.H1_H1 ;  /* 0x30000029ff297230 */ /* 0x000fe20000004100 */
[----:B------:R-:W-:Y:S01]  /*54f0*/  FADD.FTZ R21, R21, -UR16 ;  /* 0x8000001015157e21 */ /* 0x000fe20008010000 */
[----:B0-----:R-:W-:Y:S01]  /*5500*/  SHF.R.U32.HI R13, RZ, 0x2, R18 ;  /* 0x00000002ff0d7819 */ /* 0x001fe20000011612 */
[----:B------:R-:W-:Y:S02]  /*5510*/  HADD2.F32 R18, -RZ, R36.H0_H0 ;  /* 0x20000024ff127230 */ /* 0x000fe40000004100 */
[----:B------:R-:W-:Y:S01]  /*5520*/  FADD.FTZ R41, R41, -UR16 ;  /* 0x8000001029297e21 */ /* 0x000fe20008010000 */
[--C-:B------:R-:W-:Y:S01]  /*5530*/  HADD2.F32 R22, -RZ, R38.reuse.H0_H0 ;  /* 0x20000026ff167230 */ /* 0x100fe20000004100 */
[----:B------:R-:W-:Y:S01]  /*5540*/  FMUL.FTZ R24, R21, UR12 ;  /* 0x0000000c15187c20 */ /* 0x000fe20008410000 */
[----:B------:R-:W-:Y:S01]  /*5550*/  HADD2.F32 R23, -RZ, R38.H1_H1 ;  /* 0x30000026ff177230 */ /* 0x000fe20000004100 */
[----:B------:R-:W-:Y:S01]  /*5560*/  IMAD R21, R0, c[0x0][0x1fc], R13 ;  /* 0x00007f0000157a24 */ /* 0x000fe200078e020d */
        /* <DEDUP_REMOVED lines=21> */
.L_x_1015:
        /* <DEDUP_REMOVED lines=18> */
.L_x_1017:
[----:B------:R-:W-:Y:S05]  /*57e0*/  BSYNC B0 ;  /* 0x0000000000007941 */ /* 0x000fea0003800000 */
.L_x_1016:
        /* <DEDUP_REMOVED lines=27> */
.L_x_1018:
        /* <DEDUP_REMOVED lines=21> */
.L_x_1020:
[----:B------:R-:W-:Y:S05]  /*5af0*/  BSYNC B0 ;  /* 0x0000000000007941 */ /* 0x000fea0003800000 */
.L_x_1019:
[--C-:B------:R-:W-:Y:S01]  /*5b00*/  HADD2.F32 R12, -RZ, R37.reuse.H0_H0 ;  /* 0x20000025ff0c7230 */ /* 0x100fe20000004100 */
[----:B------:R-:W-:Y:S01]  /*5b10*/  ISETP.GE.U32.AND P0, PT, R51, c[0x0][0x1e0], PT ;  /* 0x0000780033007a0c */ /* 0x000fe20003f06070 */
[----:B------:R-:W-:Y:S02]  /*5b20*/  HADD2.F32 R37, -RZ, R37.H1_H1 ;  /* 0x30000025ff257230 */ /* 0x000fe40000004100 */
[--C-:B0-----:R-:W-:Y:S01]  /*5b30*/  HADD2.F32 R13, -RZ, R34.reuse.H1_H1 ;  /* 0x30000022ff0d7230 */ /* 0x101fe20000004100 */
[----:B------:R-:W-:Y:S01]  /*5b40*/  ISETP.GE.AND.EX P0, PT, R11, c[0x0][0x1e4], PT, P0 ;  /* 0x000079000b007a0c */ /* 0x000fe20003f06300 */
[----:B------:R-:W-:Y:S01]  /*5b50*/  FADD.FTZ R16, R12, -UR16 ;  /* 0x800000100c107e21 */ /* 0x000fe20008010000 */
[----:B------:R-:W-:Y:S01]  /*5b60*/  HADD2.F32 R12, -RZ, R34.H0_H0 ;  /* 0x20000022ff0c7230 */ /* 0x000fe20000004100 */
        /* <DEDUP_REMOVED lines=23> */
.L_x_1021:
        /* <DEDUP_REMOVED lines=17> */
.L_x_1023:
[----:B------:R-:W-:Y:S05]  /*5df0*/  BSYNC B0 ;  /* 0x0000000000007941 */ /* 0x000fea0003800000 */
.L_x_1022:
[----:B------:R-:W-:Y:S01]  /*5e00*/  ULDC UR4, c[0x0][0x10] ;  /* 0x0000040000047ab9 */ /* 0x000fe20000000800 */
[----:B------:R-:W-:Y:S01]  /*5e10*/  IADD3 R50, R50, 0x1, RZ ;  /* 0x0000000132327810 */ /* 0x000fe20007ffe0ff */
[----:B------:R-:W-:-:S04]  /*5e20*/  UIADD3 UR7, UR7, UR4, URZ ;  /* 0x0000000407077290 */ /* 0x000fc8000fffe03f */
[----:B------:R-:W-:-:S06]  /*5e30*/  UISETP.GE.AND UP0, UPT, UR7, UR6, UPT ;  /* 0x000000060700728c */ /* 0x000fcc000bf06270 */
[----:B------:R-:W-:-:S13]  /*5e40*/  PLOP3.LUT P0, PT, PT, PT, UP0, 0x80, 0x0 ;  /* 0x000000000000781c */ /* 0x000fda0003f0f008 */
[----:B------:R-:W-:Y:S01]  /*5e50*/  @P0 CALL.REL.NOINC `(.L_x_973) ;  /* 0x0000001000000944 */ /* 0x000fe20003c00000 */
[----:B------:R-:W-:Y:S05]  /*5e60*/  BRA `(.L_x_1024) ;  /* 0xffffa5c000007947 */ /* 0x000fea000383ffff */
.L_x_973:
        /* <DEDUP_REMOVED lines=18> */
.L_x_1026:
[----:B------:R-:W-:Y:S05]  /*5f90*/  BSYNC B0 ;  /* 0x0000000000007941 */ /* 0x000fea0003800000 */
.L_x_1025:
        /* <DEDUP_REMOVED lines=11> */
.L_x_1028:
[----:B------:R-:W2:Y:S01]  /*6050*/  LDG.E.STRONG.GPU R5, [R2.64] ;  /* 0x0000000e02057981 */ /* 0x000ea2000c1ef900 */
[----:B------:R-:W-:Y:S01]  /*6060*/  YIELD ;  /* 0x0000000000007946 */ /* 0x000fe20003800000 */
[----:B--2---:R-:W-:Y:S01]  /*6070*/  ISETP.NE.AND P0, PT, R5, R0, PT ;  /* 0x000000000500720c */ /* 0x004fe20003f05270 */
[----:B------:R-:W-:-:S12]  /*6080*/  CCTL.IVALL ;  /* 0x00000000ff00798f */ /* 0x000fd80002000000 */
[----:B------:R-:W-:Y:S05]  /*6090*/  @P0 BRA `(.L_x_1028) ;  /* 0xffffffb000000947 */ /* 0x000fea000383ffff */
.L_x_1027:
        /* <DEDUP_REMOVED lines=25> */
.L_x_1029:
        /* <DEDUP_REMOVED lines=26> */
.L_x_1030:
        /* <DEDUP_REMOVED lines=11> */
.L_x_3332:


//--------------------- .text._Z35group_norm_nhwc_bwd_one_pass_kernelI11Fp16IOBf16WLi512ELi14ELi224EEv26Group_norm_nhwc_bwd_params --------------------------
	.section	.text._Z35group_norm_nhwc_bwd_one_pass_kernelI11Fp16IOBf16WLi512ELi14ELi224EEv26Group_norm_nhwc_bwd_params,"ax",@progbits
	.sectioninfo	@"SHI_REGISTERS=128"
	.align	128
        .global         _Z35group_norm_nhwc_bwd_one_pass_kernelI11Fp16IOBf16WLi512ELi14ELi224EEv26Group_norm_nhwc_bwd_params
        .type           _Z35group_norm_nhwc_bwd_one_pass_kernelI11Fp16IOBf16WLi512ELi14ELi224EEv26Group_norm_nhwc_bwd_params,@function
        .size           _Z35group_norm_nhwc_bwd_one_pass_kernelI11Fp16IOBf16WLi512ELi14ELi224EEv26Group_norm_nhwc_bwd_params,(.L_x_3333 - _Z35group_norm_nhwc_bwd_one_pass_kernelI11Fp16IOBf16WLi512ELi14ELi224EEv26Group_norm_nhwc_bwd_params)
        .other          _Z35group_norm_nhwc_bwd_one_pass_kernelI11Fp16IOBf16WLi512ELi14ELi224EEv26Group_norm_nhwc_bwd_params,@"STO_CUDA_ENTRY STV_DEFAULT"
_Z35group_norm_nhwc_bwd_one_pass_kernelI11Fp16IOBf16WLi512ELi14ELi224EEv26Group_norm_nhwc_bwd_params:
.text._Z35group_norm_nhwc_bwd_one_pass_kernelI11Fp16IOBf16WLi512ELi14ELi224EEv26Group_norm_nhwc_bwd_params:
        /* <DEDUP_REMOVED lines=103> */
.L_x_1114:
        /* <DEDUP_REMOVED lines=364> */
.L_x_1033:
[----:B-1-3--:R-:W-:Y:S05]  /*1d30*/  BSYNC B0 ;  /* 0x0000000000007941 */ /* 0x00afea0003800000 */
.L_x_1032:
[----:B------:R-:W-:Y:S01]  /*1d40*/  ISETP.NE.AND P0, PT, RZ, UR9, PT ;  /* 0x00000009ff007c0c */ /* 0x000fe2000bf05270 */
[----:B-----5:R-:W-:-:S02]  /*1d50*/  HADD2.F32 R35, -RZ, R27.H0_H0 ;  /* 0x2000001bff237230 */ /* 0x020fc40000004100 */
[----:B------:R-:W-:Y:S02]  /*1d60*/  HADD2.F32 R37, -RZ, R27.H1_H1 ;  /* 0x3000001bff257230 */ /* 0x000fe40000004100 */
[--C-:B------:R-:W-:Y:S01]  /*1d70*/  HADD2.F32 R41, -RZ, R30.reuse.H0_H0 ;  /* 0x2000001eff297230 */ /* 0x100fe20000004100 */
[C---:B------:R-:W-:Y:S01]  /*1d80*/  FADD.FTZ R35, -R26.reuse, R35 ;  /* 0x000000231a237221 */ /* 0x040fe20000010100 */
[----:B------:R-:W-:Y:S01]  /*1d90*/  HADD2.F32 R43, -RZ, R30.H1_H1 ;  /* 0x3000001eff2b7230 */ /* 0x000fe20000004100 */
[C---:B------:R-:W-:Y:S01]  /*1da0*/  FADD.FTZ R39, -R26.reuse, R37 ;  /* 0x000000251a277221 */ /* 0x040fe20000010100 */
[--C-:B------:R-:W-:Y:S01]  /*1db0*/  HADD2.F32 R33, -RZ, R74.reuse.H0_H0 ;  /* 0x2000004aff217230 */ /* 0x100fe20000004100 */
[-C--:B------:R-:W-:Y:S01]  /*1dc0*/  FMUL.FTZ R38, R35, R6.reuse ;  /* 0x0000000623267220 */ /* 0x080fe20000410000 */
[----:B------:R-:W-:Y:S01]  /*1dd0*/  HADD2.F32 R28, -RZ, R74.H1_H1 ;  /* 0x3000004aff1c7230 */ /* 0x000fe20000004100 */
[C---:B------:R-:W-:Y:S01]  /*1de0*/  FADD.FTZ R49, -R26.reuse, R41 ;  /* 0x000000291a317221 */ /* 0x040fe20000010100 */
[--C-:B------:R-:W-:Y:S01]  /*1df0*/  HADD2.F32 R29, -RZ, R73.reuse.H0_H0 ;  /* 0x20000049ff1d7230 */ /* 0x100fe20000004100 */
[----:B------:R-:W-:Y:S01]  /*1e00*/  FADD.FTZ R37, -R26, R43 ;  /* 0x0000002b1a257221 */ /* 0x000fe20000010100 */
        /* <DEDUP_REMOVED lines=21> */
.L_x_1034:
        /* <DEDUP_REMOVED lines=26> */
.L_x_1035:
[----:B------:R-:W-:Y:S02]  /*2100*/  FFMA.FTZ R40, R35, R36, R38 ;  /* 0x0000002423287223 */ /* 0x000fe40000010026 */
[----:B------:R-:W-:Y:S02]  /*2110*/  FADD.FTZ R38, RZ, R33 ;  /* 0x00000021ff267221 */ /* 0x000fe40000010000 */
[----:B------:R-:W-:Y:S02]  /*2120*/  FMUL.FTZ R41, R29, R16 ;  /* 0x000000101d297220 */ /* 0x000fe40000410000 */
[----:B------:R-:W-:Y:S02]  /*2130*/  FFMA.FTZ R34, R32, R29, R34 ;  /* 0x0000001d20227223 */ /* 0x000fe40000010022 */
[----:B------:R-:W-:-:S02]  /*2140*/  FADD.FTZ R29, R38, R29 ;  /* 0x0000001d261d7221 */ /* 0x000fc40000010000 */
[----:B------:R-:W-:Y:S01]  /*2150*/  FFMA.FTZ R38, R35, R28, RZ ;  /* 0x0000001c23267223 */ /* 0x000fe200000100ff */
[--C-:B------:R-:W-:Y:S01]  /*2160*/  HADD2.F32 R35, -RZ, R7.reuse.H1_H1 ;  /* 0x30000007ff237230 */ /* 0x100fe20000004100 */
[----:B------:R-:W-:Y:S01]  /*2170*/  FADD.FTZ R42, R36, R39 ;  /* 0x00000027242a7221 */ /* 0x000fe20000010000 */
[----:B------:R-:W-:Y:S01]  /*2180*/  HADD2.F32 R39, -RZ, R7.H0_H0 ;  /* 0x20000007ff277230 */ /* 0x000fe20000004100 */
[----:B------:R-:W-:Y:S02]  /*2190*/  FADD.FTZ R33, RZ, R28 ;  /* 0x0000001cff217221 */ /* 0x000fe40000010000 */
[----:B------:R-:W-:Y:S02]  /*21a0*/  FFMA.FTZ R36, R32, R41, R40 ;  /* 0x0000002920247223 */ /* 0x000fe40000010028 */
[----:B------:R-:W-:Y:S02]  /*21b0*/  FMUL.FTZ R32, R20, R19 ;  /* 0x0000001314207220 */ /* 0x000fe40000410000 */
[----:B------:R-:W-:-:S02]  /*21c0*/  FFMA.FTZ R28, R37, R20, R38 ;  /* 0x00000014251c7223 */ /* 0x000fc40000010026 */
[----:B------:R-:W-:Y:S02]  /*21d0*/  FADD.FTZ R20, R33, R20 ;  /* 0x0000001421147221 */ /* 0x000fe40000010000 */
[----:B------:R-:W-:Y:S02]  /*21e0*/  FADD.FTZ R33, R42, R41 ;  /* 0x000000292a217221 */ /* 0x000fe40000010000 */
[C---:B------:R-:W-:Y:S01]  /*21f0*/  FADD.FTZ R41, -R26.reuse, R39 ;  /* 0x000000271a297221 */ /* 0x040fe20000010100 */
[--C-:B------:R-:W-:Y:S01]  /*2200*/  HADD2.F32 R39, -RZ, R72.reuse.H0_H0 ;  /* 0x20000048ff277230 */ /* 0x100fe20000004100 */
[----:B------:R-:W-:Y:S02]  /*2210*/  FADD.FTZ R35, -R26, R35 ;  /* 0x000000231a237221 */ /* 0x000fe40000010100 */
[----:B------:R-:W-:Y:S01]  /*2220*/  FFMA.FTZ R37, R37, R32, R36 ;  /* 0x0000002025257223 */ /* 0x000fe20000010024 */
        /* <DEDUP_REMOVED lines=22> */
.L_x_1036:
[----:B------:R-:W-:Y:S01]  /*2390*/  FMUL.FTZ R40, R39, R16 ;  /* 0x0000001027287220 */ /* 0x000fe20000410000 */
[--C-:B------:R-:W-:Y:S01]  /*23a0*/  HADD2.F32 R41, -RZ, R21.reuse.H1_H1 ;  /* 0x30000015ff297230 */ /* 0x100fe20000004100 */
[----:B------:R-:W-:Y:S02]  /*23b0*/  FADD.FTZ R33, R32, R33 ;  /* 0x0000002120217221 */ /* 0x000fe40000010000 */
[----:B------:R-:W-:Y:S02]  /*23c0*/  FADD.FTZ R29, R29, R39 ;  /* 0x000000271d1d7221 */ /* 0x000fe40000010000 */
[C---:B------:R-:W-:Y:S01]  /*23d0*/  FFMA.FTZ R34, R38.reuse, R39, R34 ;  /* 0x0000002726227223 */ /* 0x040fe20000010022 */
[----:B------:R-:W-:Y:S01]  /*23e0*/  HADD2.F32 R39, -RZ, R21.H0_H0 ;  /* 0x20000015ff277230 */ /* 0x000fe20000004100 */
[----:B------:R-:W-:-:S02]  /*23f0*/  FFMA.FTZ R37, R38, R40, R37 ;  /* 0x0000002826257223 */ /* 0x000fc40000010025 */
[----:B------:R-:W-:Y:S02]  /*2400*/  FMUL.FTZ R32, R36, R19 ;  /* 0x0000001324207220 */ /* 0x000fe40000410000 */
[C---:B------:R-:W-:Y:S02]  /*2410*/  FFMA.FTZ R28, R35.reuse, R36, R28 ;  /* 0x00000024231c7223 */ /* 0x040fe4000001001c */
[----:B------:R-:W-:Y:S02]  /*2420*/  FFMA.FTZ R35, R35, R32, R37 ;  /* 0x0000002023237223 */ /* 0x000fe40000010025 */
[C---:B------:R-:W-:Y:S01]  /*2430*/  FADD.FTZ R37, -R26.reuse, R39 ;  /* 0x000000271a257221 */ /* 0x040fe20000010100 */
[--C-:B------:R-:W-:Y:S01]  /*2440*/  HADD2.F32 R39, -RZ, R71.reuse.H0_H0 ;  /* 0x20000047ff277230 */ /* 0x100fe20000004100 */
[----:B------:R-:W-:Y:S02]  /*2450*/  FADD.FTZ R41, -R26, R41 ;  /* 0x000000291a297221 */ /* 0x000fe40000010100 */
[----:B------:R-:W-:Y:S01]  /*2460*/  FADD.FTZ R20, R20, R36 ;  /* 0x0000002414147221 */ /* 0x000fe20000010000 */
[----:B------:R-:W-:Y:S01]  /*2470*/  HADD2.F32 R36, -RZ, R71.H1_H1 ;  /* 0x30000047ff247230 */ /* 0x000fe20000004100 */
[----:B------:R-:W-:-:S02]  /*2480*/  FMUL.FTZ R38, R37, R6 ;  /* 0x0000000625267220 */ /* 0x000fc40000410000 */
[----:B------:R-:W-:Y:S02]  /*2490*/  FADD.FTZ R33, R33, R40 ;  /* 0x0000002821217221 */ /* 0x000fe40000010000 */
        /* <DEDUP_REMOVED lines=20> */
.L_x_1037:
[----:B------:R-:W-:Y:S01]  /*25e0*/  FMUL.FTZ R40, R39, R16 ;  /* 0x0000001027287220 */ /* 0x000fe20000410000 */
[--C-:B------:R-:W-:Y:S01]  /*25f0*/  HADD2.F32 R41, -RZ, R8.reuse.H0_H0 ;  /* 0x20000008ff297230 */ /* 0x100fe20000004100 */
[----:B------:R-:W-:Y:S01]  /*2600*/  FADD.FTZ R45, R32, R33 ;  /* 0x00000021202d7221 */ /* 0x000fe20000010000 */
[----:B------:R-:W-:Y:S01]  /*2610*/  HADD2.F32 R43, -RZ, R8.H1_H1 ;  /* 0x30000008ff2b7230 */ /* 0x000fe20000004100 */
[----:B------:R-:W-:Y:S02]  /*2620*/  FADD.FTZ R32, R29, R39 ;  /* 0x000000271d207221 */ /* 0x000fe40000010000 */
[C---:B------:R-:W-:Y:S02]  /*2630*/  FFMA.FTZ R34, R38.reuse, R39, R34 ;  /* 0x0000002726227223 */ /* 0x040fe40000010022 */
[----:B------:R-:W-:-:S02]  /*2640*/  FFMA.FTZ R39, R38, R40, R35 ;  /* 0x0000002826277223 */ /* 0x000fc40000010023 */
[----:B------:R-:W-:Y:S02]  /*2650*/  FMUL.FTZ R38, R36, R19 ;  /* 0x0000001324267220 */ /* 0x000fe40000410000 */
[C---:B------:R-:W-:Y:S02]  /*2660*/  FADD.FTZ R41, -R26.reuse, R41 ;  /* 0x000000291a297221 */ /* 0x040fe40000010100 */
[----:B------:R-:W-:Y:S02]  /*2670*/  FADD.FTZ R43, -R26, R43 ;  /* 0x0000002b1a2b7221 */ /* 0x000fe40000010100 */
[C---:B------:R-:W-:Y:S01]  /*2680*/  FFMA.FTZ R33, R37.reuse, R36, R28 ;  /* 0x0000002425217223 */ /* 0x040fe2000001001c */
[--C-:B------:R-:W-:Y:S01]  /*2690*/  HADD2.F32 R28, -RZ, R70.reuse.H1_H1 ;  /* 0x30000046ff1c7230 */ /* 0x100fe20000004100 */
[----:B------:R-:W-:Y:S02]  /*26a0*/  FADD.FTZ R29, R20, R36 ;  /* 0x00000024141d7221 */ /* 0x000fe40000010000 */
[----:B------:R-:W-:Y:S01]  /*26b0*/  FFMA.FTZ R37, R37, R38, R39 ;  /* 0x0000002625257223 */ /* 0x000fe20000010027 */
[----:B------:R-:W-:Y:S01]  /*26c0*/  HADD2.F32 R39, -RZ, R70.H0_H0 ;  /* 0x20000046ff277230 */ /* 0x000fe20000004100 */
        /* <DEDUP_REMOVED lines=22> */
.L_x_1038:
[----:B------:R-:W-:Y:S01]  /*2830*/  FMUL.FTZ R40, R39, R16 ;  /* 0x0000001027287220 */ /* 0x000fe20000410000 */
[--C-:B------:R-:W-:Y:S01]  /*2840*/  HADD2.F32 R41, -RZ, R9.reuse.H1_H1 ;  /* 0x30000009ff297230 */ /* 0x100fe20000004100 */
[----:B------:R-:W-:Y:S02]  /*2850*/  FADD.FTZ R32, R32, R39 ;  /* 0x0000002720207221 */ /* 0x000fe40000010000 */
[----:B------:R-:W-:Y:S01]  /*2860*/  FFMA.FTZ R34, R36, R39, R34 ;  /* 0x0000002724227223 */ /* 0x000fe20000010022 */
[----:B------:R-:W-:Y:S01]  /*2870*/  HADD2.F32 R39, -RZ, R9.H0_H0 ;  /* 0x20000009ff277230 */ /* 0x000fe20000004100 */
[----:B------:R-:W-:Y:S02]  /*2880*/  FADD.FTZ R43, R38, R35 ;  /* 0x00000023262b7221 */ /* 0x000fe40000010000 */
[----:B------:R-:W-:-:S02]  /*2890*/  FFMA.FTZ R37, R36, R40, R37 ;  /* 0x0000002824257223 */ /* 0x000fc40000010025 */
[----:B------:R-:W-:Y:S02]  /*28a0*/  FMUL.FTZ R35, R28, R19 ;  /* 0x000000131c237220 */ /* 0x000fe40000410000 */
[----:B------:R-:W-:Y:S02]  /*28b0*/  FADD.FTZ R36, R43, R40 ;  /* 0x000000282b247221 */ /* 0x000fe40000010000 */
[C---:B------:R-:W-:Y:S02]  /*28c0*/  FADD.FTZ R39, -R26.reuse, R39 ;  /* 0x000000271a277221 */ /* 0x040fe40000010100 */
[----:B------:R-:W-:Y:S01]  /*28d0*/  FADD.FTZ R43, -R26, R41 ;  /* 0x000000291a2b7221 */ /* 0x000fe20000010100 */
[--C-:B------:R-:W-:Y:S01]  /*28e0*/  HADD2.F32 R41, -RZ, R69.reuse.H0_H0 ;  /* 0x20000045ff297230 */ /* 0x100fe20000004100 */
[C---:B------:R-:W-:Y:S02]  /*28f0*/  FFMA.FTZ R33, R20.reuse, R28, R33 ;  /* 0x0000001c14217223 */ /* 0x040fe40000010021 */
        /* <DEDUP_REMOVED lines=23> */
.L_x_1039:
[----:B------:R-:W-:Y:S01]  /*2a70*/  FMUL.FTZ R40, R41, R16 ;  /* 0x0000001029287220 */ /* 0x000fe20000410000 */
[--C-:B------:R-:W-:Y:S01]  /*2a80*/  HADD2.F32 R43, -RZ, R10.reuse.H1_H1 ;  /* 0x3000000aff2b7230 */ /* 0x100fe20000004100 */
[C---:B------:R-:W-:Y:S02]  /*2a90*/  FFMA.FTZ R45, R39.reuse, R41, R34 ;  /* 0x00000029272d7223 */ /* 0x040fe40000010022 */
[----:B------:R-:W-:Y:S01]  /*2aa0*/  FFMA.FTZ R37, R39, R40, R37 ;  /* 0x0000002827257223 */ /* 0x000fe20000010025 */
[----:B------:R-:W-:Y:S01]  /*2ab0*/  HADD2.F32 R39, -RZ, R10.H0_H0 ;  /* 0x2000000aff277230 */ /* 0x000fe20000004100 */
[----:B------:R-:W-:Y:S02]  /*2ac0*/  FADD.FTZ R35, R35, R36 ;  /* 0x0000002423237221 */ /* 0x000fe40000010000 */
[----:B------:R-:W-:-:S02]  /*2ad0*/  FMUL.FTZ R34, R20, R19 ;  /* 0x0000001314227220 */ /* 0x000fc40000410000 */
[----:B------:R-:W-:Y:S02]  /*2ae0*/  FADD.FTZ R35, R35, R40 ;  /* 0x0000002823237221 */ /* 0x000fe40000010000 */
[C---:B------:R-:W-:Y:S02]  /*2af0*/  FADD.FTZ R39, -R26.reuse, R39 ;  /* 0x000000271a277221 */ /* 0x040fe40000010100 */
[----:B------:R-:W-:Y:S02]  /*2b00*/  FADD.FTZ R43, -R26, R43 ;  /* 0x0000002b1a2b7221 */ /* 0x000fe40000010100 */
[----:B------:R-:W-:Y:S02]  /*2b10*/  FADD.FTZ R29, R29, R28 ;  /* 0x0000001c1d1d7221 */ /* 0x000fe40000010000 */
[----:B------:R-:W-:Y:S02]  /*2b20*/  FFMA.FTZ R37, R38, R34, R37 ;  /* 0x0000002226257223 */ /* 0x000fe40000010025 */
[----:B------:R-:W-:Y:S01]  /*2b30*/  FADD.FTZ R46, R32, R41 ;  /* 0x00000029202e7221 */ /* 0x000fe20000010000 */
[--C-:B------:R-:W-:Y:S01]  /*2b40*/  HADD2.F32 R32, -RZ, R68.reuse.H1_H1 ;  /* 0x30000044ff207230 */ /* 0x100fe20000004100 */
        /* <DEDUP_REMOVED lines=23> */
.L_x_1040:
[----:B------:R-:W-:Y:S01]  /*2cc0*/  FFMA.FTZ R38, R38, R20, R33 ;  /* 0x0000001426267223 */ /* 0x000fe20000010021 */
[--C-:B------:R-:W-:Y:S01]  /*2cd0*/  HADD2.F32 R43, -RZ, R11.reuse.H0_H0 ;  /* 0x2000000bff2b7230 */ /* 0x100fe20000004100 */
[----:B------:R-:W-:Y:S01]  /*2ce0*/  FMUL.FTZ R41, R35, R16 ;  /* 0x0000001023297220 */ /* 0x000fe20000410000 */
[----:B------:R-:W-:Y:S01]  /*2cf0*/  HADD2.F32 R33, -RZ, R11.H1_H1 ;  /* 0x3000000bff217230 */ /* 0x000fe20000004100 */
[----:B------:R-:W-:Y:S02]  /*2d00*/  FMUL.FTZ R42, R32, R19 ;  /* 0x00000013202a7220 */ /* 0x000fe40000410000 */
[C---:B------:R-:W-:Y:S02]  /*2d10*/  FADD.FTZ R43, -R26.reuse, R43 ;  /* 0x0000002b1a2b7221 */ /* 0x040fe40000010100 */
[----:B------:R-:W-:-:S02]  /*2d20*/  FADD.FTZ R33, -R26, R33 ;  /* 0x000000211a217221 */ /* 0x000fc40000010100 */
[----:B------:R-:W-:Y:S01]  /*2d30*/  FFMA.FTZ R40, R28, R41, R37 ;  /* 0x000000291c287223 */ /* 0x000fe20000010025 */
[--C-:B------:R-:W-:Y:S01]  /*2d40*/  HADD2.F32 R37, -RZ, R67.reuse.H0_H0 ;  /* 0x20000043ff257230 */ /* 0x100fe20000004100 */
[----:B------:R-:W-:Y:S01]  /*2d50*/  FADD.FTZ R41, R34, R41 ;  /* 0x0000002922297221 */ /* 0x000fe20000010000 */
[----:B------:R-:W-:Y:S01]  /*2d60*/  HADD2.F32 R34, -RZ, R67.H1_H1 ;  /* 0x30000043ff227230 */ /* 0x000fe20000004100 */
        /* <DEDUP_REMOVED lines=21> */
.L_x_1041:
[----:B------:R-:W-:Y:S01]  /*2ec0*/  FADD.FTZ R43, R29, R20 ;  /* 0x000000141d2b7221 */ /* 0x000fe20000010000 */
[--C-:B------:R-:W-:Y:S01]  /*2ed0*/  HADD2.F32 R29, -RZ, R12.reuse.H0_H0 ;  /* 0x2000000cff1d7230 */ /* 0x100fe20000004100 */
[----:B------:R-:W-:Y:S01]  /*2ee0*/  FFMA.FTZ R40, R39, R42, R40 ;  /* 0x0000002a27287223 */ /* 0x000fe20000010028 */
[----:B------:R-:W-:Y:S01]  /*2ef0*/  HADD2.F32 R49, -RZ, R12.H1_H1 ;  /* 0x3000000cff317230 */ /* 0x000fe20000004100 */
[----:B------:R-:W-:Y:S02]  /*2f00*/  FMUL.FTZ R47, R37, R16 ;  /* 0x00000010252f7220 */ /* 0x000fe40000410000 */
[----:B------:R-:W-:Y:S02]  /*2f10*/  FADD.FTZ R42, R42, R41 ;  /* 0x000000292a2a7221 */ /* 0x000fe40000010000 */
[----:B------:R-:W-:-:S02]  /*2f20*/  FFMA.FTZ R45, R28, R35, R45 ;  /* 0x000000231c2d7223 */ /* 0x000fc4000001002d */
[----:B------:R-:W-:Y:S02]  /*2f30*/  FFMA.FTZ R20, R36, R47, R40 ;  /* 0x0000002f24147223 */ /* 0x000fe40000010028 */
[----:B------:R-:W-:Y:S02]  /*2f40*/  FMUL.FTZ R28, R34, R19 ;  /* 0x00000013221c7220 */ /* 0x000fe40000410000 */
[----:B------:R-:W-:Y:S02]  /*2f50*/  FADD.FTZ R47, R42, R47 ;  /* 0x0000002f2a2f7221 */ /* 0x000fe40000010000 */
[C---:B------:R-:W-:Y:S02]  /*2f60*/  FADD.FTZ R29, -R26.reuse, R29 ;  /* 0x0000001d1a1d7221 */ /* 0x040fe40000010100 */
[----:B------:R-:W-:Y:S02]  /*2f70*/  FADD.FTZ R49, -R26, R49 ;  /* 0x000000311a317221 */ /* 0x000fe40000010100 */
[----:B------:R-:W-:-:S02]  /*2f80*/  FFMA.FTZ R41, R33, R28, R20 ;  /* 0x0000001c21297223 */ /* 0x000fc40000010014 */
[----:B------:R-:W-:Y:S01]  /*2f90*/  FADD.FTZ R46, R46, R35 ;  /* 0x000000232e2e7221 */ /* 0x000fe20000010000 */
        /* <DEDUP_REMOVED lines=24> */
.L_x_1042:
[--C-:B------:R-:W-:Y:S01]  /*3120*/  HADD2.F32 R49, -RZ, R13.reuse.H0_H0 ;  /* 0x2000000dff317230 */ /* 0x100fe20000004100 */
[----:B------:R-:W-:Y:S01]  /*3130*/  FMUL.FTZ R47, R35, R16 ;  /* 0x00000010232f7220 */ /* 0x000fe20000410000 */
[----:B------:R-:W-:Y:S01]  /*3140*/  HADD2.F32 R51, -RZ, R13.H1_H1 ;  /* 0x3000000dff337230 */ /* 0x000fe20000004100 */
[----:B------:R-:W-:Y:S01]  /*3150*/  FFMA.FTZ R39, R39, R32, R38 ;  /* 0x0000002027277223 */ /* 0x000fe20000010026 */
[----:B------:R-:W-:Y:S01]  /*3160*/  HADD2.F32 R53, -RZ, R65.H0_H0 ;  /* 0x20000041ff357230 */ /* 0x000fe20000004100 */
[C---:B------:R-:W-:Y:S02]  /*3170*/  FADD.FTZ R49, -R26.reuse, R49 ;  /* 0x000000311a317221 */ /* 0x040fe40000010100 */
[----:B------:R-:W-:Y:S02]  /*3180*/  FADD.FTZ R51, -R26, R51 ;  /* 0x000000331a337221 */ /* 0x000fe40000010100 */
[----:B------:R-:W-:-:S02]  /*3190*/  FFMA.FTZ R38, R44, R47, R41 ;  /* 0x0000002f2c267223 */ /* 0x000fc40000010029 */
[----:B------:R-:W-:Y:S01]  /*31a0*/  FADD.FTZ R40, R20, R47 ;  /* 0x0000002f14287221 */ /* 0x000fe20000010000 */
[----:B------:R-:W-:Y:S01]  /*31b0*/  HADD2.F32 R20, -RZ, R65.H1_H1 ;  /* 0x30000041ff147230 */ /* 0x000fe20000004100 */
        /* <DEDUP_REMOVED lines=22> */
.L_x_1043:
[----:B------:R-:W-:Y:S01]  /*3320*/  FFMA.FTZ R38, R29, R41, R38 ;  /* 0x000000291d267223 */ /* 0x000fe20000010026 */
[----:B------:R-:W-:Y:S01]  /*3330*/  HADD2.F32 R51, -RZ, R14.H1_H1 ;  /* 0x3000000eff337230 */ /* 0x000fe20000004100 */
[----:B------:R-:W-:Y:S02]  /*3340*/  FMUL.FTZ R47, R53, R16 ;  /* 0x00000010352f7220 */ /* 0x000fe40000410000 */
[----:B------:R-:W-:Y:S02]  /*3350*/  FADD.FTZ R40, R41, R40 ;  /* 0x0000002829287221 */ /* 0x000fe40000010000 */
[----:B------:R-:W-:Y:S02]  /*3360*/  FADD.FTZ R43, R43, R32 ;  /* 0x000000202b2b7221 */ /* 0x000fe40000010000 */
[----:B------:R-:W-:-:S02]  /*3370*/  FFMA.FTZ R41, R48, R47, R38 ;  /* 0x0000002f30297223 */ /* 0x000fc40000010026 */
[----:B------:R-:W-:Y:S01]  /*3380*/  FADD.FTZ R32, R40, R47 ;  /* 0x0000002f28207221 */ /* 0x000fe20000010000 */
[----:B------:R-:W-:Y:S01]  /*3390*/  HADD2.F32 R47, -RZ, R14.H0_H0 ;  /* 0x2000000eff2f7230 */ /* 0x000fe20000004100 */
[----:B------:R-:W-:Y:S02]  /*33a0*/  FMUL.FTZ R49, R20, R19 ;  /* 0x0000001314317220 */ /* 0x000fe40000410000 */
[----:B------:R-:W-:Y:S01]  /*33b0*/  FFMA.FTZ R45, R36, R37, R45 ;  /* 0x00000025242d7223 */ /* 0x000fe2000001002d */
[----:B------:R-:W-:Y:S01]  /*33c0*/  HADD2.F32 R36, -RZ, R64.H1_H1 ;  /* 0x30000040ff247230 */ /* 0x000fe20000004100 */
[----:B------:R-:W-:Y:S02]  /*33d0*/  FADD.FTZ R46, R46, R37 ;  /* 0x000000252e2e7221 */ /* 0x000fe40000010000 */
[C---:B------:R-:W-:Y:S02]  /*33e0*/  FADD.FTZ R37, -R26.reuse, R47 ;  /* 0x0000002f1a257221 */ /* 0x040fe40000010100 */
[----:B------:R-:W-:-:S02]  /*33f0*/  FADD.FTZ R51, -R26, R51 ;  /* 0x000000331a337221 */ /* 0x000fc40000010100 */
[----:B------:R-:W-:Y:S02]  /*3400*/  FFMA.FTZ R40, R54, R49, R41 ;  /* 0x0000003136287223 */ /* 0x000fe40000010029 */
[----:B------:R-:W-:Y:S01]  /*3410*/  FADD.FTZ R49, R49, R32 ;  /* 0x0000002031317221 */ /* 0x000fe20000010000 */
[----:B------:R-:W-:Y:S01]  /*3420*/  HADD2.F32 R32, -RZ, R64.H0_H0 ;  /* 0x20000040ff207230 */ /* 0x000fe20000004100 */
        /* <DEDUP_REMOVED lines=21> */
.L_x_1044:
[--C-:B------:R-:W-:Y:S01]  /*3580*/  HADD2.F32 R41, -RZ, R15.reuse.H0_H0 ;  /* 0x2000000fff297230 */ /* 0x100fe20000004100 */
[----:B------:R-:W-:Y:S01]  /*3590*/  FMUL.FTZ R42, R32, R16 ;  /* 0x00000010202a7220 */ /* 0x000fe20000410000 */
[----:B------:R-:W-:Y:S01]  /*35a0*/  HADD2.F32 R51, -RZ, R15.H1_H1 ;  /* 0x3000000fff337230 */ /* 0x000fe20000004100 */
[----:B------:R-:W-:Y:S01]  /*35b0*/  FFMA.FTZ R33, R33, R34, R39 ;  /* 0x0000002221217223 */ /* 0x000fe20000010027 */
[--C-:B------:R-:W-:Y:S01]  /*35c0*/  HADD2.F32 R39, -RZ, R63.reuse.H0_H0 ;  /* 0x2000003fff277230 */ /* 0x100fe20000004100 */
[C---:B------:R-:W-:Y:S02]  /*35d0*/  FADD.FTZ R41, -R26.reuse, R41 ;  /* 0x000000291a297221 */ /* 0x040fe40000010100 */
[----:B------:R-:W-:Y:S02]  /*35e0*/  FADD.FTZ R51, -R26, R51 ;  /* 0x000000331a337221 */ /* 0x000fe40000010100 */
[----:B------:R-:W-:Y:S01]  /*35f0*/  FFMA.FTZ R47, R37, R42, R40 ;  /* 0x0000002a252f7223 */ /* 0x000fe20000010028 */
[----:B------:R-:W-:Y:S01]  /*3600*/  HADD2.F32 R40, -RZ, R63.H1_H1 ;  /* 0x3000003fff287230 */ /* 0x000fe20000004100 */
[----:B------:R-:W-:-:S02]  /*3610*/  FADD.FTZ R49, R49, R42 ;  /* 0x0000002a31317221 */ /* 0x000fc40000010000 */
        /* <DEDUP_REMOVED lines=22> */
.L_x_1045:
[----:B------:R-:W-:Y:S02]  /*3780*/  FFMA.FTZ R51, R38, R50, R47 ;  /* 0x0000003226337223 */ /* 0x000fe4000001002f */
[----:B------:R-:W-:Y:S02]  /*3790*/  FMUL.FTZ R52, R39, R16 ;  /* 0x0000001027347220 */ /* 0x000fe40000410000 */
[----:B------:R-:W-:Y:S02]  /*37a0*/  FADD.FTZ R55, R50, R49 ;  /* 0x0000003132377221 */ /* 0x000fe40000010000 */
[----:B------:R-:W-:Y:S02]  /*37b0*/  FADD.FTZ R47, R43, R34 ;  /* 0x000000222b2f7221 */ /* 0x000fe40000010000 */
[----:B------:R-:W-:-:S02]  /*37c0*/  FFMA.FTZ R49, R44, R35, R45 ;  /* 0x000000232c317223 */ /* 0x000fc4000001002d */
[----:B------:R-:W-:Y:S01]  /*37d0*/  FFMA.FTZ R43, R41, R52, R51 ;  /* 0x00000034292b7223 */ /* 0x000fe20000010033 */
[--C-:B------:R-:W-:Y:S01]  /*37e0*/  HADD2.F32 R51, -RZ, R61.reuse.H0_H0 ;  /* 0x2000003dff337230 */ /* 0x100fe20000004100 */
[----:B------:R-:W-:Y:S01]  /*37f0*/  FADD.FTZ R45, R55, R52 ;  /* 0x00000034372d7221 */ /* 0x000fe20000010000 */
[----:B------:R-:W-:Y:S01]  /*3800*/  HADD2.F32 R55, -RZ, R61.H1_H1 ;  /* 0x3000003dff377230 */ /* 0x000fe20000004100 */
[----:B------:R-:W-:Y:S02]  /*3810*/  FMUL.FTZ R44, R40, R19 ;  /* 0x00000013282c7220 */ /* 0x000fe40000410000 */
[----:B------:R-:W-:Y:S02]  /*3820*/  FADD.FTZ R34, R46, R35 ;  /* 0x000000232e227221 */ /* 0x000fe40000010000 */
[----:B------:R-:W-:Y:S02]  /*3830*/  FADD.FTZ R35, R44, R45 ;  /* 0x0000002d2c237221 */ /* 0x000fe40000010000 */
[----:B------:R-:W-:-:S02]  /*3840*/  FADD.FTZ R45, -R26, R51 ;  /* 0x000000331a2d7221 */ /* 0x000fc40000010100 */
[----:B------:R-:W-:Y:S02]  /*3850*/  FADD.FTZ R55, -R26, R55 ;  /* 0x000000371a377221 */ /* 0x000fe40000010100 */
[----:B------:R-:W-:Y:S01]  /*3860*/  FFMA.FTZ R50, R42, R44, R43 ;  /* 0x0000002c2a327223 */ /* 0x000fe2000001002b */
[--C-:B------:R-:W-:Y:S01]  /*3870*/  HADD2.F32 R43, -RZ, R78.reuse.H0_H0 ;  /* 0x2000004eff2b7230 */ /* 0x100fe20000004100 */
[-C--:B------:R-:W-:Y:S01]  /*3880*/  FMUL.FTZ R45, R45, R6.reuse ;  /* 0x000000062d2d7220 */ /* 0x080fe20000410000 */
[----:B------:R-:W-:Y:S01]  /*3890*/  HADD2.F32 R44, -RZ, R78.H1_H1 ;  /* 0x3000004eff2c7230 */ /* 0x000fe20000004100 */
        /* <DEDUP_REMOVED lines=20> */
.L_x_1046:
[----:B------:R-:W-:Y:S01]  /*39e0*/  FMUL.FTZ R52, R43, R16 ;  /* 0x000000102b347220 */ /* 0x000fe20000410000 */
[--C-:B------:R-:W-:Y:S01]  /*39f0*/  HADD2.F32 R51, -RZ, R62.reuse.H0_H0 ;  /* 0x2000003eff337230 */ /* 0x100fe20000004100 */
[----:B------:R-:W-:Y:S01]  /*3a00*/  FFMA.FTZ R33, R29, R28, R33 ;  /* 0x0000001c1d217223 */ /* 0x000fe20000010021 */
[----:B------:R-:W-:Y:S01]  /*3a10*/  HADD2.F32 R55, -RZ, R62.H1_H1 ;  /* 0x3000003eff377230 */ /* 0x000fe20000004100 */
[----:B------:R-:W-:Y:S01]  /*3a20*/  FFMA.FTZ R29, R45, R52, R50 ;  /* 0x000000342d1d7223 */ /* 0x000fe20000010032 */
[----:B------:R-:W-:Y:S01]  /*3a30*/  HADD2.F32 R50, -RZ, R77.H1_H1 ;  /* 0x3000004dff327230 */ /* 0x000fe20000004100 */
[----:B------:R-:W-:Y:S02]  /*3a40*/  FADD.FTZ R52, R35, R52 ;  /* 0x0000003423347221 */ /* 0x000fe40000010000 */
[----:B------:R-:W-:-:S02]  /*3a50*/  FMUL.FTZ R35, R44, R19 ;  /* 0x000000132c237220 */ /* 0x000fc40000410000 */
[C---:B------:R-:W-:Y:S02]  /*3a60*/  FADD.FTZ R51, -R26.reuse, R51 ;  /* 0x000000331a337221 */ /* 0x040fe40000010100 */
[----:B------:R-:W-:Y:S02]  /*3a70*/  FADD.FTZ R55, -R26, R55 ;  /* 0x000000371a377221 */ /* 0x000fe40000010100 */
[----:B------:R-:W-:Y:S02]  /*3a80*/  FADD.FTZ R47, R47, R28 ;  /* 0x0000001c2f2f7221 */ /* 0x000fe40000010000 */
[----:B------:R-:W-:Y:S02]  /*3a90*/  FFMA.FTZ R28, R46, R35, R29 ;  /* 0x000000232e1c7223 */ /* 0x000fe4000001001d */
        /* <DEDUP_REMOVED lines=24> */
.L_x_1047:
[----:B------:R-:W-:Y:S01]  /*3c20*/  FMUL.FTZ R56, R49, R16 ;  /* 0x0000001031387220 */ /* 0x000fe20000410000 */
[--C-:B------:R-:W-:Y:S01]  /*3c30*/  HADD2.F32 R55, -RZ, R31.reuse.H1_H1 ;  /* 0x3000001fff377230 */ /* 0x100fe20000004100 */
[----:B------:R-:W-:Y:S01]  /*3c40*/  FFMA.FTZ R54, R54, R20, R33 ;  /* 0x0000001436367223 */ /* 0x000fe20000010021 */
[----:B------:R-:W-:Y:S01]  /*3c50*/  HADD2.F32 R35, -RZ, R31.H0_H0 ;  /* 0x2000001fff237230 */ /* 0x000fe20000004100 */
[----:B------:R-:W-:Y:S01]  /*3c60*/  FFMA.FTZ R33, R51, R56, R28 ;  /* 0x0000003833217223 */ /* 0x000fe2000001001c */
[----:B------:R-:W-:Y:S01]  /*3c70*/  HADD2.F32 R58, -RZ, R76.H1_H1 ;  /* 0x3000004cff3a7230 */ /* 0x000fe20000004100 */
[----:B------:R-:W-:Y:S02]  /*3c80*/  FADD.FTZ R56, R29, R56 ;  /* 0x000000381d387221 */ /* 0x000fe40000010000 */
[----:B------:R-:W-:Y:S02]  /*3c90*/  FMUL.FTZ R29, R50, R19 ;  /* 0x00000013321d7220 */ /* 0x000fe40000410000 */
[----:B------:R-:W-:-:S02]  /*3ca0*/  FADD.FTZ R57, -R26, R55 ;  /* 0x000000371a397221 */ /* 0x000fc40000010100 */
[----:B------:R-:W-:Y:S02]  /*3cb0*/  FADD.FTZ R35, -R26, R35 ;  /* 0x000000231a237221 */ /* 0x000fe40000010100 */
[----:B------:R-:W-:Y:S02]  /*3cc0*/  FFMA.FTZ R28, R52, R29, R33 ;  /* 0x0000001d341c7223 */ /* 0x000fe40000010021 */
[----:B------:R-:W-:Y:S02]  /*3cd0*/  FADD.FTZ R29, R29, R56 ;  /* 0x000000381d1d7221 */ /* 0x000fe40000010000 */
        /* <DEDUP_REMOVED lines=23> */
.L_x_1048:
        /* <DEDUP_REMOVED lines=33> */
.L_x_1049:
        /* <DEDUP_REMOVED lines=83> */
.L_x_1051:
[----:B0-2---:R-:W-:Y:S05]  /*4590*/  BSYNC B0 ;  /* 0x0000000000007941 */ /* 0x005fea0003800000 */
.L_x_1050:
        /* <DEDUP_REMOVED lines=159> */
.L_x_1053:
[----:B------:R-:W-:Y:S05]  /*4f90*/  BSYNC B0 ;  /* 0x0000000000007941 */ /* 0x000fea0003800000 */
.L_x_1052:
        /* <DEDUP_REMOVED lines=16> */
.L_x_1055:
[----:B------:R-:W-:Y:S05]  /*50a0*/  BSYNC B0 ;  /* 0x0000000000007941 */ /* 0x000fea0003800000 */
.L_x_1054:
        /* <DEDUP_REMOVED lines=32> */
.L_x_1058:
[----:B------:R-:W2:Y:S01]  /*52b0*/  LDG.E.STRONG.GPU R20, [R32.64] ;  /* 0x0000000620147981 */ /* 0x000ea2000c1ef900 */
[----:B------:R-:W-:Y:S01]  /*52c0*/  YIELD ;  /* 0x0000000000007946 */ /* 0x000fe20003800000 */
[----:B--2---:R-:W-:Y:S01]  /*52d0*/  ISETP.NE.AND P6, PT, R20, R39, PT ;  /* 0x000000271400720c */ /* 0x004fe20003fc5270 */
[----:B------:R-:W-:-:S12]  /*52e0*/  CCTL.IVALL ;  /* 0x00000000ff00798f */ /* 0x000fd80002000000 */
[----:B------:R-:W-:Y:S05]  /*52f0*/  @P6 BRA `(.L_x_1058) ;  /* 0xffffffb000006947 */ /* 0x000fea000383ffff */
.L_x_1057:
        /* <DEDUP_REMOVED lines=23> */
.L_x_1062:
        /* <DEDUP_REMOVED lines=115> */
.L_x_1061:
        /* <DEDUP_REMOVED lines=62> */
.L_x_1063:
[----:B------:R-:W-:-:S04]  /*5f80*/  ISETP.NE.AND P6, PT, R20, RZ, PT ;  /* 0x000000ff1400720c */ /* 0x000fc80003fc5270 */
[----:B------:R-:W-:-:S13]  /*5f90*/  ISETP.NE.OR P6, PT, R33, RZ, P6 ;  /* 0x000000ff2100720c */ /* 0x000fda00037c5670 */
[----:B------:R-:W-:Y:S05]  /*5fa0*/  @!P6 BRA `(.L_x_1059) ;  /* 0x000001f00000e947 */ /* 0x000fea0003800000 */
.L_x_1060:
        /* <DEDUP_REMOVED lines=31> */
.L_x_1059:
        /* <DEDUP_REMOVED lines=12> */
.L_x_1065:
[----:B------:R-:W-:Y:S05]  /*6260*/  BSYNC B0 ;  /* 0x0000000000007941 */ /* 0x000fea0003800000 */
.L_x_1064:
        /* <DEDUP_REMOVED lines=17> */
.L_x_1056:
[----:B------:R-:W-:Y:S01]  /*6380*/  @!P0 STS.64 [0x48], R28 ;  /* 0x0000481cff008388 */ /* 0x000fe20000000a00 */
[----:B0-----:R-:W-:-:S03]  /*6390*/  IMAD.WIDE.U32 R32, R3, 0x24924925, RZ ;  /* 0x2492492503207825 */ /* 0x001fc600078e00ff */
[----:B------:R-:W-:Y:S01]  /*63a0*/  BAR.SYNC.DEFER_BLOCKING 0x0 ;  /* 0x0000000000007b1d */ /* 0x000fe20000010000 */
[----:B------:R-:W-:Y:S01]  /*63b0*/  ISETP.NE.AND P6, PT, RZ, UR9, PT ;  /* 0x00000009ff007c0c */ /* 0x000fe2000bfc5270 */
[--C-:B------:R-:W-:Y:S01]  /*63c0*/  HADD2.F32 R37, -RZ, R27.reuse.H0_H0 ;  /* 0x2000001bff257230 */ /* 0x100fe20000004100 */
[-C--:B------:R-:W-:Y:S01]  /*63d0*/  IADD3 R32, R3, -R33.reuse, RZ ;  /* 0x8000002103207210 */ /* 0x080fe20007ffe0ff */
[----:B------:R-:W-:Y:S02]  /*63e0*/  HADD2.F32 R41, -RZ, R74.H0_H0 ;  /* 0x2000004aff297230 */ /* 0x000fe40000004100 */
[----:B------:R-:W-:Y:S01]  /*63f0*/  HADD2.F32 R39, -RZ, R30.H1_H1 ;  /* 0x3000001eff277230 */ /* 0x000fe20000004100 */
[----:B------:R-:W-:Y:S01]  /*6400*/  LEA.HI R34, R32, R33, RZ, 0x1f ;  /* 0x0000002120227211 */ /* 0x000fe200078ff8ff */
[----:B------:R-:W-:Y:S02]  /*6410*/  HADD2.F32 R33, -RZ, R27.H1_H1 ;  /* 0x3000001bff217230 */ /* 0x000fe40000004100 */
[----:B------:R-:W-:-:S03]  /*6420*/  HADD2.F32 R74, -RZ, R74.H1_H1 ;  /* 0x3000004aff4a7230 */ /* 0x000fc60000004100 */
[----:B------:R-:W-:-:S04]  /*6430*/  FADD.FTZ R33, -R26, R33 ;  /* 0x000000211a217221 */ /* 0x000fc80000010100 */
        /* <DEDUP_REMOVED lines=26> */
.L_x_1066:
        /* <DEDUP_REMOVED lines=18> */
[----:B------:R-:W-:-:S05]  /*6700*/  F2FP.PACK_AB R29, R20, R29 ;  /* 0x0000001d141d723e */ /* 0x000fca00000000ff */
[----:B------:R0:W-:Y:S02]  /*6710*/  STG.E [R32.64], R29 ;  /* 0x0000001d20007986 */ /* 0x0001e4000c101906 */
.L_x_1068:
[----:B------:R-:W-:Y:S05]  /*6720*/  BSYNC B0 ;  /* 0x0000000000007941 */ /* 0x000fea0003800000 */
.L_x_1067:
[----:B------:R-:W-:Y:S01]  /*6730*/  ISETP.NE.AND P0, PT, RZ, UR9, PT ;  /* 0x00000009ff007c0c */ /* 0x000fe2000bf05270 */
[C---:B0-----:R-:W-:Y:S01]  /*6740*/  FADD.FTZ R29, -R26.reuse, R37 ;  /* 0x000000251a1d7221 */ /* 0x041fe20000010100 */
[----:B------:R-:W-:Y:S01]  /*6750*/  HADD2.F32 R37, -RZ, R7.H0_H0 ;  /* 0x20000007ff257230 */ /* 0x000fe20000004100 */
        /* <DEDUP_REMOVED lines=25> */
.L_x_1069:
        /* <DEDUP_REMOVED lines=17> */
[----:B------:R-:W-:-:S05]  /*6a00*/  F2FP.PACK_AB R29, R20, R29 ;  /* 0x0000001d141d723e */ /* 0x000fca00000000ff */
[----:B------:R0:W-:Y:S02]  /*6a10*/  STG.E [R32.64], R29 ;  /* 0x0000001d20007986 */ /* 0x0001e4000c101906 */
.L_x_1071:
[----:B------:R-:W-:Y:S05]  /*6a20*/  BSYNC B0 ;  /* 0x0000000000007941 */ /* 0x000fea0003800000 */
.L_x_1070:
[----:B------:R-:W-:Y:S01]  /*6a30*/  ISETP.NE.AND P0, PT, RZ, UR9, PT ;  /* 0x00000009ff007c0c */ /* 0x000fe2000bf05270 */
[C---:B------:R-:W-:Y:S01]  /*6a40*/  FADD.FTZ R37, -R26.reuse, R37 ;  /* 0x000000251a257221 */ /* 0x040fe20000010100 */
[--C-:B------:R-:W-:Y:S01]  /*6a50*/  HADD2.F32 R39, -RZ, R72.reuse.H0_H0 ;  /* 0x20000048ff277230 */ /* 0x100fe20000004100 */
[----:B0-----:R-:W-:Y:S01]  /*6a60*/  FADD.FTZ R29, -R26, R7 ;  /* 0x000000071a1d7221 */ /* 0x001fe20000010100 */
        /* <DEDUP_REMOVED lines=24> */
.L_x_1072:
        /* <DEDUP_REMOVED lines=19> */
.L_x_1074:
[----:B------:R-:W-:Y:S05]  /*6d20*/  BSYNC B0 ;  /* 0x0000000000007941 */ /* 0x000fea0003800000 */
.L_x_1073:
        /* <DEDUP_REMOVED lines=28> */
.L_x_1075:
        /* <DEDUP_REMOVED lines=19> */
.L_x_1077:
[----:B------:R-:W-:Y:S05]  /*7020*/  BSYNC B0 ;  /* 0x0000000000007941 */ /* 0x000fea0003800000 */
.L_x_1076:
        /* <DEDUP_REMOVED lines=28> */
.L_x_1078:
        /* <DEDUP_REMOVED lines=19> */
.L_x_1080:
[----:B------:R-:W-:Y:S05]  /*7320*/  BSYNC B0 ;  /* 0x0000000000007941 */ /* 0x000fea0003800000 */
.L_x_1079:
        /* <DEDUP_REMOVED lines=28> */
.L_x_1081:
        /* <DEDUP_REMOVED lines=19> */
.L_x_1083:
[----:B------:R-:W-:Y:S05]  /*7620*/  BSYNC B0 ;  /* 0x0000000000007941 */ /* 0x000fea0003800000 */
.L_x_1082:
        /* <DEDUP_REMOVED lines=28> */
.L_x_1084:
        /* <DEDUP_REMOVED lines=19> */
.L_x_1086:
[----:B------:R-:W-:Y:S05]  /*7920*/  BSYNC B0 ;  /* 0x0000000000007941 */ /* 0x000fea0003800000 */
.L_x_1085:
        /* <DEDUP_REMOVED lines=28> */
.L_x_1087:
[----:B------:R-:W-:Y:S01]  /*7af0*/  BSSY B0, `(.L_x_1088) ;  /* 0x0000012000007945 */ /* 0x000fe20003800000 */
[----:B------:R-:W-:Y:S05]  /*7b00*/  @!P5 BRA `(.L_x_1089) ;  /* 0x000001000000d947 */ /* 0x000fea0003800000 */
[----:B------:R-:W-:Y:S01]  /*7b10*/  MOV R8, R22 ;  /* 0x0000001600087202 */ /* 0x000fe20000000f00 */
[----:B0-----:R-:W-:Y:S01]  /*7b20*/  IMAD R10, R114, c[0x0][0x1d8], RZ ;  /* 0x00007600720a7a24 */ /* 0x001fe200078e02ff */
        /* <DEDUP_REMOVED lines=14> */
.L_x_1089:
[----:B------:R-:W-:Y:S05]  /*7c10*/  BSYNC B0 ;  /* 0x0000000000007941 */ /* 0x000fea0003800000 */
.L_x_1088:
[C---:B------:R-:W-:Y:S01]  /*7c20*/  FADD.FTZ R37, -R26.reuse, R37 ;  /* 0x000000251a257221 */ /* 0x040fe20000010100 */
[--C-:B0-----:R-:W-:Y:S01]  /*7c30*/  HADD2.F32 R7, -RZ, R66.reuse.H0_H0 ;  /* 0x20000042ff077230 */ /* 0x101fe20000004100 */
        /* <DEDUP_REMOVED lines=25> */
.L_x_1090:
        /* <DEDUP_REMOVED lines=16> */
[----:B------:R-:W-:-:S05]  /*7ed0*/  F2FP.PACK_AB R7, R7, R8 ;  /* 0x000000080707723e */ /* 0x000fca00000000ff */
[----:B------:R0:W-:Y:S02]  /*7ee0*/  STG.E [R10.64], R7 ;  /* 0x000000070a007986 */ /* 0x0001e4000c101906 */
.L_x_1092:
[----:B------:R-:W-:Y:S05]  /*7ef0*/  BSYNC B0 ;  /* 0x0000000000007941 */ /* 0x000fea0003800000 */
.L_x_1091:
        /* <DEDUP_REMOVED lines=27> */
.L_x_1093:
        /* <DEDUP_REMOVED lines=18> */
.L_x_1095:
[----:B------:R-:W-:Y:S05]  /*81d0*/  BSYNC B0 ;  /* 0x0000000000007941 */ /* 0x000fea0003800000 */
.L_x_1094:
[C---:B------:R-:W-:Y:S01]  /*81e0*/  FADD.FTZ R37, -R26.reuse, R37 ;  /* 0x000000251a257221 */ /* 0x040fe20000010100 */
[--C-:B0-----:R-:W-:Y:S01]  /*81f0*/  HADD2.F32 R7, -RZ, R64.reuse.H0_H0 ;  /* 0x20000040ff077230 */ /* 0x101fe20000004100 */
[----:B------:R-:W-:Y:S01]  /*8200*/  FADD.FTZ R39, -R26, R39 ;  /* 0x000000271a277221 */ /* 0x000fe20000010100 */
[----:B------:R-:W-:Y:S01]  /*8210*/  HADD2.F32 R64, -RZ, R64.H1_H1 ;  /* 0x30000040ff407230 */ /* 0x000fe20000004100 */
[-C--:B------:R-:W-:Y:S01]  /*8220*/  FMUL.FTZ R28, R37, R6.reuse ;  /* 0x00000006251c7220 */ /* 0x080fe20000410000 */
[----:B------:R-:W-:Y:S01]  /*8230*/  HADD2.F32 R33, -RZ, R15.H0_H0 ;  /* 0x2000000fff217230 */ /* 0x000fe20000004100 */
        /* <DEDUP_REMOVED lines=20> */
.L_x_1096:
        /* <DEDUP_REMOVED lines=18> */
.L_x_1098:
[----:B------:R-:W-:Y:S05]  /*84a0*/  BSYNC B0 ;  /* 0x0000000000007941 */ /* 0x000fea0003800000 */
.L_x_1097:
[----:B------:R-:W-:Y:S01]  /*84b0*/  HADD2.F32 R15, -RZ, R15.H1_H1 ;  /* 0x3000000fff0f7230 */ /* 0x000fe20000004100 */
[----:B0-----:R-:W-:Y:S01]  /*84c0*/  SHF.R.U32.HI R7, RZ, 0x2, R34 ;  /* 0x00000002ff077819 */ /* 0x001fe20000011622 */
[C---:B------:R-:W-:Y:S01]  /*84d0*/  FADD.FTZ R33, -R26.reuse, R33 ;  /* 0x000000211a217221 */ /* 0x040fe20000010100 */
[----:B------:R-:W-:Y:S02]  /*84e0*/  HADD2.F32 R37, -RZ, R61.H0_H0 ;  /* 0x2000003dff257230 */ /* 0x000fe40000004100 */
[----:B------:R-:W-:Y:S01]  /*84f0*/  FADD.FTZ R15, -R26, R15 ;  /* 0x0000000f1a0f7221 */ /* 0x000fe20000010100 */
[--C-:B------:R-:W-:Y:S01]  /*8500*/  HADD2.F32 R13, -RZ, R63.reuse.H0_H0 ;  /* 0x2000003fff0d7230 */ /* 0x100fe20000004100 */
[-C--:B------:R-:W-:Y:S01]  /*8510*/  FMUL.FTZ R30, R33, R6.reuse ;  /* 0x00000006211e7220 */ /* 0x080fe20000410000 */
[----:B------:R-:W-:Y:S01]  /*8520*/  HADD2.F32 R12, -RZ, R63.H1_H1 ;  /* 0x3000003fff0c7230 */ /* 0x000fe20000004100 */
        /* <DEDUP_REMOVED lines=22> */
.L_x_1099:
        /* <DEDUP_REMOVED lines=18> */
.L_x_1101:
[----:B------:R-:W-:Y:S05]  /*87b0*/  BSYNC B0 ;  /* 0x0000000000007941 */ /* 0x000fea0003800000 */
.L_x_1100:
[C---:B------:R-:W-:Y:S01]  /*87c0*/  FADD.FTZ R37, -R26.reuse, R37 ;  /* 0x000000251a257221 */ /* 0x040fe20000010100 */
        /* <DEDUP_REMOVED lines=26> */
.L_x_1102:
        /* <DEDUP_REMOVED lines=23> */
.L_x_1104:
[----:B------:R-:W-:Y:S05]  /*8ae0*/  BSYNC B0 ;  /* 0x0000000000007941 */ /* 0x000fea0003800000 */
.L_x_1103:
        /* <DEDUP_REMOVED lines=27> */
.L_x_1105:
        /* <DEDUP_REMOVED lines=23> */
.L_x_1107:
[----:B------:R-:W-:Y:S05]  /*8e10*/  BSYNC B0 ;  /* 0x0000000000007941 */ /* 0x000fea0003800000 */
.L_x_1106:
        /* <DEDUP_REMOVED lines=27> */
.L_x_1108:
        /* <DEDUP_REMOVED lines=25> */
.L_x_1110:
[----:B------:R-:W-:Y:S05]  /*9160*/  BSYNC B0 ;  /* 0x0000000000007941 */ /* 0x000fea0003800000 */
.L_x_1109:
[----:B------:R-:W-:Y:S01]  /*9170*/  IADD3 R28, R7, 0x1e0, RZ ;  /* 0x000001e0071c7810 */ /* 0x000fe20007ffe0ff */
[-C--:B------:R-:W-:Y:S01]  /*9180*/  FMUL.FTZ R20, R21, R6.reuse ;  /* 0x0000000615147220 */ /* 0x080fe20000410000 */
[--C-:B------:R-:W-:Y:S01]  /*9190*/  HADD2.F32 R7, -RZ, R75.reuse.H0_H0 ;  /* 0x2000004bff077230 */ /* 0x100fe20000004100 */
[----:B------:R-:W-:Y:S01]  /*91a0*/  FMUL.FTZ R26, R29, R6 ;  /* 0x000000061d1a7220 */ /* 0x000fe20000410000 */
[----:B------:R-:W-:Y:S01]  /*91b0*/  HADD2.F32 R12, -RZ, R75.H1_H1 ;  /* 0x3000004bff0c7230 */ /* 0x000fe20000004100 */
        /* <DEDUP_REMOVED lines=20> */
.L_x_1111:
        /* <DEDUP_REMOVED lines=21> */
.L_x_1113:
[----:B------:R-:W-:Y:S05]  /*9450*/  BSYNC B0 ;  /* 0x0000000000007941 */ /* 0x000fea0003800000 */
.L_x_1112:
[----:B------:R-:W-:Y:S02]  /*9460*/  IADD3 R5, R5, c[0x0][0x10], RZ ;  /* 0x0000040005057a10 */ /* 0x000fe40007ffe0ff */
[----:B------:R-:W-:Y:S02]  /*9470*/  IADD3 R79, R79, 0x1, RZ ;  /* 0x000000014f4f7810 */ /* 0x000fe40007ffe0ff */
[----:B------:R-:W-:-:S13]  /*9480*/  ISETP.GE.AND P0, PT, R5, UR4, PT ;  /* 0x0000000405007c0c */ /* 0x000fda000bf06270 */
[----:B------:R-:W-:Y:S01]  /*9490*/  @P0 CALL.REL.NOINC `(.L_x_1031) ;  /* 0x0000001000000944 */ /* 0x000fe20003c00000 */
[----:B------:R-:W-:Y:S05]  /*94a0*/  BRA `(.L_x_1114) ;  /* 0xffff71c000007947 */ /* 0x000fea000383ffff */
.L_x_1031:
        /* <DEDUP_REMOVED lines=18> */
.L_x_1116:
[----:B------:R-:W-:Y:S05]  /*95d0*/  BSYNC B0 ;  /* 0x0000000000007941 */ /* 0x000fea0003800000 */
.L_x_1115:
        /* <DEDUP_REMOVED lines=11> */
.L_x_1118:
[----:B------:R-:W2:Y:S01]  /*9690*/  LDG.E.STRONG.GPU R7, [R4.64] ;  /* 0x0000000604077981 */ /* 0x000ea2000c1ef900 */
[----:B------:R-:W-:Y:S01]  /*96a0*/  YIELD ;  /* 0x0000000000007946 */ /* 0x000fe20003800000 */
[----:B--2---:R-:W-:Y:S01]  /*96b0*/  ISETP.NE.AND P0, PT, R7, R0, PT ;  /* 0x000000000700720c */ /* 0x004fe20003f05270 */
[----:B------:R-:W-:-:S12]  /*96c0*/  CCTL.IVALL ;  /* 0x00000000ff00798f */ /* 0x000fd80002000000 */
[----:B------:R-:W-:Y:S05]  /*96d0*/  @P0 BRA `(.L_x_1118) ;  /* 0xffffffb000000947 */ /* 0x000fea000383ffff */
.L_x_1117:
        /* <DEDUP_REMOVED lines=25> */
.L_x_1119:
        /* <DEDUP_REMOVED lines=26> */
.L_x_1120:
        /* <DEDUP_REMOVED lines=15> */
.L_x_3333:


//--------------------- .text._Z35group_norm_nhwc_bwd_one_pass_kernelI11Fp16IOFp16WLi64ELi14ELi224EEv26Group_norm_nhwc_bwd_params --------------------------
	.section	.text._Z35group_norm_nhwc_bwd_one_pass_kernelI11Fp16IOFp16WLi64ELi14ELi224EEv26Group_norm_nhwc_bwd_params,"ax",@progbits
	.sectioninfo	@"SHI_REGISTERS=56"
	.align	128
        .global         _Z35group_norm_nhwc_bwd_one_pass_kernelI11Fp16IOFp16WLi64ELi14ELi224EEv26Group_norm_nhwc_bwd_params
        .type           _Z35group_norm_nhwc_bwd_one_pass_kernelI11Fp16IOFp16WLi64ELi14ELi224EEv26Group_norm_nhwc_bwd_params,@function
        .size           _Z35group_norm_nhwc_bwd_one_pass_kernelI11Fp16IOFp16WLi64ELi14ELi224EEv26Group_norm_nhwc_bwd_params,(.L_x_3334 - _Z35group_norm_nhwc_bwd_one_pass_kernelI11Fp16IOFp16WLi64ELi14ELi224EEv26Group_norm_nhwc_bwd_params)
        .other          _Z35group_norm_nhwc_bwd_one_pass_kernelI11Fp16IOFp16WLi64ELi14ELi224EEv26Group_norm_nhwc_bwd_params,@"STO_CUDA_ENTRY STV_DEFAULT"
_Z35group_norm_nhwc_bwd_one_pass_kernelI11Fp16IOFp16WLi64ELi14ELi224EEv26Group_norm_nhwc_bwd_params:
.text._Z35group_norm_nhwc_bwd_one_pass_kernelI11Fp16IOFp16WLi64ELi14ELi224EEv26Group_norm_nhwc_bwd_params:
        /* <DEDUP_REMOVED lines=43> */
.L_x_1148:
        /* <DEDUP_REMOVED lines=112> */
.L_x_1123:
[----:B-1----:R-:W-:Y:S05]  /*09b0*/  BSYNC B0 ;  /* 0x0000000000007941 */ /* 0x002fea0003800000 */
.L_x_1122:
        /* <DEDUP_REMOVED lines=33> */
.L_x_1124:
        /* <DEDUP_REMOVED lines=26> */
.L_x_1125:
        /* <DEDUP_REMOVED lines=67> */
.L_x_1127:
[----:B------:R-:W-:Y:S05]  /*11a0*/  BSYNC B0 ;  /* 0x0000000000007941 */ /* 0x000fea0003800000 */
.L_x_1126:
        /* <DEDUP_REMOVED lines=159> */
.L_x_1129:
[----:B------:R-:W-:Y:S05]  /*1ba0*/  BSYNC B0 ;  /* 0x0000000000007941 */ /* 0x000fea0003800000 */
.L_x_1128:
        /* <DEDUP_REMOVED lines=19> */
.L_x_1131:
[----:B------:R-:W-:Y:S05]  /*1ce0*/  BSYNC B0 ;  /* 0x0000000000007941 */ /* 0x000fea0003800000 */
.L_x_1130:
        /* <DEDUP_REMOVED lines=28> */
.L_x_1134:
[----:B------:R-:W2:Y:S01]  /*1eb0*/  LDG.E.STRONG.GPU R12, [R8.64] ;  /* 0x0000000e080c7981 */ /* 0x000ea2000c1ef900 */
[----:B------:R-:W-:Y:S01]  /*1ec0*/  YIELD ;  /* 0x0000000000007946 */ /* 0x000fe20003800000 */
[----:B--2---:R-:W-:Y:S01]  /*1ed0*/  ISETP.NE.AND P0, PT, R12, R15, PT ;  /* 0x0000000f0c00720c */ /* 0x004fe20003f05270 */
[----:B------:R-:W-:-:S12]  /*1ee0*/  CCTL.IVALL ;  /* 0x00000000ff00798f */ /* 0x000fd80002000000 */
[----:B------:R-:W-:Y:S05]  /*1ef0*/  @P0 BRA `(.L_x_1134) ;  /* 0xffffffb000000947 */ /* 0x000fea000383ffff */
.L_x_1133:
        /* <DEDUP_REMOVED lines=20> */
.L_x_1138:
        /* <DEDUP_REMOVED lines=116> */
.L_x_1137:
        /* <DEDUP_REMOVED lines=62> */
.L_x_1139:
[----:B------:R-:W-:-:S13]  /*2b60*/  ISETP.NE.OR P0, PT, RZ, UR4, P0 ;  /* 0x00000004ff007c0c */ /* 0x000fda0008705670 */
[----:B------:R-:W-:Y:S05]  /*2b70*/  @!P0 BRA `(.L_x_1135) ;  /* 0x000001f000008947 */ /* 0x000fea0003800000 */
.L_x_1136:
        /* <DEDUP_REMOVED lines=31> */
.L_x_1135:
        /* <DEDUP_REMOVED lines=12> */
.L_x_1141:
[----:B------:R-:W-:Y:S05]  /*2e30*/  BSYNC B0 ;  /* 0x0000000000007941 */ /* 0x000fea0003800000 */
.L_x_1140:
        /* <DEDUP_REMOVED lines=16> */
.L_x_1132:
        /* <DEDUP_REMOVED lines=37> */
.L_x_1142:
        /* <DEDUP_REMOVED lines=18> */
.L_x_1144:
[----:B------:R-:W-:Y:S05]  /*32b0*/  BSYNC B0 ;  /* 0x0000000000007941 */ /* 0x000fea0003800000 */
.L_x_1143:
        /* <DEDUP_REMOVED lines=25> */
.L_x_1145:
        /* <DEDUP_REMOVED lines=17> */
.L_x_1147:
[----:B------:R-:W-:Y:S05]  /*3560*/  BSYNC B0 ;  /* 0x0000000000007941 */ /* 0x000fea0003800000 */
.L_x_1146:
[----:B------:R-:W-:Y:S01]  /*3570*/  ULDC UR4, c[0x0][0x10] ;  /* 0x0000040000047ab9 */ /* 0x000fe20000000800 */
[----:B------:R-:W-:Y:S01]  /*3580*/  IADD3 R46, R46, 0x1, RZ ;  /* 0x000000012e2e7810 */ /* 0x000fe20007ffe0ff */
[----:B------:R-:W-:-:S04]  /*3590*/  UIADD3 UR7, UR7, UR4, URZ ;  /* 0x0000000407077290 */ /* 0x000fc8000fffe03f */
[----:B------:R-:W-:-:S06]  /*35a0*/  UISETP.GE.AND UP0, UPT, UR7, UR6, UPT ;  /* 0x000000060700728c */ /* 0x000fcc000bf06270 */
[----:B------:R-:W-:-:S13]  /*35b0*/  PLOP3.LUT P0, PT, PT, PT, UP0, 0x80, 0x0 ;  /* 0x000000000000781c */ /* 0x000fda0003f0f008 */
[----:B------:R-:W-:Y:S01]  /*35c0*/  @P0 CALL.REL.NOINC `(.L_x_1121) ;  /* 0x0000001000000944 */ /* 0x000fe20003c00000 */
[----:B------:R-:W-:Y:S05]  /*35d0*/  BRA `(.L_x_1148) ;  /* 0xffffccd000007947 */ /* 0x000fea000383ffff */
.L_x_1121:
        /* <DEDUP_REMOVED lines=18> */
.L_x_1150:
[----:B------:R-:W-:Y:S05]  /*3700*/  BSYNC B0 ;  /* 0x0000000000007941 */ /* 0x000fea0003800000 */
.L_x_1149:
        /* <DEDUP_REMOVED lines=11> */
.L_x_1152:
[----:B------:R-:W2:Y:S01]  /*37c0*/  LDG.E.STRONG.GPU R5, [R2.64] ;  /* 0x0000000e02057981 */ /* 0x000ea2000c1ef900 */
[----:B------:R-:W-:Y:S01]  /*37d0*/  YIELD ;  /* 0x0000000000007946 */ /* 0x000fe20003800000 */
[----:B--2---:R-:W-:Y:S01]  /*37e0*/  ISETP.NE.AND P0, PT, R5, R4, PT ;  /* 0x000000040500720c */ /* 0x004fe20003f05270 */
[----:B------:R-:W-:-:S12]  /*37f0*/  CCTL.IVALL ;  /* 0x00000000ff00798f */ /* 0x000fd80002000000 */
[----:B------:R-:W-:Y:S05]  /*3800*/  @P0 BRA `(.L_x_1152) ;  /* 0xffffffb000000947 */ /* 0x000fea000383ffff */
.L_x_1151:
        /* <DEDUP_REMOVED lines=25> */
.L_x_1153:
        /* <DEDUP_REMOVED lines=26> */
.L_x_1154:
        /* <DEDUP_REMOVED lines=12> */
.L_x_3334:


//--------------------- .text._Z35group_norm_nhwc_bwd_one_pass_kernelI11Fp16IOFp16WLi128ELi14ELi224EEv26Group_norm_nhwc_bwd_params --------------------------
	.section	.text._Z35group_norm_nhwc_bwd_one_pass_kernelI11Fp16IOFp16WLi128ELi14ELi224EEv26Group_norm_nhwc_bwd_params,"ax",@progbits
	.sectioninfo	@"SHI_REGISTERS=56"
	.align	128
        .global         _Z35group_norm_nhwc_bwd_one_pass_kernelI11Fp16IOFp16WLi128ELi14ELi224EEv26Group_norm_nhwc_bwd_params
        .type           _Z35group_norm_nhwc_bwd_one_pass_kernelI11Fp16IOFp16WLi128ELi14ELi224EEv26Group_norm_nhwc_bwd_params,@function
        .size           _Z35group_norm_nhwc_bwd_one_pass_kernelI11Fp16IOFp16WLi128ELi14ELi224EEv26Group_norm_nhwc_bwd_params,(.L_x_3335 - _Z35group_norm_nhwc_bwd_one_pass_kernelI11Fp16IOFp16WLi128ELi14ELi224EEv26Group_norm_nhwc_bwd_params)
        .other          _Z35group_norm_nhwc_bwd_one_pass_kernelI11Fp16IOFp16WLi128ELi14ELi224EEv26Group_norm_nhwc_bwd_params,@"STO_CUDA_ENTRY STV_DEFAULT"
_Z35group_norm_nhwc_bwd_one_pass_kernelI11Fp16IOFp16WLi128ELi14ELi224EEv26Group_norm_nhwc_bwd_params:
.text._Z35group_norm_nhwc_bwd_one_pass_kernelI11Fp16IOFp16WLi128ELi14ELi224EEv26Group_norm_nhwc_bwd_params:
        /* <DEDUP_REMOVED lines=54> */
.L_x_1190:
        /* <DEDUP_REMOVED lines=148> */
.L_x_1157:
[----:B---3--:R-:W-:Y:S05]  /*0ca0*/  BSYNC B0 ;  /* 0x0000000000007941 */ /* 0x008fea0003800000 */
.L_x_1156:
        /* <DEDUP_REMOVED lines=33> */
.L_x_1158:
        /* <DEDUP_REMOVED lines=26> */
.L_x_1159:
        /* <DEDUP_REMOVED lines=39> */
.L_x_1160:
        /* <DEDUP_REMOVED lines=35> */
.L_x_1161:
        /* <DEDUP_REMOVED lines=68> */
.L_x_1163:
[----:B------:R-:W-:Y:S05]  /*1940*/  BSYNC B0 ;  /* 0x0000000000007941 */ /* 0x000fea0003800000 */
.L_x_1162:
        /* <DEDUP_REMOVED lines=159> */
.L_x_1165:
[----:B------:R-:W-:Y:S05]  /*2340*/  BSYNC B0 ;  /* 0x0000000000007941 */ /* 0x000fea0003800000 */
.L_x_1164:
        /* <DEDUP_REMOVED lines=19> */
.L_x_1167:
[----:B------:R-:W-:Y:S05]  /*2480*/  BSYNC B0 ;  /* 0x0000000000007941 */ /* 0x000fea0003800000 */
.L_x_1166:
        /* <DEDUP_REMOVED lines=27> */
.L_x_1170:
[----:B------:R-:W2:Y:S01]  /*2640*/  LDG.E.STRONG.GPU R14, [R12.64] ;  /* 0x0000000e0c0e7981 */ /* 0x000ea2000c1ef900 */
[----:B------:R-:W-:Y:S01]  /*2650*/  YIELD ;  /* 0x0000000000007946 */ /* 0x000fe20003800000 */
[----:B--2---:R-:W-:Y:S01]  /*2660*/  ISETP.NE.AND P0, PT, R14, R17, PT ;  /* 0x000000110e00720c */ /* 0x004fe20003f05270 */
[----:B------:R-:W-:-:S12]  /*2670*/  CCTL.IVALL ;  /* 0x00000000ff00798f */ /* 0x000fd80002000000 */
[----:B------:R-:W-:Y:S05]  /*2680*/  @P0 BRA `(.L_x_1170) ;  /* 0xffffffb000000947 */ /* 0x000fea000383ffff */
.L_x_1169:
        /* <DEDUP_REMOVED lines=19> */
.L_x_1174:
        /* <DEDUP_REMOVED lines=116> */
.L_x_1173:
        /* <DEDUP_REMOVED lines=62> */
.L_x_1175:
[----:B------:R-:W-:-:S13]  /*32e0*/  ISETP.NE.OR P0, PT, RZ, UR4, P0 ;  /* 0x00000004ff007c0c */ /* 0x000fda0008705670 */
[----:B------:R-:W-:Y:S05]  /*32f0*/  @!P0 BRA `(.L_x_1171) ;  /* 0x000001f000008947 */ /* 0x000fea0003800000 */
.L_x_1172:
        /* <DEDUP_REMOVED lines=31> */
.L_x_1171:
        /* <DEDUP_REMOVED lines=10> */
.L_x_1177:
[----:B------:R-:W-:Y:S05]  /*3590*/  BSYNC B0 ;  /* 0x0000000000007941 */ /* 0x000fea0003800000 */
.L_x_1176:
        /* <DEDUP_REMOVED lines=19> */
.L_x_1168:
        /* <DEDUP_REMOVED lines=47> */
.L_x_1178:
        /* <DEDUP_REMOVED lines=18> */
.L_x_1180:
[----:B------:R-:W-:Y:S05]  /*3ae0*/  BSYNC B0 ;  /* 0x0000000000007941 */ /* 0x000fea0003800000 */
.L_x_1179:
        /* <DEDUP_REMOVED lines=25> */
.L_x_1181:
        /* <DEDUP_REMOVED lines=18> */
.L_x_1183:
[----:B------:R-:W-:Y:S05]  /*3da0*/  BSYNC B0 ;  /* 0x0000000000007941 */ /* 0x000fea0003800000 */
.L_x_1182:
        /* <DEDUP_REMOVED lines=31> */
.L_x_1184:
        /* <DEDUP_REMOVED lines=18> */
.L_x_1186:
[----:B------:R-:W-:Y:S05]  /*40c0*/  BSYNC B0 ;  /* 0x0000000000007941 */ /* 0x000fea0003800000 */
.L_x_1185:
        /* <DEDUP_REMOVED lines=25> */
.L_x_1187:
        /* <DEDUP_REMOVED lines=17> */
.L_x_1189:
[----:B------:R-:W-:Y:S05]  /*4370*/  BSYNC B0 ;  /* 0x0000000000007941 */ /* 0x000fea0003800000 */
.L_x_1188:
[----:B------:R-:W-:Y:S02]  /*4380*/  IADD3 R39, R39, c[0x0][0x10], RZ ;  /* 0x0000040027277a10 */ /* 0x000fe40007ffe0ff */
[----:B------:R-:W-:Y:S02]  /*4390*/  IADD3 R40, R40, 0x1, RZ ;  /* 0x0000000128287810 */ /* 0x000fe40007ffe0ff */
[----:B------:R-:W-:-:S13]  /*43a0*/  ISETP.GE.AND P0, PT, R39, UR6, PT ;  /* 0x0000000627007c0c */ /* 0x000fda000bf06270 */
[----:B------:R-:W-:Y:S01]  /*43b0*/  @P0 CALL.REL.NOINC `(.L_x_1155) ;  /* 0x0000001000000944 */ /* 0x000fe20003c00000 */
[----:B------:R-:W-:Y:S05]  /*43c0*/  BRA `(.L_x_1190) ;  /* 0xffffbf9000007947 */ /* 0x000fea000383ffff */
.L_x_1155:
        /* <DEDUP_REMOVED lines=18> */
.L_x_1192:
[----:B------:R-:W-:Y:S05]  /*44f0*/  BSYNC B0 ;  /* 0x0000000000007941 */ /* 0x000fea0003800000 */
.L_x_1191:
        /* <DEDUP_REMOVED lines=11> */
.L_x_1194:
[----:B------:R-:W2:Y:S01]  /*45b0*/  LDG.E.STRONG.GPU R3, [R4.64] ;  /* 0x0000000e04037981 */ /* 0x000ea2000c1ef900 */
[----:B------:R-:W-:Y:S01]  /*45c0*/  YIELD ;  /* 0x0000000000007946 */ /* 0x000fe20003800000 */
[----:B--2---:R-:W-:Y:S01]  /*45d0*/  ISETP.NE.AND P0, PT, R3, R0, PT ;  /* 0x000000000300720c */ /* 0x004fe20003f05270 */
[----:B------:R-:W-:-:S12]  /*45e0*/  CCTL.IVALL ;  /* 0x00000000ff00798f */ /* 0x000fd80002000000 */
[----:B------:R-:W-:Y:S05]  /*45f0*/  @P0 BRA `(.L_x_1194) ;  /* 0xffffffb000000947 */ /* 0x000fea000383ffff */
.L_x_1193:
        /* <DEDUP_REMOVED lines=25> */
.L_x_1195:
        /* <DEDUP_REMOVED lines=26> */
.L_x_1196:
        /* <DEDUP_REMOVED lines=13> */
.L_x_3335:


//--------------------- .text._Z35group_norm_nhwc_bwd_one_pass_kernelI11Fp16IOFp16WLi256ELi14ELi224EEv26Group_norm_nhwc_bwd_params --------------------------
	.section	.text._Z35group_norm_nhwc_bwd_one_pass_kernelI11Fp16IOFp16WLi256ELi14ELi224EEv26Group_norm_nhwc_bwd_params,"ax",@progbits
	.sectioninfo	@"SHI_REGISTERS=72"
	.align	128
        .global         _Z35group_norm_nhwc_bwd_one_pass_kernelI11Fp16IOFp16WLi256ELi14ELi224EEv26Group_norm_nhwc_bwd_params
        .type           _Z35group_norm_nhwc_bwd_one_pass_kernelI11Fp16IOFp16WLi256ELi14ELi224EEv26Group_norm_nhwc_bwd_params,@function
        .size           _Z35group_norm_nhwc_bwd_one_pass_kernelI11Fp16IOFp16WLi256ELi14ELi224EEv26Group_norm_nhwc_bwd_params,(.L_x_3336 - _Z35group_norm_nhwc_bwd_one_pass_kernelI11Fp16IOFp16WLi256ELi14ELi224EEv26Group_norm_nhwc_bwd_params)
        .other          _Z35group_norm_nhwc_bwd_one_pass_kernelI11Fp16IOFp16WLi256ELi14ELi224EEv26Group_norm_nhwc_bwd_params,@"STO_CUDA_ENTRY STV_DEFAULT"
_Z35group_norm_nhwc_bwd_one_pass_kernelI11Fp16IOFp16WLi256ELi14ELi224EEv26Group_norm_nhwc_bwd_params:
.text._Z35group_norm_nhwc_bwd_one_pass_kernelI11Fp16IOFp16WLi256ELi14ELi224EEv26Group_norm_nhwc_bwd_params:
        /* <DEDUP_REMOVED lines=67> */
.L_x_1248:
        /* <DEDUP_REMOVED lines=214> */
.L_x_1199:
[----:B---34-:R-:W-:Y:S05]  /*1190*/  BSYNC B0 ;  /* 0x0000000000007941 */ /* 0x018fea0003800000 */
.L_x_1198:
        /* <DEDUP_REMOVED lines=35> */
.L_x_1200:
        /* <DEDUP_REMOVED lines=26> */
.L_x_1201:
        /* <DEDUP_REMOVED lines=41> */
.L_x_1202:
        /* <DEDUP_REMOVED lines=39> */
.L_x_1203:
        /* <DEDUP_REMOVED lines=32> */
.L_x_1204:
        /* <DEDUP_REMOVED lines=38> */
.L_x_1205:
        /* <DEDUP_REMOVED lines=36> */
.L_x_1206:
        /* <DEDUP_REMOVED lines=34> */
.L_x_1207:
        /* <DEDUP_REMOVED lines=67> */
.L_x_1209:
[----:B0-----:R-:W-:Y:S05]  /*2760*/  BSYNC B0 ;  /* 0x0000000000007941 */ /* 0x001fea0003800000 */
.L_x_1208:
        /* <DEDUP_REMOVED lines=160> */
.L_x_1211:
[----:B------:R-:W-:Y:S05]  /*3170*/  BSYNC B0 ;  /* 0x0000000000007941 */ /* 0x000fea0003800000 */
.L_x_1210:
        /* <DEDUP_REMOVED lines=20> */
.L_x_1213:
[----:B------:R-:W-:Y:S05]  /*32c0*/  BSYNC B0 ;  /* 0x0000000000007941 */ /* 0x000fea0003800000 */
.L_x_1212:
        /* <DEDUP_REMOVED lines=31> */
.L_x_1216:
[----:B------:R-:W2:Y:S01]  /*34c0*/  LDG.E.STRONG.GPU R18, [R16.64] ;  /* 0x0000000e10127981 */ /* 0x000ea2000c1ef900 */
[----:B------:R-:W-:Y:S01]  /*34d0*/  YIELD ;  /* 0x0000000000007946 */ /* 0x000fe20003800000 */
[----:B--2---:R-:W-:Y:S01]  /*34e0*/  ISETP.NE.AND P6, PT, R18, R25, PT ;  /* 0x000000191200720c */ /* 0x004fe20003fc5270 */
[----:B------:R-:W-:-:S12]  /*34f0*/  CCTL.IVALL ;  /* 0x00000000ff00798f */ /* 0x000fd80002000000 */
[----:B------:R-:W-:Y:S05]  /*3500*/  @P6 BRA `(.L_x_1216) ;  /* 0xffffffb000006947 */ /* 0x000fea000383ffff */
.L_x_1215:
        /* <DEDUP_REMOVED lines=24> */
.L_x_1220:
        /* <DEDUP_REMOVED lines=116> */
.L_x_1219:
        /* <DEDUP_REMOVED lines=63> */
.L_x_1221:
[----:B------:R-:W-:-:S04]  /*41c0*/  ISETP.NE.AND P6, PT, R20, RZ, PT ;  /* 0x000000ff1400720c */ /* 0x000fc80003fc5270 */
[----:B------:R-:W-:-:S13]  /*41d0*/  ISETP.NE.OR P6, PT, RZ, UR4, P6 ;  /* 0x00000004ff007c0c */ /* 0x000fda000b7c5670 */
[----:B------:R-:W-:Y:S05]  /*41e0*/  @!P6 BRA `(.L_x_1217) ;  /* 0x000002000000e947 */ /* 0x000fea0003800000 */
.L_x_1218:
        /* <DEDUP_REMOVED lines=32> */
.L_x_1217:
        /* <DEDUP_REMOVED lines=11> */
.L_x_1223:
[----:B------:R-:W-:Y:S05]  /*44a0*/  BSYNC B0 ;  /* 0x0000000000007941 */ /* 0x000fea0003800000 */
.L_x_1222:
        /* <DEDUP_REMOVED lines=17> */
.L_x_1214:
        /* <DEDUP_REMOVED lines=38> */
.L_x_1224:
        /* <DEDUP_REMOVED lines=18> */
.L_x_1226:
[----:B------:R-:W-:Y:S05]  /*4940*/  BSYNC B0 ;  /* 0x0000000000007941 */ /* 0x000fea0003800000 */
.L_x_1225:
        /* <DEDUP_REMOVED lines=27> */
.L_x_1227:
        /* <DEDUP_REMOVED lines=19> */
.L_x_1229:
[----:B------:R-:W-:Y:S05]  /*4c30*/  BSYNC B0 ;  /* 0x0000000000007941 */ /* 0x000fea0003800000 */
.L_x_1228:
        /* <DEDUP_REMOVED lines=28> */
.L_x_1230:
        /* <DEDUP_REMOVED lines=18> */
.L_x_1232:
[----:B------:R-:W-:Y:S05]  /*4f20*/  BSYNC B0 ;  /* 0x0000000000007941 */ /* 0x000fea0003800000 */
.L_x_1231:
        /* <DEDUP_REMOVED lines=27> */
.L_x_1233:
        /* <DEDUP_REMOVED lines=18> */
.L_x_1235:
[----:B------:R-:W-:Y:S05]  /*5200*/  BSYNC B0 ;  /* 0x0000000000007941 */ /* 0x000fea0003800000 */
.L_x_1234:
        /* <DEDUP_REMOVED lines=26> */
.L_x_1236:
        /* <DEDUP_REMOVED lines=18> */
.L_x_1238:
[----:B------:R-:W-:Y:S05]  /*54d0*/  BSYNC B0 ;  /* 0x0000000000007941 */ /* 0x000fea0003800000 */
.L_x_1237:
        /* <DEDUP_REMOVED lines=30> */
.L_x_1239:
        /* <DEDUP_REMOVED lines=18> */
.L_x_1241:
[----:B------:R-:W-:Y:S05]  /*57e0*/  BSYNC B0 ;  /* 0x0000000000007941 */ /* 0x000fea0003800000 */
.L_x_1240:
        /* <DEDUP_REMOVED lines=27> */
.L_x_1242:
        /* <DEDUP_REMOVED lines=21> */
.L_x_1244:
[----:B------:R-:W-:Y:S05]  /*5af0*/  BSYNC B0 ;  /* 0x0000000000007941 */ /* 0x000fea0003800000 */
.L_x_1243:
        /* <DEDUP_REMOVED lines=30> */
.L_x_1245:
        /* <DEDUP_REMOVED lines=17> */
.L_x_1247:
[----:B------:R-:W-:Y:S05]  /*5df0*/  BSYNC B0 ;  /* 0x0000000000007941 */ /* 0x000fea0003800000 */
.L_x_1246:
[----:B------:R-:W-:Y:S01]  /*5e00*/  ULDC UR4, c[0x0][0x10] ;  /* 0x0000040000047ab9 */ /* 0x000fe20000000800 */
[----:B------:R-:W-:Y:S01]  /*5e10*/  IADD3 R50, R50, 0x1, RZ ;  /* 0x0000000132327810 */ /* 0x000fe20007ffe0ff */
[----:B------:R-:W-:-:S04]  /*5e20*/  UIADD3 UR7, UR7, UR4, URZ ;  /* 0x0000000407077290 */ /* 0x000fc8000fffe03f */
[----:B------:R-:W-:-:S06]  /*5e30*/  UISETP.GE.AND UP0, UPT, UR7, UR6, UPT ;  /* 0x000000060700728c */ /* 0x000fcc000bf06270 */
[----:B------:R-:W-:-:S13]  /*5e40*/  PLOP3.LUT P0, PT, PT, PT, UP0, 0x80, 0x0 ;  /* 0x000000000000781c */ /* 0x000fda0003f0f008 */
[----:B------:R-:W-:Y:S01]  /*5e50*/  @P0 CALL.REL.NOINC `(.L_x_1197) ;  /* 0x0000001000000944 */ /* 0x000fe20003c00000 */
[----:B------:R-:W-:Y:S05]  /*5e60*/  BRA `(.L_x_1248) ;  /* 0xffffa5c000007947 */ /* 0x000fea000383ffff */
.L_x_1197:
        /* <DEDUP_REMOVED lines=18> */
.L_x_1250:
[----:B------:R-:W-:Y:S05]  /*5f90*/  BSYNC B0 ;  /* 0x0000000000007941 */ /* 0x000fea0003800000 */
.L_x_1249:
        /* <DEDUP_REMOVED lines=11> */
.L_x_1252:
[----:B------:R-:W2:Y:S01]  /*6050*/  LDG.E.STRONG.GPU R5, [R2.64] ;  /* 0x0000000e02057981 */ /* 0x000ea2000c1ef900 */
[----:B------:R-:W-:Y:S01]  /*6060*/  YIELD ;  /* 0x0000000000007946 */ /* 0x000fe20003800000 */
[----:B--2---:R-:W-:Y:S01]  /*6070*/  ISETP.NE.AND P0, PT, R5, R0, PT ;  /* 0x000000000500720c */ /* 0x004fe20003f05270 */
[----:B------:R-:W-:-:S12]  /*6080*/  CCTL.IVALL ;  /* 0x00000000ff00798f */ /* 0x000fd80002000000 */
[----:B------:R-:W-:Y:S05]  /*6090*/  @P0 BRA `(.L_x_1252) ;  /* 0xffffffb000000947 */ /* 0x000fea000383ffff */
.L_x_1251:
        /* <DEDUP_REMOVED lines=25> */
.L_x_1253:
        /* <DEDUP_REMOVED lines=26> */
.L_x_1254:
        /* <DEDUP_REMOVED lines=11> */
.L_x_3336:


//--------------------- .text._Z35group_norm_nhwc_bwd_one_pass_kernelI11Fp16IOFp16WLi512ELi14ELi224EEv26Group_norm_nhwc_bwd_params --------------------------
	.section	.text._Z35group_norm_nhwc_bwd_one_pass_kernelI11Fp16IOFp16WLi512ELi14ELi224EEv26Group_norm_nhwc_bwd_params,"ax",@progbits
	.sectioninfo	@"SHI_REGISTERS=128"
	.align	128
        .global         _Z35group_norm_nhwc_bwd_one_pass_kernelI11Fp16IOFp16WLi512ELi14ELi224EEv26Group_norm_nhwc_bwd_params
        .type           _Z35group_norm_nhwc_bwd_one_pass_kernelI11Fp16IOFp16WLi512ELi14ELi224EEv26Group_norm_nhwc_bwd_params,@function
        .size           _Z35group_norm_nhwc_bwd_one_pass_kernelI11Fp16IOFp16WLi512ELi14ELi224EEv26Group_norm_nhwc_bwd_params,(.L_x_3337 - _Z35group_norm_nhwc_bwd_one_pass_kernelI11Fp16IOFp16WLi512ELi14ELi224EEv26Group_norm_nhwc_bwd_params)
        .other          _Z35group_norm_nhwc_bwd_one_pass_kernelI11Fp16IOFp16WLi512ELi14ELi224EEv26Group_norm_nhwc_bwd_params,@"STO_CUDA_ENTRY STV_DEFAULT"
_Z35group_norm_nhwc_bwd_one_pass_kernelI11Fp16IOFp16WLi512ELi14ELi224EEv26Group_norm_nhwc_bwd_params:
.text._Z35group_norm_nhwc_bwd_one_pass_kernelI11Fp16IOFp16WLi512ELi14ELi224EEv26Group_norm_nhwc_bwd_params:
        /* <DEDUP_REMOVED lines=103> */
.L_x_1338:
        /* <DEDUP_REMOVED lines=364> */
.L_x_1257:
[----:B-1-3--:R-:W-:Y:S05]  /*1d30*/  BSYNC B0 ;  /* 0x0000000000007941 */ /* 0x00afea0003800000 */
.L_x_1256:
        /* <DEDUP_REMOVED lines=34> */
.L_x_1258:
        /* <DEDUP_REMOVED lines=26> */
.L_x_1259:
        /* <DEDUP_REMOVED lines=41> */
.L_x_1260:
        /* <DEDUP_REMOVED lines=37> */
.L_x_1261:
        /* <DEDUP_REMOVED lines=37> */
.L_x_1262:
        /* <DEDUP_REMOVED lines=36> */
.L_x_1263:
        /* <DEDUP_REMOVED lines=37> */
.L_x_1264:
        /* <DEDUP_REMOVED lines=32> */
.L_x_1265:
        /* <DEDUP_REMOVED lines=38> */
.L_x_1266:
        /* <DEDUP_REMOVED lines=32> */
.L_x_1267:
        /* <DEDUP_REMOVED lines=38> */
.L_x_1268:
        /* <DEDUP_REMOVED lines=32> */
.L_x_1269:
        /* <DEDUP_REMOVED lines=38> */
.L_x_1270:
        /* <DEDUP_REMOVED lines=36> */
.L_x_1271:
        /* <DEDUP_REMOVED lines=35> */
.L_x_1272:
        /* <DEDUP_REMOVED lines=33> */
.L_x_1273:
        /* <DEDUP_REMOVED lines=83> */
.L_x_1275:
[----:B0-2---:R-:W-:Y:S05]  /*4590*/  BSYNC B0 ;  /* 0x0000000000007941 */ /* 0x005fea0003800000 */
.L_x_1274:
        /* <DEDUP_REMOVED lines=159> */
.L_x_1277:
[----:B------:R-:W-:Y:S05]  /*4f90*/  BSYNC B0 ;  /* 0x0000000000007941 */ /* 0x000fea0003800000 */
.L_x_1276:
        /* <DEDUP_REMOVED lines=16> */
.L_x_1279:
[----:B------:R-:W-:Y:S05]  /*50a0*/  BSYNC B0 ;  /* 0x0000000000007941 */ /* 0x000fea0003800000 */
.L_x_1278:
        /* <DEDUP_REMOVED lines=32> */
.L_x_1282:
[----:B------:R-:W2:Y:S01]  /*52b0*/  LDG.E.STRONG.GPU R20, [R32.64] ;  /* 0x0000000620147981 */ /* 0x000ea2000c1ef900 */
[----:B------:R-:W-:Y:S01]  /*52c0*/  YIELD ;  /* 0x0000000000007946 */ /* 0x000fe20003800000 */
[----:B--2---:R-:W-:Y:S01]  /*52d0*/  ISETP.NE.AND P6, PT, R20, R39, PT ;  /* 0x000000271400720c */ /* 0x004fe20003fc5270 */
[----:B------:R-:W-:-:S12]  /*52e0*/  CCTL.IVALL ;  /* 0x00000000ff00798f */ /* 0x000fd80002000000 */
[----:B------:R-:W-:Y:S05]  /*52f0*/  @P6 BRA `(.L_x_1282) ;  /* 0xffffffb000006947 */ /* 0x000fea000383ffff */
.L_x_1281:
        /* <DEDUP_REMOVED lines=23> */
.L_x_1286:
        /* <DEDUP_REMOVED lines=115> */
.L_x_1285:
        /* <DEDUP_REMOVED lines=62> */
.L_x_1287:
[----:B------:R-:W-:-:S04]  /*5f80*/  ISETP.NE.AND P6, PT, R20, RZ, PT ;  /* 0x000000ff1400720c */ /* 0x000fc80003fc5270 */
[----:B------:R-:W-:-:S13]  /*5f90*/  ISETP.NE.OR P6, PT, R33, RZ, P6 ;  /* 0x000000ff2100720c */ /* 0x000fda00037c5670 */
[----:B------:R-:W-:Y:S05]  /*5fa0*/  @!P6 BRA `(.L_x_1283) ;  /* 0x000001f00000e947 */ /* 0x000fea0003800000 */
.L_x_1284:
        /* <DEDUP_REMOVED lines=31> */
.L_x_1283:
        /* <DEDUP_REMOVED lines=12> */
.L_x_1289:
[----:B------:R-:W-:Y:S05]  /*6260*/  BSYNC B0 ;  /* 0x0000000000007941 */ /* 0x000fea0003800000 */
.L_x_1288:
        /* <DEDUP_REMOVED lines=17> */
.L_x_1280:
        /* <DEDUP_REMOVED lines=38> */
.L_x_1290:
        /* <DEDUP_REMOVED lines=20> */
.L_x_1292:
[----:B------:R-:W-:Y:S05]  /*6720*/  BSYNC B0 ;  /* 0x0000000000007941 */ /* 0x000fea0003800000 */
.L_x_1291:
        /* <DEDUP_REMOVED lines=28> */
.L_x_1293:
        /* <DEDUP_REMOVED lines=19> */
.L_x_1295:
[----:B------:R-:W-:Y:S05]  /*6a20*/  BSYNC B0 ;  /* 0x0000000000007941 */ /* 0x000fea0003800000 */
.L_x_1294:
        /* <DEDUP_REMOVED lines=28> */
.L_x_1296:
        /* <DEDUP_REMOVED lines=19> */
.L_x_1298:
[----:B------:R-:W-:Y:S05]  /*6d20*/  BSYNC B0 ;  /* 0x0000000000007941 */ /* 0x000fea0003800000 */
.L_x_1297:
        /* <DEDUP_REMOVED lines=28> */
.L_x_1299:
        /* <DEDUP_REMOVED lines=19> */
.L_x_1301:
[----:B------:R-:W-:Y:S05]  /*7020*/  BSYNC B0 ;  /* 0x0000000000007941 */ /* 0x000fea0003800000 */
.L_x_1300:
        /* <DEDUP_REMOVED lines=28> */
.L_x_1302:
        /* <DEDUP_REMOVED lines=19> */
.L_x_1304:
[----:B------:R-:W-:Y:S05]  /*7320*/  BSYNC B0 ;  /* 0x0000000000007941 */ /* 0x000fea0003800000 */
.L_x_1303:
        /* <DEDUP_REMOVED lines=28> */
.L_x_1305:
        /* <DEDUP_REMOVED lines=19> */
.L_x_1307:
[----:B------:R-:W-:Y:S05]  /*7620*/  BSYNC B0 ;  /* 0x0000000000007941 */ /* 0x000fea0003800000 */
.L_x_1306:
        /* <DEDUP_REMOVED lines=28> */
.L_x_1308:
        /* <DEDUP_REMOVED lines=19> */
.L_x_1310:
[----:B------:R-:W-:Y:S05]  /*7920*/  BSYNC B0 ;  /* 0x0000000000007941 */ /* 0x000fea0003800000 */
.L_x_1309:
        /* <DEDUP_REMOVED lines=28> */
.L_x_1311:
        /* <DEDUP_REMOVED lines=18> */
.L_x_1313:
[----:B------:R-:W-:Y:S05]  /*7c10*/  BSYNC B0 ;  /* 0x0000000000007941 */ /* 0x000fea0003800000 */
.L_x_1312:
        /* <DEDUP_REMOVED lines=27> */
.L_x_1314:
        /* <DEDUP_REMOVED lines=18> */
.L_x_1316:
[----:B------:R-:W-:Y:S05]  /*7ef0*/  BSYNC B0 ;  /* 0x0000000000007941 */ /* 0x000fea0003800000 */
.L_x_1315:
        /* <DEDUP_REMOVED lines=27> */
.L_x_1317:
        /* <DEDUP_REMOVED lines=18> */
.L_x_1319:
[----:B------:R-:W-:Y:S05]  /*81d0*/  BSYNC B0 ;  /* 0x0000000000007941 */ /* 0x000fea0003800000 */
.L_x_1318:
        /* <DEDUP_REMOVED lines=26> */
.L_x_1320:
        /* <DEDUP_REMOVED lines=18> */
.L_x_1322:
[----:B------:R-:W-:Y:S05]  /*84a0*/  BSYNC B0 ;  /* 0x0000000000007941 */ /* 0x000fea0003800000 */
.L_x_1321:
        /* <DEDUP_REMOVED lines=30> */
.L_x_1323:
        /* <DEDUP_REMOVED lines=18> */
.L_x_1325:
[----:B------:R-:W-:Y:S05]  /*87b0*/  BSYNC B0 ;  /* 0x0000000000007941 */ /* 0x000fea0003800000 */
.L_x_1324:
        /* <DEDUP_REMOVED lines=27> */
.L_x_1326:
        /* <DEDUP_REMOVED lines=23> */
.L_x_1328:
[----:B------:R-:W-:Y:S05]  /*8ae0*/  BSYNC B0 ;  /* 0x0000000000007941 */ /* 0x000fea0003800000 */
.L_x_1327:
        /* <DEDUP_REMOVED lines=27> */
.L_x_1329:
        /* <DEDUP_REMOVED lines=23> */
.L_x_1331:
[----:B------:R-:W-:Y:S05]  /*8e10*/  BSYNC B0 ;  /* 0x0000000000007941 */ /* 0x000fea0003800000 */
.L_x_1330:
        /* <DEDUP_REMOVED lines=27> */
.L_x_1332:
        /* <DEDUP_REMOVED lines=25> */
.L_x_1334:
[----:B------:R-:W-:Y:S05]  /*9160*/  BSYNC B0 ;  /* 0x0000000000007941 */ /* 0x000fea0003800000 */
.L_x_1333:
        /* <DEDUP_REMOVED lines=25> */
.L_x_1335:
        /* <DEDUP_REMOVED lines=21> */
.L_x_1337:
[----:B------:R-:W-:Y:S05]  /*9450*/  BSYNC B0 ;  /* 0x0000000000007941 */ /* 0x000fea0003800000 */
.L_x_1336:
[----:B------:R-:W-:Y:S02]  /*9460*/  IADD3 R5, R5, c[0x0][0x10], RZ ;  /* 0x0000040005057a10 */ /* 0x000fe40007ffe0ff */
[----:B------:R-:W-:Y:S02]  /*9470*/  IADD3 R79, R79, 0x1, RZ ;  /* 0x000000014f4f7810 */ /* 0x000fe40007ffe0ff */
[----:B------:R-:W-:-:S13]  /*9480*/  ISETP.GE.AND P0, PT, R5, UR4, PT ;  /* 0x0000000405007c0c */ /* 0x000fda000bf06270 */
[----:B------:R-:W-:Y:S01]  /*9490*/  @P0 CALL.REL.NOINC `(.L_x_1255) ;  /* 0x0000001000000944 */ /* 0x000fe20003c00000 */
[----:B------:R-:W-:Y:S05]  /*94a0*/  BRA `(.L_x_1338) ;  /* 0xffff71c000007947 */ /* 0x000fea000383ffff */
.L_x_1255:
        /* <DEDUP_REMOVED lines=18> */
.L_x_1340:
[----:B------:R-:W-:Y:S05]  /*95d0*/  BSYNC B0 ;  /* 0x0000000000007941 */ /* 0x000fea0003800000 */
.L_x_1339:
        /* <DEDUP_REMOVED lines=11> */
.L_x_1342:
[----:B------:R-:W2:Y:S01]  /*9690*/  LDG.E.STRONG.GPU R7, [R4.64] ;  /* 0x0000000604077981 */ /* 0x000ea2000c1ef900 */
[----:B------:R-:W-:Y:S01]  /*96a0*/  YIELD ;  /* 0x0000000000007946 */ /* 0x000fe20003800000 */
[----:B--2---:R-:W-:Y:S01]  /*96b0*/  ISETP.NE.AND P0, PT, R7, R0, PT ;  /* 0x000000000700720c */ /* 0x004fe20003f05270 */
[----:B------:R-:W-:-:S12]  /*96c0*/  CCTL.IVALL ;  /* 0x00000000ff00798f */ /* 0x000fd80002000000 */
[----:B------:R-:W-:Y:S05]  /*96d0*/  @P0 BRA `(.L_x_1342) ;  /* 0xffffffb000000947 */ /* 0x000fea000383ffff */
.L_x_1341:
        /* <DEDUP_REMOVED lines=25> */
.L_x_1343:
        /* <DEDUP_REMOVED lines=26> */
.L_x_1344:
        /* <DEDUP_REMOVED lines=15> */
.L_x_3337:


//--------------------- .text._Z35group_norm_nhwc_bwd_one_pass_kernelI11Fp32IOFp32WLi64ELi14ELi224EEv26Group_norm_nhwc_bwd_params --------------------------
	.section	.text._Z35group_norm_nhwc_bwd_one_pass_kernelI11Fp32IOFp32WLi64ELi14ELi224EEv26Group_norm_nhwc_bwd_params,"ax",@progbits
	.sectioninfo	@"SHI_REGISTERS=56"
	.align	128
        .global         _Z35group_norm_nhwc_bwd_one_pass_kernelI11Fp32IOFp32WLi64ELi14ELi224EEv26Group_norm_nhwc_bwd_params
        .type           _Z35group_norm_nhwc_bwd_one_pass_kernelI11Fp32IOFp32WLi64ELi14ELi224EEv26Group_norm_nhwc_bwd_params,@function
        .size           _Z35group_norm_nhwc_bwd_one_pass_kernelI11Fp32IOFp32WLi64ELi14ELi224EEv26Group_norm_nhwc_bwd_params,(.L_x_3338 - _Z35group_norm_nhwc_bwd_one_pass_kernelI11Fp32IOFp32WLi64ELi14ELi224EEv26Group_norm_nhwc_bwd_params)
        .other          _Z35group_norm_nhwc_bwd_one_pass_kernelI11Fp32IOFp32WLi64ELi14ELi224EEv26Group_norm_nhwc_bwd_params,@"STO_CUDA_ENTRY STV_DEFAULT"
_Z35group_norm_nhwc_bwd_one_pass_kernelI11Fp32IOFp32WLi64ELi14ELi224EEv26Group_norm_nhwc_bwd_params:
.text._Z35group_norm_nhwc_bwd_one_pass_kernelI11Fp32IOFp32WLi64ELi14ELi224EEv26Group_norm_nhwc_bwd_params:
        /* <DEDUP_REMOVED lines=17> */
[----:B------:R-:W1:Y:S01]  /*0110*/  S2R R39, SR_LANEID ;  /* 0x0000000000277919 */ /* 0x000e620000000000 */
[----:B------:R-:W-:Y:S01]  /*0120*/  UIMAD.WIDE.U32 UR4, UR8, UR12, URZ ;  /* 0x0000000c080472a5 */ /* 0x000fe2000f8e003f */
[----:B------:R-:W-:Y:S01]  /*0130*/  HFMA2.MMA R41, -RZ, RZ, 0, 0 ;  /* 0x00000000ff297435 */ /* 0x000fe200000001ff */
        /* <DEDUP_REMOVED lines=23> */
[----:B-1----:R-:W-:Y:S02]  /*02b0*/  IADD3 R42, R43, 0x20, RZ ;  /* 0x000000202b2a7810 */ /* 0x002fe40007ffe0ff */
.L_x_1372:
[----:B0-----:R-:W-:Y:S01]  /*02c0*/  IABS R5, c[0x0][0x1f0] ;  /* 0x00007c0000057a13 */ /* 0x001fe20000000000 */
[----:B------:R-:W-:Y:S01]  /*02d0*/  UMOV UR12, 0x8 ;  /* 0x00000008000c7882 */ /* 0x000fe20000000000 */
[----:B------:R-:W-:Y:S01]  /*02e0*/  IABS R6, UR7 ;  /* 0x0000000700067c13 */ /* 0x000fe20008000000 */
[----:B------:R-:W-:Y:S01]  /*02f0*/  ULDC.64 UR4, c[0x0][0x198] ;  /* 0x0000660000047ab9 */ /* 0x000fe20000000a00 */
[----:B------:R-:W0:Y:S01]  /*0300*/  I2F.RP R0, R5 ;  /* 0x0000000500007306 */ /* 0x000e220000209400 */
[----:B------:R-:W-:Y:S01]  /*0310*/  UIMAD.WIDE UR4, UR7, UR12, UR4 ;  /* 0x0000000c070472a5 */ /* 0x000fe2000f8e0204 */
[----:B------:R-:W-:Y:S02]  /*0320*/  ISETP.LE.AND P4, PT, RZ, UR7, PT ;  /* 0x00000007ff007c0c */ /* 0x000fe4000bf83270 */
[----:B------:R-:W-:-:S04]  /*0330*/  ULDC UR12, c[0x0][0x1f0] ;  /* 0x00007c00000c7ab9 */ /* 0x000fc80000000800 */
[----:B0-----:R-:W0:Y:S02]  /*0340*/  MUFU.RCP R0, R0 ;  /* 0x0000000000007308 */ /* 0x001e240000001000 */
[----:B0-----:R-:W-:-:S06]  /*0350*/  IADD3 R2, R0, 0xffffffe, RZ ;  /* 0x0ffffffe00027810 */ /* 0x001fcc0007ffe0ff */
[----:B------:R0:W1:Y:S02]  /*0360*/  F2I.FTZ.U32.TRUNC.NTZ R3, R2 ;  /* 0x0000000200037305 */ /* 0x000064000021f000 */
[----:B0-----:R-:W-:Y:S02]  /*0370*/  MOV R2, RZ ;  /* 0x000000ff00027202 */ /* 0x001fe40000000f00 */
[----:B-1----:R-:W-:-:S05]  /*0380*/  IADD3 R4, RZ, -R3, RZ ;  /* 0x80000003ff047210 */ /* 0x002fca0007ffe0ff */
[----:B------:R-:W-:-:S04]  /*0390*/  IMAD R7, R4, R5, RZ ;  /* 0x0000000504077224 */ /* 0x000fc800078e02ff */
[----:B------:R-:W-:Y:S01]  /*03a0*/  IMAD.HI.U32 R3, R3, R7, R2 ;  /* 0x0000000703037227 */ /* 0x000fe200078e0002 */
[----:B------:R-:W-:Y:S01]  /*03b0*/  MOV R2, UR4 ;  /* 0x0000000400027c02 */ /* 0x000fe20008000f00 */
[----:B------:R-:W-:-:S04]  /*03c0*/  ULOP3.LUT UR4, UR7, UR12, URZ, 0x3c, !UPT ;  /* 0x0000000c07047292 */ /* 0x000fc8000f8e3c3f */
[----:B------:R-:W-:Y:S01]  /*03d0*/  IMAD.HI.U32 R4, R3, R6, RZ ;  /* 0x0000000603047227 */ /* 0x000fe200078e00ff */
[----:B------:R-:W-:-:S04]  /*03e0*/  MOV R3, UR5 ;  /* 0x0000000500037c02 */ /* 0x000fc80008000f00 */
[----:B------:R-:W-:Y:S02]  /*03f0*/  IADD3 R0, -R4, RZ, RZ ;  /* 0x000000ff04007210 */ /* 0x000fe40007ffe1ff */
[----:B------:R-:W2:Y:S03]  /*0400*/  LDG.E.64 R2, [R2.64] ;  /* 0x0000000e02027981 */ /* 0x000ea6000c1e1b00 */
[----:B------:R-:W-:-:S05]  /*0410*/  IMAD R0, R5, R0, R6 ;  /* 0x0000000005007224 */ /* 0x000fca00078e0206 */
[----:B------:R-:W-:Y:S02]  /*0420*/  ISETP.GT.U32.AND P0, PT, R5, R0, PT ;  /* 0x000000000500720c */ /* 0x000fe40003f04070 */
[----:B------:R-:W-:-:S11]  /*0430*/  ISETP.LE.AND P5, PT, RZ, UR4, PT ;  /* 0x00000004ff007c0c */ /* 0x000fd6000bfa3270 */
[----:B------:R-:W-:-:S04]  /*0440*/  @!P0 IADD3 R0, R0, -R5, RZ ;  /* 0x8000000500008210 */ /* 0x000fc80007ffe0ff */
[CC--:B------:R-:W-:Y:S02]  /*0450*/  ISETP.GE.U32.AND P2, PT, R0.reuse, R5.reuse, PT ;  /* 0x000000050000720c */ /* 0x0c0fe40003f46070 */
[-C--:B------:R-:W-:Y:S02]  /*0460*/  ISETP.GT.U32.AND P3, PT, R5, R0.reuse, PT ;  /* 0x000000000500720c */ /* 0x080fe40003f64070 */
[----:B------:R-:W-:Y:S02]  /*0470*/  IADD3 R5, R0, -R5, RZ ;  /* 0x8000000500057210 */ /* 0x000fe40007ffe0ff */
[----:B------:R-:W-:Y:S02]  /*0480*/  @!P0 IADD3 R4, R4, 0x1, RZ ;  /* 0x0000000104048810 */ /* 0x000fe40007ffe0ff */
[----:B------:R-:W-:Y:S02]  /*0490*/  SEL R0, R5, R0, !P3 ;  /* 0x0000000005007207 */ /* 0x000fe40005800000 */
[----:B------:R-:W-:-:S03]  /*04a0*/  ISETP.NE.AND P0, PT, RZ, c[0x0][0x1f0], PT ;  /* 0x00007c00ff007a0c */ /* 0x000fc60003f05270 */
[----:B------:R-:W-:Y:S02]  /*04b0*/  @P2 IADD3 R4, R4, 0x1, RZ ;  /* 0x0000000104042810 */ /* 0x000fe40007ffe0ff */
[----:B------:R-:W-:Y:S02]  /*04c0*/  LOP3.LUT R5, RZ, c[0x0][0x1f0], RZ, 0x33, !PT ;  /* 0x00007c00ff057a12 */ /* 0x000fe400078e33ff */
[----:B------:R-:W-:Y:S02]  /*04d0*/  @!P4 IADD3 R0, -R0, RZ, RZ ;  /* 0x000000ff0000c210 */ /* 0x000fe40007ffe1ff */
[----:B------:R-:W-:Y:S02]  /*04e0*/  @!P5 IADD3 R4, -R4, RZ, RZ ;  /* 0x000000ff0404d210 */ /* 0x000fe40007ffe1ff */
[C---:B------:R-:W-:Y:S02]  /*04f0*/  SEL R15, R5.reuse, R0, !P0 ;  /* 0x00000000050f7207 */ /* 0x040fe40004000000 */
[----:B------:R-:W-:-:S02]  /*0500*/  SEL R5, R5, R4, !P0 ;  /* 0x0000000405057207 */ /* 0x000fc40004000000 */
[----:B------:R-:W-:Y:S02]  /*0510*/  ISETP.GE.U32.AND P0, PT, R42, c[0x0][0x1e0], PT ;  /* 0x000078002a007a0c */ /* 0x000fe40003f06070 */
[----:B------:R-:W-:Y:S01]  /*0520*/  SHF.R.S32.HI R37, RZ, 0x1f, R42 ;  /* 0x0000001fff257819 */ /* 0x000fe2000001142a */
[----:B------:R-:W-:-:S03]  /*0530*/  IMAD R0, R15, 0xe, RZ ;  /* 0x0000000e0f007824 */ /* 0x000fc600078e02ff */
[----:B------:R-:W-:Y:S02]  /*0540*/  ISETP.GE.AND.EX P0, PT, R37, c[0x0][0x1e4], PT, P0 ;  /* 0x0000790025007a0c */ /* 0x000fe40003f06300 */
[----:B------:R-:W-:Y:S02]  /*0550*/  SHF.R.S32.HI R7, RZ, 0x1f, R45 ;  /* 0x0000001fff077819 */ /* 0x000fe4000001142d */
[----:B------:R-:W-:Y:S02]  /*0560*/  IADD3 R48, P2, R45, R0, RZ ;  /* 0x000000002d307210 */ /* 0x000fe40007f5e0ff */
[----:B------:R-:W-:Y:S02]  /*0570*/  SHF.R.S32.HI R4, RZ, 0x1f, R5 ;  /* 0x0000001fff047819 */ /* 0x000fe40000011405 */
[----:B------:R-:W-:Y:S02]  /*0580*/  ISETP.GT.U32.OR P0, PT, R44, 0xdf, P0 ;  /* 0x000000df2c00780c */ /* 0x000fe40000704470 */
[----:B------:R-:W-:Y:S01]  /*0590*/  LEA.HI.X.SX32 R49, R0, R7, 0x1, P2 ;  /* 0x0000000700317211 */ /* 0x000fe200010f0eff */
[----:B------:R-:W-:-:S04]  /*05a0*/  IMAD R4, R4, c[0x0][0x1e8], RZ ;  /* 0x00007a0004047a24 */ /* 0x000fc800078e02ff */
[C---:B------:R-:W-:Y:S02]  /*05b0*/  IMAD R51, R5.reuse, c[0x0][0x1ec], R4 ;  /* 0x00007b0005337a24 */ /* 0x040fe400078e0204 */
[----:B------:R-:W-:-:S04]  /*05c0*/  IMAD.WIDE.U32 R48, R5, c[0x0][0x1e8], R48 ;  /* 0x00007a0005307a25 */ /* 0x000fc800078e0030 */
[----:B------:R-:W-:Y:S01]  /*05d0*/  @!P0 IMAD R7, R37, c[0x0][0x1d8], RZ ;  /* 0x0000760025078a24 */ /* 0x000fe200078e02ff */
[----:B------:R-:W-:Y:S01]  /*05e0*/  IADD3 R51, R49, R51, RZ ;  /* 0x0000003331337210 */ /* 0x000fe20007ffe0ff */
[----:B------:R-:W-:Y:S01]  /*05f0*/  @P1 IMAD R4, R38, c[0x0][0x1d8], RZ ;  /* 0x0000760026041a24 */ /* 0x000fe200078e02ff */
[-C--:B------:R-:W-:Y:S01]  /*0600*/  @P1 MOV R50, R48.reuse ;  /* 0x0000003000321202 */ /* 0x080fe20000000f00 */
[----:B------:R-:W-:Y:S01]  /*0610*/  @!P0 IMAD R9, R42, c[0x0][0x1dc], R7 ;  /* 0x000077002a098a24 */ /* 0x000fe200078e0207 */
[----:B------:R-:W-:Y:S02]  /*0620*/  @!P0 MOV R6, R48 ;  /* 0x0000003000068202 */ /* 0x000fe40000000f00 */
[----:B------:R-:W-:Y:S01]  /*0630*/  @!P0 MOV R7, R51 ;  /* 0x0000003300078202 */ /* 0x000fe20000000f00 */
[C---:B------:R-:W-:Y:S02]  /*0640*/  @P1 IMAD R11, R43.reuse, c[0x0][0x1dc], R4 ;  /* 0x000077002b0b1a24 */ /* 0x040fe400078e0204 */
[----:B------:R-:W-:-:S04]  /*0650*/  @P1 IMAD.WIDE.U32 R4, R43, c[0x0][0x1d8], R50 ;  /* 0x000076002b041a25 */ /* 0x000fc800078e0032 */
[----:B------:R-:W-:Y:S01]  /*0660*/  @!P0 IMAD.WIDE.U32 R6, R42, c[0x0][0x1d8], R6 ;  /* 0x000076002a068a25 */ /* 0x000fe200078e0006 */
[----:B------:R-:W-:-:S04]  /*0670*/  @P1 IADD3 R11, R5, R11, RZ ;  /* 0x0000000b050b1210 */ /* 0x000fc80007ffe0ff */
[----:B------:R-:W-:Y:S02]  /*0680*/  @!P0 SHF.L.U32 R20, R6, 0x2, RZ ;  /* 0x0000000206148819 */ /* 0x000fe400000006ff */
[----:B------:R-:W-:Y:S02]  /*0690*/  @!P0 IADD3 R5, R7, R9, RZ ;  /* 0x0000000907058210 */ /* 0x000fe40007ffe0ff */
[----:B------:R-:W-:Y:S02]  /*06a0*/  @!P0 IADD3 R18, P3, R20, c[0x0][0x180], RZ ;  /* 0x0000600014128a10 */ /* 0x000fe40007f7e0ff */
[----:B------:R-:W-:Y:S02]  /*06b0*/  @!P0 SHF.L.U64.HI R14, R6, 0x2, R5 ;  /* 0x00000002060e8819 */ /* 0x000fe40000010205 */
[----:B------:R-:W-:Y:S01]  /*06c0*/  @!P0 IADD3 R20, P4, R20, c[0x0][0x178], RZ ;  /* 0x00005e0014148a10 */ /* 0x000fe20007f9e0ff */
[----:B------:R-:W-:Y:S01]  /*06d0*/  CS2R R16, SRZ ;  /* 0x0000000000107805 */ /* 0x000fe2000001ff00 */
[----:B------:R-:W-:Y:S01]  /*06e0*/  CS2R R6, SRZ ;  /* 0x0000000000067805 */ /* 0x000fe2000001ff00 */
[----:B------:R-:W-:-:S02]  /*06f0*/  @!P0 IADD3.X R19, R14, c[0x0][0x184], RZ, P3, !PT ;  /* 0x000061000e138a10 */ /* 0x000fc40001ffe4ff */
[----:B------:R-:W-:-:S03]  /*0700*/  @!P0 IADD3.X R21, R14, c[0x0][0x17c], RZ, P4, !PT ;  /* 0x00005f000e158a10 */ /* 0x000fc600027fe4ff */
[----:B------:R0:W5:Y:S04]  /*0710*/  @!P0 LDG.E.64 R16, [R18.64] ;  /* 0x0000000e12108981 */ /* 0x000168000c1e1b00 */
[----:B------:R0:W5:Y:S01]  /*0720*/  @!P0 LDG.E.64 R6, [R20.64] ;  /* 0x0000000e14068981 */ /* 0x000162000c1e1b00 */
[C---:B------:R-:W-:Y:S02]  /*0730*/  @P1 SHF.L.U32 R10, R4.reuse, 0x2, RZ ;  /* 0x00000002040a1819 */ /* 0x040fe400000006ff */
[----:B------:R-:W-:Y:S02]  /*0740*/  @P1 SHF.L.U64.HI R11, R4, 0x2, R11 ;  /* 0x00000002040b1819 */ /* 0x000fe4000001020b */
[----:B------:R-:W-:-:S04]  /*0750*/  @P1 IADD3 R8, P2, R10, c[0x0][0x180], RZ ;  /* 0x000060000a081a10 */ /* 0x000fc80007f5e0ff */
[C---:B------:R-:W-:Y:S02]  /*0760*/  @P1 IADD3.X R9, R11.reuse, c[0x0][0x184], RZ, P2, !PT ;  /* 0x000061000b091a10 */ /* 0x040fe400017fe4ff */
[----:B------:R-:W-:Y:S01]  /*0770*/  @P1 IADD3 R10, P2, R10, c[0x0][0x178], RZ ;  /* 0x00005e000a0a1a10 */ /* 0x000fe20007f5e0ff */
[----:B------:R-:W-:Y:S01]  /*0780*/  CS2R R12, SRZ ;  /* 0x00000000000c7805 */ /* 0x000fe2000001ff00 */
[----:B------:R-:W-:Y:S02]  /*0790*/  CS2R R4, SRZ ;  /* 0x0000000000047805 */ /* 0x000fe4000001ff00 */
[----:B------:R-:W-:Y:S01]  /*07a0*/  @P1 IADD3.X R11, R11, c[0x0][0x17c], RZ, P2, !PT ;  /* 0x00005f000b0b1a10 */ /* 0x000fe200017fe4ff */
[----:B------:R-:W-:Y:S01]  /*07b0*/  UMOV UR12, 0x3f800000 ;  /* 0x3f800000000c7882 */ /* 0x000fe20000000000 */
[----:B------:R-:W-:Y:S01]  /*07c0*/  BSSY B0, `(.L_x_1346) ;  /* 0x0000018000007945 */ /* 0x000fe20003800000 */
[----:B------:R1:W5:Y:S04]  /*07d0*/  @P1 LDG.E.64 R12, [R8.64] ;  /* 0x0000000e080c1981 */ /* 0x000368000c1e1b00 */
[----:B------:R3:W5:Y:S01]  /*07e0*/  @P1 LDG.E.64 R4, [R10.64] ;  /* 0x0000000e0a041981 */ /* 0x000762000c1e1b00 */
[----:B-1----:R-:W-:Y:S01]  /*07f0*/  CS2R R8, SRZ ;  /* 0x0000000000087805 */ /* 0x002fe2000001ff00 */
[----:B---3--:R-:W-:Y:S01]  /*0800*/  CS2R R10, SRZ ;  /* 0x00000000000a7805 */ /* 0x008fe2000001ff00 */
[----:B--2---:R-:W-:-:S05]  /*0810*/  FFMA.FTZ R3, -R2, R2, R3 ;  /* 0x0000000202037223 */ /* 0x004fca0000010103 */
[----:B------:R-:W-:-:S13]  /*0820*/  FSETP.GTU.FTZ.AND P0, PT, R3, RZ, PT ;  /* 0x000000ff0300720b */ /* 0x000fda0003f1c000 */
[----:B------:R-:W-:Y:S01]  /*0830*/  VOTEU.ANY UP0, P0 ;  /* 0x00000000003f7886 */ /* 0x000fe20000000100 */
[----:B------:R-:W-:-:S13]  /*0840*/  PLOP3.LUT P0, PT, PT, PT, UP0, 0x80, 0x0 ;  /* 0x000000000000781c */ /* 0x000fda0003f0f008 */
[----:B------:R-:W-:-:S06]  /*0850*/  @P0 FADD.FTZ R3, R3, c[0x0][0x1a0] ;  /* 0x0000680003030621 */ /* 0x000fcc0000010000 */
[----:B------:R-:W1:Y:S02]  /*0860*/  @P0 MUFU.RSQ R3, R3 ;  /* 0x0000000300030308 */ /* 0x000e640000001400 */
[----:B-1----:R-:W1:Y:S01]  /*0870*/  @P0 R2UR UR4, R3 ;  /* 0x00000000030403c2 */ /* 0x002e6200000e0000 */
[----:B------:R-:W-:Y:S01]  /*0880*/  ISETP.GT.U32.AND P0, PT, R44, 0xdf, PT ;  /* 0x000000df2c00780c */ /* 0x000fe20003f04070 */
[----:B-1----:R-:W-:-:S12]  /*0890*/  @UP0 UMOV UR12, UR4 ;  /* 0x00000004000c0c82 */ /* 0x002fd80008000000 */
        /* <DEDUP_REMOVED lines=10> */
.L_x_1347:
[----:B0-----:R-:W-:Y:S05]  /*0940*/  BSYNC B0 ;  /* 0x0000000000007941 */ /* 0x001fea0003800000 */
.L_x_1346:
[----:B------:R-:W-:Y:S01]  /*0950*/  ISETP.NE.AND P2, PT, RZ, UR16, PT ;  /* 0x00000010ff007c0c */ /* 0x000fe2000bf45270 */
[C---:B-----5:R-:W-:Y:S01]  /*0960*/  FADD.FTZ R3, -R2.reuse, R12 ;  /* 0x0000000c02037221 */ /* 0x060fe20000010100 */
[----:B------:R-:W-:Y:S01]  /*0970*/  MOV R12, R4 ;  /* 0x00000004000c7202 */ /* 0x000fe20000000f00 */
[C---:B------:R-:W-:Y:S01]  /*0980*/  FADD.FTZ R14, -R2.reuse, R13 ;  /* 0x0000000d020e7221 */ /* 0x040fe20000010100 */
[----:B------:R-:W-:Y:S01]  /*0990*/  MOV R13, R6 ;  /* 0x00000006000d7202 */ /* 0x000fe20000000f00 */
[C---:B------:R-:W-:Y:S01]  /*09a0*/  FADD.FTZ R22, -R2.reuse, R16 ;  /* 0x0000001002167221 */ /* 0x040fe20000010100 */
[----:B------:R-:W-:Y:S01]  /*09b0*/  MOV R16, R5 ;  /* 0x0000000500107202 */ /* 0x000fe20000000f00 */
[----:B------:R-:W-:-:S02]  /*09c0*/  FADD.FTZ R2, -R2, R17 ;  /* 0x0000001102027221 */ /* 0x000fc40000010100 */
[----:B------:R-:W-:Y:S02]  /*09d0*/  FMUL.FTZ R3, R3, UR12 ;  /* 0x0000000c03037c20 */ /* 0x000fe40008410000 */
[----:B------:R-:W-:Y:S02]  /*09e0*/  FMUL.FTZ R14, R14, UR12 ;  /* 0x0000000c0e0e7c20 */ /* 0x000fe40008410000 */
        /* <DEDUP_REMOVED lines=19> */
.L_x_1348:
[----:B------:R-:W-:Y:S01]  /*0b20*/  FMUL.FTZ R18, R12, R8 ;  /* 0x000000080c127220 */ /* 0x000fe20000410000 */
[----:B------:R-:W-:Y:S01]  /*0b30*/  MOV R19, R7 ;  /* 0x0000000700137202 */ /* 0x000fe20000000f00 */
[----:B------:R-:W-:Y:S02]  /*0b40*/  FMUL.FTZ R0, R22, UR12 ;  /* 0x0000000c16007c20 */ /* 0x000fe40008410000 */
[----:B------:R-:W-:Y:S02]  /*0b50*/  FFMA.FTZ R20, R3, R18, RZ ;  /* 0x0000001203147223 */ /* 0x000fe400000100ff */
[----:B------:R-:W-:Y:S02]  /*0b60*/  FMUL.FTZ R17, R16, R9 ;  /* 0x0000000910117220 */ /* 0x000fe40000410000 */
[----:B------:R-:W-:-:S02]  /*0b70*/  FADD.FTZ R18, RZ, R18 ;  /* 0x00000012ff127221 */ /* 0x000fc40000010000 */
        /* <DEDUP_REMOVED lines=12> */
[----:B0-----:R-:W-:-:S04]  /*0c40*/  FADD.FTZ R30, -R26, 1 ;  /* 0x3f8000001a1e7421 */ /* 0x001fc80000010100 */
[----:B------:R-:W-:Y:S02]  /*0c50*/  FFMA.FTZ R30, R19, R30, 1 ;  /* 0x3f800000131e7423 */ /* 0x000fe4000001001e */
[----:B------:R-:W-:Y:S02]  /*0c60*/  FMUL.FTZ R19, R7, R26 ;  /* 0x0000001a07137220 */ /* 0x000fe40000410000 */
[----:B-1----:R-:W-:Y:S02]  /*0c70*/  FADD.FTZ R28, -R23, 1 ;  /* 0x3f800000171c7421 */ /* 0x002fe40000010100 */
[----:B------:R-:W-:Y:S02]  /*0c80*/  FMUL.FTZ R23, R6, R23 ;  /* 0x0000001706177220 */ /* 0x000fe40000410000 */
[----:B------:R-:W-:Y:S02]  /*0c90*/  FFMA.FTZ R28, R13, R28, 1 ;  /* 0x3f8000000d1c7423 */ /* 0x000fe4000001001c */
[----:B------:R-:W-:-:S02]  /*0ca0*/  FMUL.FTZ R19, R19, R30 ;  /* 0x0000001e13137220 */ /* 0x000fc40000410000 */
[----:B------:R-:W-:Y:S02]  /*0cb0*/  FMUL.FTZ R13, R23, R28 ;  /* 0x0000001c170d7220 */ /* 0x000fe40000410000 */
.L_x_1349:
[----:B------:R-:W-:Y:S01]  /*0cc0*/  FFMA.FTZ R20, R14, R17, R20 ;  /* 0x000000110e147223 */ /* 0x000fe20000010014 */
[----:B------:R-:W-:Y:S01]  /*0cd0*/  ISETP.GT.AND P0, PT, R39, 0x1e, PT ;  /* 0x0000001e2700780c */ /* 0x000fe20003f04270 */
[----:B------:R-:W-:Y:S01]  /*0ce0*/  FMUL.FTZ R21, R13, R8 ;  /* 0x000000080d157220 */ /* 0x000fe20000410000 */
[----:B------:R-:W-:Y:S01]  /*0cf0*/  ISETP.NE.AND P4, PT, R39, RZ, PT ;  /* 0x000000ff2700720c */ /* 0x000fe20003f85270 */
[----:B------:R-:W-:Y:S01]  /*0d00*/  FADD.FTZ R22, R17, R18 ;  /* 0x0000001211167221 */ /* 0x000fe20000010000 */
[----:B------:R-:W-:Y:S01]  /*0d10*/  ISETP.NE.AND P3, PT, R44, RZ, PT ;  /* 0x000000ff2c00720c */ /* 0x000fe20003f65270 */
[----:B------:R-:W-:Y:S01]  /*0d20*/  FMUL.FTZ R18, R19, R9 ;  /* 0x0000000913127220 */ /* 0x000fe20000410000 */
[----:B------:R-:W-:Y:S01]  /*0d30*/  ULDC UR5, c[0x0][0xc] ;  /* 0x0000030000057ab9 */ /* 0x000fe20000000800 */
[----:B------:R-:W-:Y:S01]  /*0d40*/  FFMA.FTZ R17, R0, R21, R20 ;  /* 0x0000001500117223 */ /* 0x000fe20000010014 */
[----:B------:R-:W-:Y:S01]  /*0d50*/  BSSY B0, `(.L_x_1350) ;  /* 0x000003b000007945 */ /* 0x000fe20003800000 */
[----:B------:R-:W-:Y:S01]  /*0d60*/  FADD.FTZ R21, R22, R21 ;  /* 0x0000001516157221 */ /* 0x000fe20000010000 */
[----:B------:R-:W-:Y:S01]  /*0d70*/  SHF.L.U32 R46, R44, 0x4, RZ ;  /* 0x000000042c2e7819 */ /* 0x000fe200000006ff */
[----:B------:R-:W-:-:S02]  /*0d80*/  FFMA.FTZ R20, R2, R18, R17 ;  /* 0x0000001202147223 */ /* 0x000fc40000010011 */
[----:B------:R-:W-:Y:S02]  /*0d90*/  FADD.FTZ R21, R18, R21 ;  /* 0x0000001512157221 */ /* 0x000fe40000010000 */
[----:B------:R-:W-:Y:S01]  /*0da0*/  FFMA.FTZ R22, R14, R16, RZ ;  /* 0x000000100e167223 */ /* 0x000fe200000100ff */
[----:B------:R-:W0:Y:S04]  /*0db0*/  SHFL.DOWN PT, R17, R20, 0x1, 0x1f ;  /* 0x08201f0014117f89 */ /* 0x000e2800000e0000 */
[----:B------:R-:W1:Y:S01]  /*0dc0*/  SHFL.DOWN PT, R18, R21, 0x1, 0x1f ;  /* 0x08201f0015127f89 */ /* 0x000e6200000e0000 */
        /* <DEDUP_REMOVED lines=21> */
[----:B------:R-:W-:Y:S02]  /*0f20*/  FFMA.FTZ R17, R3, R12, RZ ;  /* 0x0000000c03117223 */ /* 0x000fe400000100ff */
[----:B-1----:R-:W-:Y:S01]  /*0f30*/  @!P0 FADD.FTZ R21, R21, R18 ;  /* 0x0000001215158221 */ /* 0x002fe20000010000 */
[----:B------:R-:W-:Y:S01]  /*0f40*/  ISETP.GT.U32.AND P0, PT, R44, 0x6, PT ;  /* 0x000000062c00780c */ /* 0x000fe20003f04070 */
[----:B------:R-:W-:Y:S02]  /*0f50*/  FADD.FTZ R18, RZ, R12 ;  /* 0x0000000cff127221 */ /* 0x000fe40000010000 */
[----:B------:R-:W-:Y:S02]  /*0f60*/  FADD.FTZ R12, RZ, R16 ;  /* 0x00000010ff0c7221 */ /* 0x000fe40000010000 */
[----:B------:R-:W-:Y:S02]  /*0f70*/  FFMA.FTZ R16, R0, R13, R17 ;  /* 0x0000000d00107223 */ /* 0x000fe40000010011 */
[----:B------:R-:W-:-:S02]  /*0f80*/  FFMA.FTZ R17, R2, R19, R22 ;  /* 0x0000001302117223 */ /* 0x000fc40000010016 */
[----:B------:R-:W-:Y:S01]  /*0f90*/  FADD.FTZ R18, R18, R13 ;  /* 0x0000000d12127221 */ /* 0x000fe20000010000 */
[----:B------:R-:W-:Y:S01]  /*0fa0*/  MOV R13, R21 ;  /* 0x00000015000d7202 */ /* 0x000fe20000000f00 */
        /* <DEDUP_REMOVED lines=21> */
.L_x_1351:
[----:B------:R-:W-:Y:S05]  /*1100*/  BSYNC B0 ;  /* 0x0000000000007941 */ /* 0x000fea0003800000 */
.L_x_1350:
[----:B------:R-:W-:Y:S06]  /*1110*/  BAR.SYNC.DEFER_BLOCKING 0x0 ;  /* 0x0000000000007b1d */ /* 0x000fec0000010000 */
[----:B------:R-:W-:Y:S01]  /*1120*/  BSSY B0, `(.L_x_1352) ;  /* 0x000009d000007945 */ /* 0x000fe20003800000 */
[----:B------:R-:W-:Y:S05]  /*1130*/  @P0 BRA `(.L_x_1353) ;  /* 0x000009b000000947 */ /* 0x000fea0003800000 */
[----:B------:R-:W1:Y:S04]  /*1140*/  LDS.128 R24, [R46+0xc0] ;  /* 0x0000c0002e187984 */ /* 0x000e680000000c00 */
[----:B------:R-:W2:Y:S04]  /*1150*/  LDS.128 R20, [R46+0x130] ;  /* 0x000130002e147984 */ /* 0x000ea80000000c00 */
[----:B------:R-:W3:Y:S04]  /*1160*/  LDS.128 R28, [R46+0x1a0] ;  /* 0x0001a0002e1c7984 */ /* 0x000ee80000000c00 */
[----:B------:R-:W4:Y:S01]  /*1170*/  LDS.128 R32, [R46+0x210] ;  /* 0x000210002e207984 */ /* 0x000f220000000c00 */
[----:B-1----:R-:W-:-:S02]  /*1180*/  FADD.FTZ R47, R16, R24 ;  /* 0x00000018102f7221 */ /* 0x002fc40000010000 */
[----:B------:R-:W-:Y:S02]  /*1190*/  FADD.FTZ R24, R17, R25 ;  /* 0x0000001911187221 */ /* 0x000fe40000010000 */
[----:B------:R-:W-:Y:S02]  /*11a0*/  FADD.FTZ R25, R18, R26 ;  /* 0x0000001a12197221 */ /* 0x000fe40000010000 */
[----:B------:R-:W-:Y:S02]  /*11b0*/  FADD.FTZ R52, R19, R27 ;  /* 0x0000001b13347221 */ /* 0x000fe40000010000 */
[----:B0-----:R-:W0:Y:S01]  /*11c0*/  LDS.128 R16, [R46+0x280] ;  /* 0x000280002e107984 */ /* 0x001e220000000c00 */
[----:B--2---:R-:W-:Y:S02]  /*11d0*/  FADD.FTZ R47, R47, R20 ;  /* 0x000000142f2f7221 */ /* 0x004fe40000010000 */
[----:B------:R-:W-:Y:S02]  /*11e0*/  FADD.FTZ R24, R24, R21 ;  /* 0x0000001518187221 */ /* 0x000fe40000010000 */
[----:B------:R-:W-:-:S02]  /*11f0*/  FADD.FTZ R25, R25, R22 ;  /* 0x0000001619197221 */ /* 0x000fc40000010000 */
[----:B------:R-:W-:Y:S02]  /*1200*/  FADD.FTZ R52, R52, R23 ;  /* 0x0000001734347221 */ /* 0x000fe40000010000 */
[----:B------:R-:W1:Y:S01]  /*1210*/  LDS.128 R20, [R46+0x2f0] ;  /* 0x0002f0002e147984 */ /* 0x000e620000000c00 */
[----:B---3--:R-:W-:Y:S02]  /*1220*/  FADD.FTZ R47, R47, R28 ;  /* 0x0000001c2f2f7221 */ /* 0x008fe40000010000 */
[----:B------:R-:W-:Y:S02]  /*1230*/  FADD.FTZ R28, R24, R29 ;  /* 0x0000001d181c7221 */ /* 0x000fe40000010000 */
[----:B------:R-:W-:Y:S02]  /*1240*/  FADD.FTZ R29, R25, R30 ;  /* 0x0000001e191d7221 */ /* 0x000fe40000010000 */
[----:B------:R-:W2:Y:S01]  /*1250*/  LDS.128 R24, [R46+0x360] ;  /* 0x000360002e187984 */ /* 0x000ea20000000c00 */
[----:B------:R-:W-:-:S02]  /*1260*/  FADD.FTZ R52, R52, R31 ;  /* 0x0000001f34347221 */ /* 0x000fc40000010000 */
[----:B----4-:R-:W-:Y:S02]  /*1270*/  FADD.FTZ R47, R47, R32 ;  /* 0x000000202f2f7221 */ /* 0x010fe40000010000 */
[----:B------:R-:W-:Y:S02]  /*1280*/  FADD.FTZ R28, R28, R33 ;  /* 0x000000211c1c7221 */ /* 0x000fe40000010000 */
[----:B------:R-:W-:Y:S02]  /*1290*/  FADD.FTZ R29, R29, R34 ;  /* 0x000000221d1d7221 */ /* 0x000fe40000010000 */
[----:B------:R-:W-:Y:S02]  /*12a0*/  FADD.FTZ R52, R52, R35 ;  /* 0x0000002334347221 */ /* 0x000fe40000010000 */
[----:B------:R-:W3:Y:S01]  /*12b0*/  LDS.128 R32, [R46+0x3d0] ;  /* 0x0003d0002e207984 */ /* 0x000ee20000000c00 */
[----:B0-----:R-:W-:Y:S02]  /*12c0*/  FADD.FTZ R47, R47, R16 ;  /* 0x000000102f2f7221 */ /* 0x001fe40000010000 */
[----:B------:R-:W-:-:S02]  /*12d0*/  FADD.FTZ R28, R28, R17 ;  /* 0x000000111c1c7221 */ /* 0x000fc40000010000 */
[----:B------:R-:W-:Y:S02]  /*12e0*/  FADD.FTZ R29, R29, R18 ;  /* 0x000000121d1d7221 */ /* 0x000fe40000010000 */
[----:B------:R-:W-:Y:S02]  /*12f0*/  FADD.FTZ R52, R52, R19 ;  /* 0x0000001334347221 */ /* 0x000fe40000010000 */
[----:B------:R-:W0:Y:S01]  /*1300*/  LDS.128 R16, [R46+0x440] ;  /* 0x000440002e107984 */ /* 0x000e220000000c00 */
[----:B-1----:R-:W-:Y:S02]  /*1310*/  FADD.FTZ R47, R47, R20 ;  /* 0x000000142f2f7221 */ /* 0x002fe40000010000 */
[----:B------:R-:W-:Y:S02]  /*1320*/  FADD.FTZ R28, R28, R21 ;  /* 0x000000151c1c7221 */ /* 0x000fe40000010000 */
[----:B------:R-:W-:Y:S02]  /*1330*/  FADD.FTZ R29, R29, R22 ;  /* 0x000000161d1d7221 */ /* 0x000fe40000010000 */
[----:B------:R-:W-:-:S02]  /*1340*/  FADD.FTZ R52, R52, R23 ;  /* 0x0000001734347221 */ /* 0x000fc40000010000 */
[----:B------:R-:W1:Y:S01]  /*1350*/  LDS.128 R20, [R46+0x4b0] ;  /* 0x0004b0002e147984 */ /* 0x000e620000000c00 */
[----:B--2---:R-:W-:Y:S02]  /*1360*/  FADD.FTZ R47, R47, R24 ;  /* 0x000000182f2f7221 */ /* 0x004fe40000010000 */
[----:B------:R-:W-:Y:S02]  /*1370*/  FADD.FTZ R24, R28, R25 ;  /* 0x000000191c187221 */ /* 0x000fe40000010000 */
[----:B------:R-:W-:Y:S02]  /*1380*/  FADD.FTZ R25, R29, R26 ;  /* 0x0000001a1d197221 */ /* 0x000fe40000010000 */
[----:B------:R-:W2:Y:S01]  /*1390*/  LDS.128 R28, [R46+0x520] ;  /* 0x000520002e1c7984 */ /* 0x000ea20000000c00 */
[----:B------:R-:W-:Y:S02]  /*13a0*/  FADD.FTZ R52, R52, R27 ;  /* 0x0000001b34347221 */ /* 0x000fe40000010000 */
[----:B---3--:R-:W-:-:S02]  /*13b0*/  FADD.FTZ R47, R47, R32 ;  /* 0x000000202f2f7221 */ /* 0x008fc40000010000 */
[----:B------:R-:W-:Y:S02]  /*13c0*/  FADD.FTZ R24, R24, R33 ;  /* 0x0000002118187221 */ /* 0x000fe40000010000 */
[----:B------:R-:W-:Y:S02]  /*13d0*/  FADD.FTZ R25, R25, R34 ;  /* 0x0000002219197221 */ /* 0x000fe40000010000 */
[----:B------:R-:W-:Y:S02]  /*13e0*/  FADD.FTZ R52, R52, R35 ;  /* 0x0000002334347221 */ /* 0x000fe40000010000 */
[----:B------:R-:W3:Y:S01]  /*13f0*/  LDS.128 R32, [R46+0x590] ;  /* 0x000590002e207984 */ /* 0x000ee20000000c00 */
        /* <DEDUP_REMOVED lines=14> */
[----:B------:R-:W-:Y:S02]  /*14e0*/  FADD.FTZ R52, R52, R31 ;  /* 0x0000001f34347221 */ /* 0x000fe40000010000 */
[----:B---3--:R-:W-:Y:S02]  /*14f0*/  FADD.FTZ R47, R47, R32 ;  /* 0x000000202f2f7221 */ /* 0x008fe40000010000 */
[----:B------:R-:W-:-:S02]  /*1500*/  FADD.FTZ R28, R28, R33 ;  /* 0x000000211c1c7221 */ /* 0x000fc40000010000 */
[----:B------:R-:W-:Y:S02]  /*1510*/  FADD.FTZ R29, R29, R34 ;  /* 0x000000221d1d7221 */ /* 0x000fe40000010000 */
[----:B------:R-:W-:Y:S02]  /*1520*/  FADD.FTZ R52, R52, R35 ;  /* 0x0000002334347221 */ /* 0x000fe40000010000 */
[----:B0-----:R-:W-:Y:S02]  /*1530*/  FADD.FTZ R47, R47, R16 ;  /* 0x000000102f2f7221 */ /* 0x001fe40000010000 */
[----:B------:R-:W-:Y:S02]  /*1540*/  FADD.FTZ R16, R28, R17 ;  /* 0x000000111c107221 */ /* 0x000fe40000010000 */
[----:B------:R-:W-:Y:S02]  /*1550*/  FADD.FTZ R33, R29, R18 ;  /* 0x000000121d217221 */ /* 0x000fe40000010000 */
[----:B------:R-:W0:Y:S01]  /*1560*/  LDS.128 R28, [R46+0x750] ;  /* 0x000750002e1c7984 */ /* 0x000e220000000c00 */
[----:B-1----:R-:W-:-:S02]  /*1570*/  FADD.FTZ R47, R47, R24 ;  /* 0x000000182f2f7221 */ /* 0x002fc40000010000 */
[----:B------:R-:W-:Y:S02]  /*1580*/  FADD.FTZ R52, R52, R19 ;  /* 0x0000001334347221 */ /* 0x000fe40000010000 */
[----:B------:R-:W-:Y:S02]  /*1590*/  FADD.FTZ R24, R16, R25 ;  /* 0x0000001910187221 */ /* 0x000fe40000010000 */
[----:B------:R-:W1:Y:S01]  /*15a0*/  LDS.128 R16, [R46+0x7c0] ;  /* 0x0007c0002e107984 */ /* 0x000e620000000c00 */
[----:B------:R-:W-:Y:S02]  /*15b0*/  FADD.FTZ R25, R33, R26 ;  /* 0x0000001a21197221 */ /* 0x000fe40000010000 */
[----:B--2---:R-:W-:Y:S01]  /*15c0*/  FADD.FTZ R47, R47, R20 ;  /* 0x000000142f2f7221 */ /* 0x004fe20000010000 */
[----:B------:R-:W2:Y:S01]  /*15d0*/  LDS.128 R32, [R46+0x830] ;  /* 0x000830002e207984 */ /* 0x000ea20000000c00 */
[----:B------:R-:W-:Y:S02]  /*15e0*/  FADD.FTZ R20, R24, R21 ;  /* 0x0000001518147221 */ /* 0x000fe40000010000 */
[----:B------:R-:W-:-:S02]  /*15f0*/  FADD.FTZ R52, R52, R27 ;  /* 0x0000001b34347221 */ /* 0x000fc40000010000 */
[----:B------:R-:W-:Y:S02]  /*1600*/  FADD.FTZ R21, R25, R22 ;  /* 0x0000001619157221 */ /* 0x000fe40000010000 */
[----:B------:R-:W3:Y:S01]  /*1610*/  LDS.128 R24, [R46+0x8a0] ;  /* 0x0008a0002e187984 */ /* 0x000ee20000000c00 */
[----:B------:R-:W-:Y:S02]  /*1620*/  FADD.FTZ R52, R52, R23 ;  /* 0x0000001734347221 */ /* 0x000fe40000010000 */
[----:B0-----:R-:W-:Y:S02]  /*1630*/  FADD.FTZ R47, R47, R28 ;  /* 0x0000001c2f2f7221 */ /* 0x001fe40000010000 */
[----:B------:R-:W-:Y:S02]  /*1640*/  FADD.FTZ R20, R20, R29 ;  /* 0x0000001d14147221 */ /* 0x000fe40000010000 */
[----:B------:R-:W-:Y:S02]  /*1650*/  FADD.FTZ R21, R21, R30 ;  /* 0x0000001e15157221 */ /* 0x000fe40000010000 */
[----:B------:R-:W-:-:S02]  /*1660*/  FADD.FTZ R52, R52, R31 ;  /* 0x0000001f34347221 */ /* 0x000fc40000010000 */
[----:B-1----:R-:W-:Y:S02]  /*1670*/  FADD.FTZ R47, R47, R16 ;  /* 0x000000102f2f7221 */ /* 0x002fe40000010000 */
[----:B------:R-:W-:Y:S02]  /*1680*/  FADD.FTZ R16, R20, R17 ;  /* 0x0000001114107221 */ /* 0x000fe40000010000 */
[----:B------:R-:W-:Y:S02]  /*1690*/  FADD.FTZ R29, R21, R18 ;  /* 0x00000012151d7221 */ /* 0x000fe40000010000 */
[----:B------:R-:W0:Y:S01]  /*16a0*/  LDS.128 R20, [R46+0x910] ;  /* 0x000910002e147984 */ /* 0x000e220000000c00 */
[----:B--2---:R-:W-:Y:S02]  /*16b0*/  FADD.FTZ R47, R47, R32 ;  /* 0x000000202f2f7221 */ /* 0x004fe40000010000 */
[----:B------:R-:W-:Y:S02]  /*16c0*/  FADD.FTZ R52, R52, R19 ;  /* 0x0000001334347221 */ /* 0x000fe40000010000 */
[----:B------:R-:W-:-:S02]  /*16d0*/  FADD.FTZ R32, R16, R33 ;  /* 0x0000002110207221 */ /* 0x000fc40000010000 */
[----:B------:R-:W1:Y:S01]  /*16e0*/  LDS.128 R16, [R46+0x980] ;  /* 0x000980002e107984 */ /* 0x000e620000000c00 */
[----:B------:R-:W-:Y:S02]  /*16f0*/  FADD.FTZ R33, R29, R34 ;  /* 0x000000221d217221 */ /* 0x000fe40000010000 */
[----:B---3--:R-:W-:Y:S01]  /*1700*/  FADD.FTZ R47, R47, R24 ;  /* 0x000000182f2f7221 */ /* 0x008fe20000010000 */
[----:B------:R-:W2:Y:S01]  /*1710*/  LDS.128 R28, [R46+0x9f0] ;  /* 0x0009f0002e1c7984 */ /* 0x000ea20000000c00 */
[----:B------:R-:W-:Y:S02]  /*1720*/  FADD.FTZ R24, R32, R25 ;  /* 0x0000001920187221 */ /* 0x000fe40000010000 */
[----:B------:R-:W-:Y:S02]  /*1730*/  FADD.FTZ R52, R52, R35 ;  /* 0x0000002334347221 */ /* 0x000fe40000010000 */
[----:B------:R-:W-:Y:S02]  /*1740*/  FADD.FTZ R25, R33, R26 ;  /* 0x0000001a21197221 */ /* 0x000fe40000010000 */
[----:B------:R-:W3:Y:S01]  /*1750*/  LDS.128 R32, [R46+0xa60] ;  /* 0x000a60002e207984 */ /* 0x000ee20000000c00 */
[----:B------:R-:W-:-:S02]  /*1760*/  FADD.FTZ R52, R52, R27 ;  /* 0x0000001b34347221 */ /* 0x000fc40000010000 */
[----:B0-----:R-:W-:Y:S02]  /*1770*/  FADD.FTZ R47, R47, R20 ;  /* 0x000000142f2f7221 */ /* 0x001fe40000010000 */
[----:B------:R-:W-:Y:S02]  /*1780*/  FADD.FTZ R24, R24, R21 ;  /* 0x0000001518187221 */ /* 0x000fe40000010000 */
[----:B------:R-:W-:Y:S02]  /*1790*/  FADD.FTZ R25, R25, R22 ;  /* 0x0000001619197221 */ /* 0x000fe40000010000 */
[----:B------:R-:W-:Y:S02]  /*17a0*/  FADD.FTZ R52, R52, R23 ;  /* 0x0000001734347221 */ /* 0x000fe40000010000 */
[----:B-1----:R-:W-:Y:S01]  /*17b0*/  FADD.FTZ R47, R47, R16 ;  /* 0x000000102f2f7221 */ /* 0x002fe20000010000 */
[----:B------:R-:W0:Y:S01]  /*17c0*/  LDS.128 R20, [R46+0xad0] ;  /* 0x000ad0002e147984 */ /* 0x000e220000000c00 */
[----:B------:R-:W-:-:S02]  /*17d0*/  FADD.FTZ R24, R24, R17 ;  /* 0x0000001118187221 */ /* 0x000fc40000010000 */
[----:B------:R-:W-:Y:S02]  /*17e0*/  FADD.FTZ R25, R25, R18 ;  /* 0x0000001219197221 */ /* 0x000fe40000010000 */
[----:B--2---:R-:W-:Y:S02]  /*17f0*/  FADD.FTZ R47, R47, R28 ;  /* 0x0000001c2f2f7221 */ /* 0x004fe40000010000 */
[----:B------:R-:W-:Y:S02]  /*1800*/  FADD.FTZ R24, R24, R29 ;  /* 0x0000001d18187221 */ /* 0x000fe40000010000 */
[----:B------:R-:W-:Y:S02]  /*1810*/  FADD.FTZ R52, R52, R19 ;  /* 0x0000001334347221 */ /* 0x000fe40000010000 */
[----:B------:R-:W1:Y:S01]  /*1820*/  LDS.128 R16, [R46+0xb40] ;  /* 0x000b40002e107984 */ /* 0x000e620000000c00 */
[----:B------:R-:W-:Y:S02]  /*1830*/  FADD.FTZ R29, R25, R30 ;  /* 0x0000001e191d7221 */ /* 0x000fe40000010000 */
[----:B---3--:R-:W-:-:S02]  /*1840*/  FADD.FTZ R47, R47, R32 ;  /* 0x000000202f2f7221 */ /* 0x008fc40000010000 */
[----:B------:R-:W-:Y:S02]  /*1850*/  FADD.FTZ R32, R24, R33 ;  /* 0x0000002118207221 */ /* 0x000fe40000010000 */
[----:B------:R-:W2:Y:S01]  /*1860*/  LDS.128 R24, [R46+0xbb0] ;  /* 0x000bb0002e187984 */ /* 0x000ea20000000c00 */
[----:B------:R-:W-:Y:S02]  /*1870*/  FADD.FTZ R52, R52, R31 ;  /* 0x0000001f34347221 */ /* 0x000fe40000010000 */
[----:B------:R-:W-:Y:S02]  /*1880*/  FADD.FTZ R33, R29, R34 ;  /* 0x000000221d217221 */ /* 0x000fe40000010000 */
[----:B------:R-:W3:Y:S01]  /*1890*/  LDS.128 R28, [R46+0xc20] ;  /* 0x000c20002e1c7984 */ /* 0x000ee20000000c00 */
[----:B------:R-:W-:Y:S02]  /*18a0*/  FADD.FTZ R52, R52, R35 ;  /* 0x0000002334347221 */ /* 0x000fe40000010000 */
        /* <DEDUP_REMOVED lines=15> */
[----:B---3--:R-:W-:-:S02]  /*19a0*/  FADD.FTZ R53, R53, R28 ;  /* 0x0000001c35357221 */ /* 0x008fc40000010000 */
[----:B------:R-:W-:Y:S02]  /*19b0*/  FADD.FTZ R28, R32, R29 ;  /* 0x0000001d201c7221 */ /* 0x000fe40000010000 */
[----:B------:R-:W3:Y:S01]  /*19c0*/  LDS.128 R32, [R46+0xde0] ;  /* 0x000de0002e207984 */ /* 0x000ee20000000c00 */
[----:B------:R-:W-:Y:S02]  /*19d0*/  FADD.FTZ R47, R47, R30 ;  /* 0x0000001e2f2f7221 */ /* 0x000fe40000010000 */
[----:B------:R-:W-:Y:S02]  /*19e0*/  FADD.FTZ R52, R52, R31 ;  /* 0x0000001f34347221 */ /* 0x000fe40000010000 */
[----:B0-----:R-:W-:Y:S02]  /*19f0*/  FADD.FTZ R53, R53, R20 ;  /* 0x0000001435357221 */ /* 0x001fe40000010000 */
[----:B------:R-:W-:Y:S02]  /*1a00*/  FADD.FTZ R28, R28, R21 ;  /* 0x000000151c1c7221 */ /* 0x000fe40000010000 */
[----:B------:R-:W-:-:S02]  /*1a10*/  FADD.FTZ R47, R47, R22 ;  /* 0x000000162f2f7221 */ /* 0x000fc40000010000 */
[----:B------:R-:W-:Y:S02]  /*1a20*/  FADD.FTZ R52, R52, R23 ;  /* 0x0000001734347221 */ /* 0x000fe40000010000 */
[----:B-1----:R-:W-:Y:S02]  /*1a30*/  FADD.FTZ R53, R53, R16 ;  /* 0x0000001035357221 */ /* 0x002fe40000010000 */
        /* <DEDUP_REMOVED lines=11> */
.L_x_1353:
[----:B------:R-:W-:Y:S05]  /*1af0*/  BSYNC B0 ;  /* 0x0000000000007941 */ /* 0x000fea0003800000 */
.L_x_1352:
        /* <DEDUP_REMOVED lines=19> */
.L_x_1355:
[----:B------:R-:W-:Y:S05]  /*1c30*/  BSYNC B0 ;  /* 0x0000000000007941 */ /* 0x000fea0003800000 */
.L_x_1354:
[----:B------:R-:W-:-:S06]  /*1c40*/  UISETP.GE.U32.AND UP0, UPT, UR5, 0x2, UPT ;  /* 0x000000020500788c */ /* 0x000fcc000bf06070 */
[----:B------:R-:W-:-:S13]  /*1c50*/  PLOP3.LUT P0, PT, PT, PT, UP0, 0x80, 0x0 ;  /* 0x000000000000781c */ /* 0x000fda0003f0f008 */
[----:B------:R-:W-:Y:S05]  /*1c60*/  @!P0 BRA `(.L_x_1356) ;  /* 0x0000124000008947 */ /* 0x000fea0003800000 */
[----:B------:R-:W2:Y:S01]  /*1c70*/  S2R R15, SR_CTAID.Y ;  /* 0x00000000000f7919 */ /* 0x000ea20000002600 */
[----:B01----:R-:W-:-:S05]  /*1c80*/  LOP3.LUT R16, R41, 0x1, RZ, 0xc0, !PT ;  /* 0x0000000129107812 */ /* 0x003fca00078ec0ff */
[----:B------:R-:W-:-:S04]  /*1c90*/  IMAD R16, R16, c[0x0][0x10], RZ ;  /* 0x0000040010107a24 */ /* 0x000fc800078e02ff */
[----:B------:R-:W-:-:S05]  /*1ca0*/  IMAD R18, R16, c[0x0][0xc], RZ ;  /* 0x0000030010127a24 */ /* 0x000fca00078e02ff */
[----:B------:R-:W-:-:S05]  /*1cb0*/  SHF.L.U32 R27, R18, 0x1, RZ ;  /* 0x00000001121b7819 */ /* 0x000fca00000006ff */
[----:B------:R-:W-:Y:S01]  /*1cc0*/  IMAD.WIDE R26, R27, R28, c[0x0][0x1b0] ;  /* 0x00006c001b1a7625 */ /* 0x000fe200078e021c */
[----:B--2---:R-:W-:-:S05]  /*1cd0*/  IADD3 R17, R16, R15, RZ ;  /* 0x0000000f10117210 */ /* 0x004fca0007ffe0ff */
        /* <DEDUP_REMOVED lines=20> */
.L_x_1358:
[----:B------:R-:W2:Y:S01]  /*1e20*/  LDG.E.STRONG.GPU R18, [R16.64] ;  /* 0x0000000e10127981 */ /* 0x000ea2000c1ef900 */
[----:B------:R-:W-:Y:S01]  /*1e30*/  YIELD ;  /* 0x0000000000007946 */ /* 0x000fe20003800000 */
[----:B--2---:R-:W-:Y:S01]  /*1e40*/  ISETP.NE.AND P0, PT, R18, R21, PT ;  /* 0x000000151200720c */ /* 0x004fe20003f05270 */
[----:B------:R-:W-:-:S12]  /*1e50*/  CCTL.IVALL ;  /* 0x00000000ff00798f */ /* 0x000fd80002000000 */
[----:B------:R-:W-:Y:S05]  /*1e60*/  @P0 BRA `(.L_x_1358) ;  /* 0xffffffb000000947 */ /* 0x000fea000383ffff */
.L_x_1357:
        /* <DEDUP_REMOVED lines=20> */
.L_x_1362:
        /* <DEDUP_REMOVED lines=116> */
.L_x_1361:
[----:B------:R-:W-:-:S06]  /*26f0*/  UISETP.GT.AND UP0, UPT, UR4, 0x4, UPT ;  /* 0x000000040400788c */ /* 0x000fcc000bf04270 */
[----:B------:R-:W-:-:S13]  /*2700*/  PLOP3.LUT P4, PT, PT, PT, UP0, 0x80, 0x0 ;  /* 0x000000000000781c */ /* 0x000fda0003f8f008 */
[----:B------:R-:W-:Y:S05]  /*2710*/  @!P4 BRA `(.L_x_1363) ;  /* 0x000003b00000c947 */ /* 0x000fea0003800000 */
[C---:B0-----:R-:W-:Y:S02]  /*2720*/  IADD3 R19, R24.reuse, 0x1, RZ ;  /* 0x0000000118137810 */ /* 0x041fe40007ffe0ff */
[CC--:B------:R-:W-:Y:S02]  /*2730*/  ISETP.EQ.OR P0, PT, R24.reuse, R40.reuse, P3 ;  /* 0x000000281800720c */ /* 0x0c0fe40001f02670 */
        /* <DEDUP_REMOVED lines=19> */
[----:B--2---:R-:W-:Y:S01]  /*2870*/  @!P0 FADD.FTZ R12, R12, R16 ;  /* 0x000000100c0c8221 */ /* 0x004fe20000010000 */
[C---:B------:R-:W-:Y:S01]  /*2880*/  IADD3 R16, R24.reuse, 0x1, RZ ;  /* 0x0000000118107810 */ /* 0x040fe20007ffe0ff */
[----:B------:R-:W-:Y:S01]  /*2890*/  @!P0 FADD.FTZ R13, R13, R17 ;  /* 0x000000110d0d8221 */ /* 0x000fe20000010000 */
[-C--:B------:R-:W-:Y:S01]  /*28a0*/  ISETP.EQ.OR P0, PT, R24, R40.reuse, P3 ;  /* 0x000000281800720c */ /* 0x080fe20001f02670 */
[----:B---3--:R-:W-:Y:S01]  /*28b0*/  @!P5 FADD.FTZ R12, R12, R18 ;  /* 0x000000120c0cd221 */ /* 0x008fe20000010000 */
[----:B------:R-:W-:Y:S01]  /*28c0*/  IADD3 R18, R24, 0x2, RZ ;  /* 0x0000000218127810 */ /* 0x000fe20007ffe0ff */
[----:B------:R-:W-:Y:S01]  /*28d0*/  @!P5 FADD.FTZ R13, R13, R19 ;  /* 0x000000130d0dd221 */ /* 0x000fe20000010000 */
[-C--:B------:R-:W-:Y:S01]  /*28e0*/  ISETP.EQ.OR P5, PT, R16, R40.reuse, P3 ;  /* 0x000000281000720c */ /* 0x080fe20001fa2670 */
[----:B----4-:R-:W-:Y:S02]  /*28f0*/  @!P6 FADD.FTZ R12, R12, R20 ;  /* 0x000000140c0ce221 */ /* 0x010fe40000010000 */
[----:B------:R-:W-:Y:S01]  /*2900*/  @!P6 FADD.FTZ R13, R13, R21 ;  /* 0x000000150d0de221 */ /* 0x000fe20000010000 */
[----:B------:R-:W-:Y:S01]  /*2910*/  ISETP.EQ.OR P6, PT, R18, R40, P3 ;  /* 0x000000281200720c */ /* 0x000fe20001fc2670 */
[----:B-----5:R-:W-:-:S02]  /*2920*/  @!P4 FADD.FTZ R12, R12, R22 ;  /* 0x000000160c0cc221 */ /* 0x020fc40000010000 */
        /* <DEDUP_REMOVED lines=26> */
.L_x_1363:
[----:B------:R-:W-:-:S13]  /*2ad0*/  ISETP.NE.OR P0, PT, RZ, UR4, P0 ;  /* 0x00000004ff007c0c */ /* 0x000fda0008705670 */
[----:B------:R-:W-:Y:S05]  /*2ae0*/  @!P0 BRA `(.L_x_1359) ;  /* 0x000001f000008947 */ /* 0x000fea0003800000 */
.L_x_1360:
[CC--:B------:R-:W-:Y:S02]  /*2af0*/  ISETP.EQ.OR P5, PT, R24.reuse, R40.reuse, P3 ;  /* 0x000000281800720c */ /* 0x0c0fe40001fa2670 */
[C---:B0-----:R-:W-:Y:S02]  /*2b00*/  IADD3 R19, R24.reuse, 0x1, RZ ;  /* 0x0000000118137810 */ /* 0x041fe40007ffe0ff */
[C---:B------:R-:W-:Y:S02]  /*2b10*/  IADD3 R21, R24.reuse, 0x2, RZ ;  /* 0x0000000218157810 */ /* 0x040fe40007ffe0ff */
        /* <DEDUP_REMOVED lines=28> */
.L_x_1359:
        /* <DEDUP_REMOVED lines=12> */
.L_x_1365:
[----:B------:R-:W-:Y:S05]  /*2da0*/  BSYNC B0 ;  /* 0x0000000000007941 */ /* 0x000fea0003800000 */
.L_x_1364:
        /* <DEDUP_REMOVED lines=16> */
.L_x_1356:
[----:B------:R-:W-:Y:S04]  /*2eb0*/  @!P3 STS.64 [0x48], R12 ;  /* 0x0000480cff00b388 */ /* 0x000fe80000000a00 */
[----:B------:R-:W-:Y:S01]  /*2ec0*/  BAR.SYNC.DEFER_BLOCKING 0x0 ;  /* 0x0000000000007b1d */ /* 0x000fe20000010000 */
[----:B------:R-:W-:-:S04]  /*2ed0*/  ISETP.GE.U32.AND P0, PT, R42, c[0x0][0x1e0], PT ;  /* 0x000078002a007a0c */ /* 0x000fc80003f06070 */
[----:B------:R-:W-:-:S04]  /*2ee0*/  ISETP.GE.AND.EX P0, PT, R37, c[0x0][0x1e4], PT, P0 ;  /* 0x0000790025007a0c */ /* 0x000fc80003f06300 */
[----:B------:R-:W-:Y:S01]  /*2ef0*/  ISETP.GT.U32.OR P0, PT, R44, 0xdf, P0 ;  /* 0x000000df2c00780c */ /* 0x000fe20000704470 */
[----:B01----:R-:W0:Y:S02]  /*2f00*/  LDS.64 R16, [0x48] ;  /* 0x00004800ff107984 */ /* 0x003e240000000a00 */
        /* <DEDUP_REMOVED lines=21> */
.L_x_1366:
        /* <DEDUP_REMOVED lines=11> */
[C---:B------:R-:W-:Y:S01]  /*3110*/  LEA R4, P3, R12.reuse, c[0x0][0x160], 0x2 ;  /* 0x000058000c047a11 */ /* 0x040fe200078610ff */
[----:B------:R-:W-:Y:S02]  /*3120*/  FFMA.FTZ R14, R9, R5, -R14 ;  /* 0x00000005090e7223 */ /* 0x000fe4000001080e */
[----:B------:R-:W-:Y:S01]  /*3130*/  FMUL.FTZ R18, R3, UR12 ;  /* 0x0000000c03127c20 */ /* 0x000fe20008410000 */
[----:B------:R-:W-:Y:S01]  /*3140*/  LEA.HI.X R5, R12, c[0x0][0x164], R17, 0x2, P3 ;  /* 0x000059000c057a11 */ /* 0x000fe200018f1411 */
[----:B------:R-:W-:-:S05]  /*3150*/  FMUL.FTZ R19, R14, UR12 ;  /* 0x0000000c0e137c20 */ /* 0x000fca0008410000 */
[----:B------:R0:W-:Y:S03]  /*3160*/  STG.E.64 [R4.64], R18 ;  /* 0x0000001204007986 */ /* 0x0001e6000c101b0e */
.L_x_1368:
[----:B------:R-:W-:Y:S05]  /*3170*/  BSYNC B0 ;  /* 0x0000000000007941 */ /* 0x000fea0003800000 */
.L_x_1367:
[----:B------:R-:W-:Y:S05]  /*3180*/  @!P2 BRA `(.L_x_1369) ;  /* 0x000001200000a947 */ /* 0x000fea0003800000 */
[----:B------:R-:W-:Y:S02]  /*3190*/  FFMA.FTZ R10, R0, R8, R10 ;  /* 0x00000008000a7223 */ /* 0x000fe4000001000a */
[----:B------:R-:W-:Y:S02]  /*31a0*/  FFMA.FTZ R11, R2, R9, R11 ;  /* 0x00000009020b7223 */ /* 0x000fe4000001000b */
[----:B------:R-:W-:Y:S02]  /*31b0*/  FMUL.FTZ R3, R10, -1.4426950216293334961 ;  /* 0xbfb8aa3b0a037820 */ /* 0x000fe40000410000 */
[----:B------:R-:W-:-:S04]  /*31c0*/  FMUL.FTZ R12, R11, -1.4426950216293334961 ;  /* 0xbfb8aa3b0b0c7820 */ /* 0x000fc80000410000 */
[----:B------:R-:W1:Y:S08]  /*31d0*/  MUFU.EX2 R3, R3 ;  /* 0x0000000300037308 */ /* 0x000e700000000800 */
[----:B------:R-:W2:Y:S01]  /*31e0*/  MUFU.EX2 R12, R12 ;  /* 0x0000000c000c7308 */ /* 0x000ea20000000800 */
[----:B01----:R-:W-:-:S07]  /*31f0*/  FADD.FTZ R4, R3, 1 ;  /* 0x3f80000003047421 */ /* 0x003fce0000010000 */
[----:B------:R-:W0:Y:S01]  /*3200*/  MUFU.RCP R5, R4 ;  /* 0x0000000400057308 */ /* 0x000e220000001000 */
[----:B--2---:R-:W-:-:S07]  /*3210*/  FADD.FTZ R13, R12, 1 ;  /* 0x3f8000000c0d7421 */ /* 0x004fce0000010000 */
        /* <DEDUP_REMOVED lines=9> */
.L_x_1369:
[----:B------:R-:W-:Y:S01]  /*32b0*/  BSSY B0, `(.L_x_1370) ;  /* 0x0000010000007945 */ /* 0x000fe20003800000 */
[----:B------:R-:W-:Y:S05]  /*32c0*/  @P0 BRA `(.L_x_1371) ;  /* 0x000000e000000947 */ /* 0x000fea0003800000 */
[----:B------:R-:W-:Y:S01]  /*32d0*/  MOV R49, R51 ;  /* 0x0000003300317202 */ /* 0x000fe20000000f00 */
[----:B------:R-:W-:Y:S02]  /*32e0*/  IMAD R37, R37, c[0x0][0x1d8], RZ ;  /* 0x0000760025257a24 */ /* 0x000fe400078e02ff */
[----:B------:R-:W-:Y:S02]  /*32f0*/  FFMA.FTZ R3, R0, R15, R16 ;  /* 0x0000000f00037223 */ /* 0x000fe40000010010 */
[----:B------:R-:W-:-:S04]  /*3300*/  IMAD.WIDE.U32 R48, R42, c[0x0][0x1d8], R48 ;  /* 0x000076002a307a25 */ /* 0x000fc800078e0030 */
[----:B------:R-:W-:Y:S02]  /*3310*/  IMAD R37, R42, c[0x0][0x1dc], R37 ;  /* 0x000077002a257a24 */ /* 0x000fe400078e0225 */
[----:B------:R-:W-:Y:S01]  /*3320*/  FFMA.FTZ R16, R2, R15, R16 ;  /* 0x0000000f02107223 */ /* 0x000fe20000010010 */
[----:B------:R-:W-:Y:S01]  /*3330*/  LEA R2, P0, R48, c[0x0][0x160], 0x2 ;  /* 0x0000580030027a11 */ /* 0x000fe200078010ff */
[----:B------:R-:W-:Y:S01]  /*3340*/  FFMA.FTZ R3, R8, R6, -R3 ;  /* 0x0000000608037223 */ /* 0x000fe20000010803 */
[----:B------:R-:W-:Y:S01]  /*3350*/  IADD3 R37, R49, R37, RZ ;  /* 0x0000002531257210 */ /* 0x000fe20007ffe0ff */
[----:B------:R-:W-:Y:S02]  /*3360*/  FFMA.FTZ R16, R9, R7, -R16 ;  /* 0x0000000709107223 */ /* 0x000fe40000010810 */
[----:B0-----:R-:W-:Y:S01]  /*3370*/  FMUL.FTZ R4, R3, UR12 ;  /* 0x0000000c03047c20 */ /* 0x001fe20008410000 */
[----:B------:R-:W-:Y:S01]  /*3380*/  LEA.HI.X R3, R48, c[0x0][0x164], R37, 0x2, P0 ;  /* 0x0000590030037a11 */ /* 0x000fe200000f1425 */
[----:B------:R-:W-:-:S05]  /*3390*/  FMUL.FTZ R5, R16, UR12 ;  /* 0x0000000c10057c20 */ /* 0x000fca0008410000 */
[----:B------:R0:W-:Y:S02]  /*33a0*/  STG.E.64 [R2.64], R4 ;  /* 0x0000000402007986 */ /* 0x0001e4000c101b0e */
.L_x_1371:
[----:B------:R-:W-:Y:S05]  /*33b0*/  BSYNC B0 ;  /* 0x0000000000007941 */ /* 0x000fea0003800000 */
.L_x_1370:
[----:B------:R-:W-:Y:S01]  /*33c0*/  ULDC UR4, c[0x0][0x10] ;  /* 0x0000040000047ab9 */ /* 0x000fe20000000800 */
[----:B------:R-:W-:Y:S01]  /*33d0*/  IADD3 R41, R41, 0x1, RZ ;  /* 0x0000000129297810 */ /* 0x000fe20007ffe0ff */
[----:B------:R-:W-:-:S04]  /*33e0*/  UIADD3 UR7, UR7, UR4, URZ ;  /* 0x0000000407077290 */ /* 0x000fc8000fffe03f */
[----:B------:R-:W-:-:S06]  /*33f0*/  UISETP.GE.AND UP0, UPT, UR7, UR6, UPT ;  /* 0x000000060700728c */ /* 0x000fcc000bf06270 */
[----:B------:R-:W-:-:S13]  /*3400*/  PLOP3.LUT P0, PT, PT, PT, UP0, 0x80, 0x0 ;  /* 0x000000000000781c */ /* 0x000fda0003f0f008 */
[----:B------:R-:W-:Y:S01]  /*3410*/  @P0 CALL.REL.NOINC `(.L_x_1345) ;  /* 0x0000001000000944 */ /* 0x000fe20003c00000 */
[----:B------:R-:W-:Y:S05]  /*3420*/  BRA `(.L_x_1372) ;  /* 0xffffce9000007947 */ /* 0x000fea000383ffff */
.L_x_1345:
        /* <DEDUP_REMOVED lines=18> */
.L_x_1374:
[----:B------:R-:W-:Y:S05]  /*3550*/  BSYNC B0 ;  /* 0x0000000000007941 */ /* 0x000fea0003800000 */
.L_x_1373:
        /* <DEDUP_REMOVED lines=11> */
.L_x_1376:
[----:B------:R-:W2:Y:S01]  /*3610*/  LDG.E.STRONG.GPU R5, [R2.64] ;  /* 0x0000000e02057981 */ /* 0x000ea2000c1ef900 */
[----:B------:R-:W-:Y:S01]  /*3620*/  YIELD ;  /* 0x0000000000007946 */ /* 0x000fe20003800000 */
[----:B--2---:R-:W-:Y:S01]  /*3630*/  ISETP.NE.AND P0, PT, R5, R0, PT ;  /* 0x000000000500720c */ /* 0x004fe20003f05270 */
[----:B------:R-:W-:-:S12]  /*3640*/  CCTL.IVALL ;  /* 0x00000000ff00798f */ /* 0x000fd80002000000 */
[----:B------:R-:W-:Y:S05]  /*3650*/  @P0 BRA `(.L_x_1376) ;  /* 0xffffffb000000947 */ /* 0x000fea000383ffff */
.L_x_1375:
        /* <DEDUP_REMOVED lines=25> */
.L_x_1377:
        /* <DEDUP_REMOVED lines=23> */
.L_x_1378:
        /* <DEDUP_REMOVED lines=10> */
.L_x_3338:


//--------------------- .text._Z35group_norm_nhwc_bwd_one_pass_kernelI11Fp32IOFp32WLi128ELi14ELi224EEv26Group_norm_nhwc_bwd_params --------------------------
	.section	.text._Z35group_norm_nhwc_bwd_one_pass_kernelI11Fp32IOFp32WLi128ELi14ELi224EEv26Group_norm_nhwc_bwd_params,"ax",@progbits
	.sectioninfo	@"SHI_REGISTERS=72"
	.align	128
        .global         _Z35group_norm_nhwc_bwd_one_pass_kernelI11Fp32IOFp32WLi128ELi14ELi224EEv26Group_norm_nhwc_bwd_params
        .type           _Z35group_norm_nhwc_bwd_one_pass_kernelI11Fp32IOFp32WLi128ELi14ELi224EEv26Group_norm_nhwc_bwd_params,@function
        .size           _Z35group_norm_nhwc_bwd_one_pass_kernelI11Fp32IOFp32WLi128ELi14ELi224EEv26Group_norm_nhwc_bwd_params,(.L_x_3339 - _Z35group_norm_nhwc_bwd_one_pass_kernelI11Fp32IOFp32WLi128ELi14ELi224EEv26Group_norm_nhwc_bwd_params)
        .other          _Z35group_norm_nhwc_bwd_one_pass_kernelI11Fp32IOFp32WLi128ELi14ELi224EEv26Group_norm_nhwc_bwd_params,@"STO_CUDA_ENTRY STV_DEFAULT"
_Z35group_norm_nhwc_bwd_one_pass_kernelI11Fp32IOFp32WLi128ELi14ELi224EEv26Group_norm_nhwc_bwd_params:
.text._Z35group_norm_nhwc_bwd_one_pass_kernelI11Fp32IOFp32WLi128ELi14ELi224EEv26Group_norm_nhwc_bwd_params:
        /* <DEDUP_REMOVED lines=17> */
[----:B------:R-:W-:Y:S01]  /*0110*/  ULEA.HI UR11, UP0, UR9, UR8, URZ, 0x1 ;  /* 0x00000008090b7291 */ /* 0x000fe2000f81083f */
[--C-:B------:R-:W-:Y:S01]  /*0120*/  SHF.R.S32.HI R3, RZ, 0x1f, R58.reuse ;  /* 0x0000001fff037819 */ /* 0x100fe2000001143a */
[----:B------:R-:W-:Y:S01]  /*0130*/  UIMAD.WIDE.U32 UR4, UR7, UR8, URZ ;  /* 0x00000008070472a5 */ /* 0x000fe2000f8e003f */
[----:B------:R-:W-:Y:S01]  /*0140*/  ISETP.GE.U32.AND P2, PT, R58, 0xe0, PT ;  /* 0x000000e03a00780c */ /* 0x000fe20003f46070 */
[----:B------:R-:W-:Y:S01]  /*0150*/  UIMAD UR8, UR7, UR9, URZ ;  /* 0x00000009070872a4 */ /* 0x000fe2000f8e023f */
[----:B------:R-:W-:Y:S01]  /*0160*/  IMAD R59, R57, -0x7, R58 ;  /* 0xfffffff9393b7824 */ /* 0x000fe200078e023a */
[----:B------:R-:W-:Y:S01]  /*0170*/  ULDC UR10, c[0x0][0xc] ;  /* 0x00000300000a7ab9 */ /* 0x000fe20000000800 */
[C---:B------:R-:W-:Y:S01]  /*0180*/  IMAD R57, R50.reuse, c[0x0][0x1fc], R57 ;  /* 0x00007f0032397a24 */ /* 0x040fe200078e0239 */
[----:B------:R-:W-:Y:S01]  /*0190*/  ULOP3.LUT UR7, UR7, UR10, URZ, 0xc0, !UPT ;  /* 0x0000000a07077292 */ /* 0x000fe2000f8ec03f */
[----:B------:R-:W-:Y:S01]  /*01a0*/  LEA.HI R3, R3, R58, RZ, 0x5 ;  /* 0x0000003a03037211 */ /* 0x000fe200078f28ff */
[----:B------:R-:W-:Y:S01]  /*01b0*/  UIADD3 UR8, UR5, UR8, URZ ;  /* 0x0000000805087290 */ /* 0x000fe2000fffe03f */
[----:B------:R-:W-:Y:S01]  /*01c0*/  HFMA2.MMA R52, -RZ, RZ, 0, 0 ;  /* 0x00000000ff347435 */ /* 0x000fe200000001ff */
[----:B------:R-:W-:Y:S01]  /*01d0*/  UIADD3.X UR9, URZ, UR9, URZ, UP0, !UPT ;  /* 0x000000093f097290 */ /* 0x000fe200087fe43f */
[C---:B------:R-:W-:Y:S01]  /*01e0*/  IADD3 R55, R57.reuse, 0x20, RZ ;  /* 0x0000002039377810 */ /* 0x040fe20007ffe0ff */
[----:B------:R-:W-:Y:S01]  /*01f0*/  UIADD3 UR5, -UR7, UR10, URZ ;  /* 0x0000000a07057290 */ /* 0x000fe2000fffe13f */
[C---:B------:R-:W-:Y:S01]  /*0200*/  ISETP.LT.U32.AND P1, PT, R57.reuse, c[0x0][0x1e0], PT ;  /* 0x0000780039007a0c */ /* 0x040fe20003f21070 */
[----:B------:R-:W-:Y:S01]  /*0210*/  ULEA.HI UR10, UP0, UR8, UR4, URZ, 0x1 ;  /* 0x00000004080a7291 */ /* 0x000fe2000f81083f */
[----:B------:R-:W-:Y:S01]  /*0220*/  SHF.R.S32.HI R47, RZ, 0x1f, R57 ;  /* 0x0000001fff2f7819 */ /* 0x000fe20000011439 */
[----:B------:R-:W-:Y:S01]  /*0230*/  USHF.R.S64 UR11, UR11, 0x1, UR9 ;  /* 0x000000010b0b7899 */ /* 0x000fe20008001009 */
[----:B------:R-:W-:Y:S01]  /*0240*/  IADD3 R54, R57, 0x40, RZ ;  /* 0x0000004039367810 */ /* 0x000fe20007ffe0ff */
[----:B------:R-:W-:Y:S01]  /*0250*/  UIADD3.X UR8, URZ, UR8, URZ, UP0, !UPT ;  /* 0x000000083f087290 */ /* 0x000fe200087fe43f */
[----:B------:R-:W-:Y:S01]  /*0260*/  ISETP.LT.U32.AND P0, PT, R55, c[0x0][0x1e0], PT ;  /* 0x0000780037007a0c */ /* 0x000fe20003f01070 */
[----:B------:R-:W-:Y:S01]  /*0270*/  USHF.R.S32.HI UR9, URZ, 0x1, UR9 ;  /* 0x000000013f097899 */ /* 0x000fe20008011409 */
[----:B------:R-:W-:Y:S01]  /*0280*/  SHF.R.S32.HI R46, RZ, 0x1f, R55 ;  /* 0x0000001fff2e7819 */ /* 0x000fe20000011437 */
[----:B------:R-:W-:Y:S01]  /*0290*/  USHF.R.S64 UR10, UR10, 0x1, UR8 ;  /* 0x000000010a0a7899 */ /* 0x000fe20008001008 */
[----:B------:R-:W-:Y:S01]  /*02a0*/  IADD3 R53, R57, 0x60, RZ ;  /* 0x0000006039357810 */ /* 0x000fe20007ffe0ff */
[----:B------:R-:W-:Y:S01]  /*02b0*/  USHF.R.S32.HI UR8, URZ, 0x1, UR8 ;  /* 0x000000013f087899 */ /* 0x000fe20008011408 */
[----:B------:R-:W-:Y:S01]  /*02c0*/  ISETP.LT.AND.EX P1, PT, R47, c[0x0][0x1e4], !P2, P1 ;  /* 0x000079002f007a0c */ /* 0x000fe20005721310 */
        /* <DEDUP_REMOVED lines=10> */
.L_x_1414:
[----:B------:R-:W-:Y:S02]  /*0370*/  IABS R5, c[0x0][0x1f0] ;  /* 0x00007c0000057a13 */ /* 0x000fe40000000000 */
[----:B0-----:R-:W-:Y:S02]  /*0380*/  IABS R6, R51 ;  /* 0x0000003300067213 */ /* 0x001fe40000000000 */
[----:B------:R-:W0:Y:S01]  /*0390*/  I2F.RP R0, R5 ;  /* 0x0000000500007306 */ /* 0x000e220000209400 */
[----:B------:R-:W-:-:S07]  /*03a0*/  ISETP.GE.AND P5, PT, R51, RZ, PT ;  /* 0x000000ff3300720c */ /* 0x000fce0003fa6270 */
[----:B0-----:R-:W0:Y:S02]  /*03b0*/  MUFU.RCP R0, R0 ;  /* 0x0000000000007308 */ /* 0x001e240000001000 */
[----:B0-----:R-:W-:-:S06]  /*03c0*/  IADD3 R2, R0, 0xffffffe, RZ ;  /* 0x0ffffffe00027810 */ /* 0x001fcc0007ffe0ff */
[----:B------:R0:W1:Y:S02]  /*03d0*/  F2I.FTZ.U32.TRUNC.NTZ R3, R2 ;  /* 0x0000000200037305 */ /* 0x000064000021f000 */
[----:B0-----:R-:W-:Y:S02]  /*03e0*/  MOV R2, RZ ;  /* 0x000000ff00027202 */ /* 0x001fe40000000f00 */
[----:B-1----:R-:W-:-:S05]  /*03f0*/  IADD3 R4, RZ, -R3, RZ ;  /* 0x80000003ff047210 */ /* 0x002fca0007ffe0ff */
[----:B------:R-:W-:-:S04]  /*0400*/  IMAD R7, R4, R5, RZ ;  /* 0x0000000504077224 */ /* 0x000fc800078e02ff */
[----:B------:R-:W-:Y:S01]  /*0410*/  IMAD.HI.U32 R3, R3, R7, R2 ;  /* 0x0000000703037227 */ /* 0x000fe200078e0002 */
[----:B------:R-:W-:-:S05]  /*0420*/  SHF.R.S32.HI R7, RZ, 0x1f, R59 ;  /* 0x0000001fff077819 */ /* 0x000fca000001143b */
[----:B------:R-:W-:-:S04]  /*0430*/  IMAD.HI.U32 R4, R3, R6, RZ ;  /* 0x0000000603047227 */ /* 0x000fc800078e00ff */
[----:B------:R-:W-:Y:S01]  /*0440*/  IMAD.WIDE.U32 R2, R58, 0x24924925, RZ ;  /* 0x249249253a027825 */ /* 0x000fe200078e00ff */
[----:B------:R-:W-:-:S04]  /*0450*/  IADD3 R0, -R4, RZ, RZ ;  /* 0x000000ff04007210 */ /* 0x000fc80007ffe1ff */
[-C--:B------:R-:W-:Y:S01]  /*0460*/  IADD3 R2, R58, -R3.reuse, RZ ;  /* 0x800000033a027210 */ /* 0x080fe20007ffe0ff */
[----:B------:R-:W-:Y:S01]  /*0470*/  IMAD R0, R5, R0, R6 ;  /* 0x0000000005007224 */ /* 0x000fe200078e0206 */
[----:B------:R-:W-:Y:S02]  /*0480*/  LOP3.LUT R6, R51, c[0x0][0x1f0], RZ, 0x3c, !PT ;  /* 0x00007c0033067a12 */ /* 0x000fe400078e3cff */
[----:B------:R-:W-:Y:S02]  /*0490*/  LEA.HI R2, R2, R3, RZ, 0x1f ;  /* 0x0000000302027211 */ /* 0x000fe400078ff8ff */
[----:B------:R-:W-:Y:S02]  /*04a0*/  ISETP.GT.U32.AND P3, PT, R5, R0, PT ;  /* 0x000000000500720c */ /* 0x000fe40003f64070 */
[----:B------:R-:W-:Y:S02]  /*04b0*/  ISETP.GE.AND P4, PT, R6, RZ, PT ;  /* 0x000000ff0600720c */ /* 0x000fe40003f86270 */
[----:B------:R-:W-:-:S09]  /*04c0*/  MOV R6, 0x8 ;  /* 0x0000000800067802 */ /* 0x000fd20000000f00 */
[-C--:B------:R-:W-:Y:S02]  /*04d0*/  @!P3 IADD3 R0, R0, -R5.reuse, RZ ;  /* 0x800000050000b210 */ /* 0x080fe40007ffe0ff */
[----:B------:R-:W-:Y:S02]  /*04e0*/  @!P3 IADD3 R4, R4, 0x1, RZ ;  /* 0x000000010404b810 */ /* 0x000fe40007ffe0ff */
[CC--:B------:R-:W-:Y:S02]  /*04f0*/  ISETP.GE.U32.AND P0, PT, R0.reuse, R5.reuse, PT ;  /* 0x000000050000720c */ /* 0x0c0fe40003f06070 */
[----:B------:R-:W-:Y:S02]  /*0500*/  ISETP.GT.U32.AND P6, PT, R5, R0, PT ;  /* 0x000000000500720c */ /* 0x000fe40003fc4070 */
[----:B------:R-:W-:Y:S02]  /*0510*/  IADD3 R3, R0, -R5, RZ ;  /* 0x8000000500037210 */ /* 0x000fe40007ffe0ff */
[----:B------:R-:W-:-:S02]  /*0520*/  SHF.R.U32.HI R5, RZ, 0x2, R2 ;  /* 0x00000002ff057819 */ /* 0x000fc40000011602 */
[----:B------:R-:W-:Y:S02]  /*0530*/  SEL R0, R3, R0, !P6 ;  /* 0x0000000003007207 */ /* 0x000fe40007000000 */
[----:B------:R-:W-:Y:S01]  /*0540*/  ISETP.NE.AND P3, PT, RZ, c[0x0][0x1f0], PT ;  /* 0x00007c00ff007a0c */ /* 0x000fe20003f65270 */
[----:B------:R-:W-:Y:S01]  /*0550*/  IMAD R2, R50, c[0x0][0x1fc], R5 ;  /* 0x00007f0032027a24 */ /* 0x000fe200078e0205 */
[----:B------:R-:W-:Y:S02]  /*0560*/  LOP3.LUT R3, RZ, c[0x0][0x1f0], RZ, 0x33, !PT ;  /* 0x00007c00ff037a12 */ /* 0x000fe400078e33ff */
[----:B------:R-:W-:Y:S02]  /*0570*/  @P0 IADD3 R4, R4, 0x1, RZ ;  /* 0x0000000104040810 */ /* 0x000fe40007ffe0ff */
[----:B------:R-:W-:Y:S02]  /*0580*/  IADD3 R5, R2, 0x40, RZ ;  /* 0x0000004002057810 */ /* 0x000fe40007ffe0ff */
[----:B------:R-:W-:-:S02]  /*0590*/  @!P5 IADD3 R0, -R0, RZ, RZ ;  /* 0x000000ff0000d210 */ /* 0x000fc40007ffe1ff */
[----:B------:R-:W-:Y:S02]  /*05a0*/  ISETP.GE.U32.AND P0, PT, R5, c[0x0][0x1e0], PT ;  /* 0x0000780005007a0c */ /* 0x000fe40003f06070 */
[----:B------:R-:W-:Y:S02]  /*05b0*/  SHF.R.S32.HI R5, RZ, 0x1f, R5 ;  /* 0x0000001fff057819 */ /* 0x000fe40000011405 */
[----:B------:R-:W-:Y:S02]  /*05c0*/  @!P4 IADD3 R4, -R4, RZ, RZ ;  /* 0x000000ff0404c210 */ /* 0x000fe40007ffe1ff */
[----:B------:R-:W-:Y:S02]  /*05d0*/  SEL R61, R3, R0, !P3 ;  /* 0x00000000033d7207 */ /* 0x000fe40005800000 */
[----:B------:R-:W-:Y:S02]  /*05e0*/  ISETP.GE.AND.EX P0, PT, R5, c[0x0][0x1e4], PT, P0 ;  /* 0x0000790005007a0c */ /* 0x000fe40003f06300 */
[----:B------:R-:W-:Y:S01]  /*05f0*/  SEL R3, R3, R4, !P3 ;  /* 0x0000000403037207 */ /* 0x000fe20005800000 */
[----:B------:R-:W-:Y:S01]  /*0600*/  IMAD.WIDE R4, R51, R6, c[0x0][0x198] ;  /* 0x0000660033047625 */ /* 0x000fe200078e0206 */
[----:B------:R-:W-:-:S02]  /*0610*/  ISETP.LT.U32.AND P0, PT, R58, 0xe0, !P0 ;  /* 0x000000e03a00780c */ /* 0x000fc40004701070 */
[----:B------:R-:W-:Y:S01]  /*0620*/  SHF.R.S32.HI R6, RZ, 0x1f, R3 ;  /* 0x0000001fff067819 */ /* 0x000fe20000011403 */
[----:B------:R-:W-:Y:S01]  /*0630*/  IMAD R0, R61, 0xe, RZ ;  /* 0x0000000e3d007824 */ /* 0x000fe200078e02ff */
[----:B------:R-:W-:Y:S01]  /*0640*/  IADD3 R2, R2, 0x60, RZ ;  /* 0x0000006002027810 */ /* 0x000fe20007ffe0ff */
[----:B--2---:R-:W2:Y:S03]  /*0650*/  LDG.E.64 R4, [R4.64] ;  /* 0x0000000c04047981 */ /* 0x004ea6000c1e1b00 */
[----:B------:R-:W-:Y:S01]  /*0660*/  IADD3 R62, P3, R59, R0, RZ ;  /* 0x000000003b3e7210 */ /* 0x000fe20007f7e0ff */
[----:B------:R-:W-:-:S03]  /*0670*/  IMAD R6, R6, c[0x0][0x1e8], RZ ;  /* 0x00007a0006067a24 */ /* 0x000fc600078e02ff */
[----:B------:R-:W-:Y:S02]  /*0680*/  LEA.HI.X.SX32 R63, R0, R7, 0x1, P3 ;  /* 0x00000007003f7211 */ /* 0x000fe400018f0eff */
[----:B------:R-:W-:Y:S01]  /*0690*/  ISETP.GE.U32.AND P3, PT, R2, c[0x0][0x1e0], PT ;  /* 0x0000780002007a0c */ /* 0x000fe20003f66070 */
[C---:B------:R-:W-:Y:S01]  /*06a0*/  IMAD R65, R3.reuse, c[0x0][0x1ec], R6 ;  /* 0x00007b0003417a24 */ /* 0x040fe200078e0206 */
[----:B------:R-:W-:Y:S01]  /*06b0*/  SHF.R.S32.HI R2, RZ, 0x1f, R2 ;  /* 0x0000001fff027819 */ /* 0x000fe20000011402 */
[----:B------:R-:W-:-:S03]  /*06c0*/  IMAD.WIDE.U32 R62, R3, c[0x0][0x1e8], R62 ;  /* 0x00007a00033e7a25 */ /* 0x000fc600078e003e */
[----:B------:R-:W-:Y:S01]  /*06d0*/  ISETP.GE.AND.EX P3, PT, R2, c[0x0][0x1e4], PT, P3 ;  /* 0x0000790002007a0c */ /* 0x000fe20003f66330 */
[----:B------:R-:W-:Y:S01]  /*06e0*/  @P1 IMAD R2, R47, c[0x0][0x1d8], RZ ;  /* 0x000076002f021a24 */ /* 0x000fe200078e02ff */
[----:B------:R-:W-:Y:S01]  /*06f0*/  IADD3 R65, R63, R65, RZ ;  /* 0x000000413f417210 */ /* 0x000fe20007ffe0ff */
[----:B------:R-:W-:Y:S02]  /*0700*/  @P0 IMAD R3, R45, c[0x0][0x1d8], RZ ;  /* 0x000076002d030a24 */ /* 0x000fe400078e02ff */
[----:B------:R-:W-:Y:S02]  /*0710*/  @P2 IMAD R6, R46, c[0x0][0x1d8], RZ ;  /* 0x000076002e062a24 */ /* 0x000fe400078e02ff */
[----:B------:R-:W-:Y:S01]  /*0720*/  @P1 IMAD R11, R57, c[0x0][0x1dc], R2 ;  /* 0x00007700390b1a24 */ /* 0x000fe200078e0202 */
[-C--:B------:R-:W-:Y:S01]  /*0730*/  @P0 MOV R2, R62.reuse ;  /* 0x0000003e00020202 */ /* 0x080fe20000000f00 */
[----:B------:R-:W-:Y:S01]  /*0740*/  @P0 IMAD R17, R54, c[0x0][0x1dc], R3 ;  /* 0x0000770036110a24 */ /* 0x000fe200078e0203 */
[----:B------:R-:W-:Y:S01]  /*0750*/  @P0 MOV R3, R65 ;  /* 0x0000004100030202 */ /* 0x000fe20000000f00 */
[----:B------:R-:W-:Y:S01]  /*0760*/  @P2 IMAD R13, R55, c[0x0][0x1dc], R6 ;  /* 0x00007700370d2a24 */ /* 0x000fe200078e0206 */
[----:B------:R-:W-:-:S02]  /*0770*/  @P2 MOV R6, R62 ;  /* 0x0000003e00062202 */ /* 0x000fc40000000f00 */
[----:B------:R-:W-:Y:S02]  /*0780*/  @P2 MOV R7, R65 ;  /* 0x0000004100072202 */ /* 0x000fe40000000f00 */
[----:B------:R-:W-:Y:S02]  /*0790*/  ISETP.LT.U32.AND P3, PT, R58, 0xe0, !P3 ;  /* 0x000000e03a00780c */ /* 0x000fe40005f61070 */
[----:B------:R-:W-:Y:S01]  /*07a0*/  @P1 MOV R64, R62 ;  /* 0x0000003e00401202 */ /* 0x000fe20000000f00 */
[----:B------:R-:W-:-:S04]  /*07b0*/  @P0 IMAD.WIDE.U32 R2, R54, c[0x0][0x1d8], R2 ;  /* 0x0000760036020a25 */ /* 0x000fc800078e0002 */
[----:B------:R-:W-:Y:S01]  /*07c0*/  @P2 IMAD.WIDE.U32 R6, R55, c[0x0][0x1d8], R6 ;  /* 0x0000760037062a25 */ /* 0x000fe200078e0006 */
[----:B------:R-:W-:-:S03]  /*07d0*/  @P0 IADD3 R17, R3, R17, RZ ;  /* 0x0000001103110210 */ /* 0x000fc60007ffe0ff */
[----:B------:R-:W-:Y:S01]  /*07e0*/  @P1 IMAD.WIDE.U32 R8, R57, c[0x0][0x1d8], R64 ;  /* 0x0000760039081a25 */ /* 0x000fe200078e0040 */
[----:B------:R-:W-:Y:S02]  /*07f0*/  @P2 IADD3 R7, R7, R13, RZ ;  /* 0x0000000d07072210 */ /* 0x000fe40007ffe0ff */
[----:B------:R-:W-:Y:S02]  /*0800*/  @P0 SHF.L.U32 R16, R2, 0x2, RZ ;  /* 0x0000000202100819 */ /* 0x000fe400000006ff */
[----:B------:R-:W-:Y:S02]  /*0810*/  @P1 SHF.L.U32 R14, R8, 0x2, RZ ;  /* 0x00000002080e1819 */ /* 0x000fe400000006ff */
[----:B------:R-:W-:Y:S02]  /*0820*/  @P1 IADD3 R9, R9, R11, RZ ;  /* 0x0000000b09091210 */ /* 0x000fe40007ffe0ff */
[----:B------:R-:W-:Y:S02]  /*0830*/  @P0 SHF.L.U64.HI R17, R2, 0x2, R17 ;  /* 0x0000000202110819 */ /* 0x000fe40000010211 */
[----:B------:R-:W-:-:S02]  /*0840*/  @P2 SHF.L.U32 R26, R6, 0x2, RZ ;  /* 0x00000002061a2819 */ /* 0x000fc400000006ff */
[----:B------:R-:W-:Y:S01]  /*0850*/  @P2 SHF.L.U64.HI R18, R6, 0x2, R7 ;  /* 0x0000000206122819 */ /* 0x000fe20000010207 */
[----:B------:R-:W-:Y:S01]  /*0860*/  @P3 IMAD R6, R44, c[0x0][0x1d8], RZ ;  /* 0x000076002c063a24 */ /* 0x000fe200078e02ff */
[----:B------:R-:W-:Y:S02]  /*0870*/  @P3 MOV R2, R62 ;  /* 0x0000003e00023202 */ /* 0x000fe40000000f00 */
[----:B------:R-:W-:Y:S02]  /*0880*/  @P3 MOV R3, R65 ;  /* 0x0000004100033202 */ /* 0x000fe40000000f00 */
[----:B------:R-:W-:Y:S02]  /*0890*/  @P1 IADD3 R10, P4, R14, c[0x0][0x180], RZ ;  /* 0x000060000e0a1a10 */ /* 0x000fe40007f9e0ff */
[----:B------:R-:W-:Y:S02]  /*08a0*/  @P1 SHF.L.U64.HI R8, R8, 0x2, R9 ;  /* 0x0000000208081819 */ /* 0x000fe40000010209 */
[----:B------:R-:W-:Y:S01]  /*08b0*/  @P1 IADD3 R14, P5, R14, c[0x0][0x178], RZ ;  /* 0x00005e000e0e1a10 */ /* 0x000fe20007fbe0ff */
[----:B------:R-:W-:-:S02]  /*08c0*/  @P3 IMAD R25, R53, c[0x0][0x1dc], R6 ;  /* 0x0000770035193a24 */ /* 0x000fc400078e0206 */
[----:B------:R-:W-:Y:S01]  /*08d0*/  @P3 IMAD.WIDE.U32 R2, R53, c[0x0][0x1d8], R2 ;  /* 0x0000760035023a25 */ /* 0x000fe200078e0002 */
[----:B------:R-:W-:Y:S01]  /*08e0*/  CS2R R6, SRZ ;  /* 0x0000000000067805 */ /* 0x000fe2000001ff00 */
[C---:B------:R-:W-:Y:S02]  /*08f0*/  @P1 IADD3.X R11, R8.reuse, c[0x0][0x184], RZ, P4, !PT ;  /* 0x00006100080b1a10 */ /* 0x040fe400027fe4ff */
[----:B------:R-:W-:Y:S02]  /*0900*/  @P1 IADD3.X R15, R8, c[0x0][0x17c], RZ, P5, !PT ;  /* 0x00005f00080f1a10 */ /* 0x000fe40002ffe4ff */
[C---:B------:R-:W-:Y:S02]  /*0910*/  @P2 IADD3 R12, P4, R26.reuse, c[0x0][0x180], RZ ;  /* 0x000060001a0c2a10 */ /* 0x040fe40007f9e0ff */
[----:B------:R-:W-:Y:S01]  /*0920*/  @P2 IADD3 R26, P5, R26, c[0x0][0x178], RZ ;  /* 0x00005e001a1a2a10 */ /* 0x000fe20007fbe0ff */
[----:B------:R-:W-:Y:S01]  /*0930*/  CS2R R22, SRZ ;  /* 0x0000000000167805 */ /* 0x000fe2000001ff00 */
[----:B------:R-:W-:Y:S01]  /*0940*/  @P3 IADD3 R25, R3, R25, RZ ;  /* 0x0000001903193210 */ /* 0x000fe20007ffe0ff */
[----:B------:R0:W5:Y:S01]  /*0950*/  @P1 LDG.E.64 R6, [R14.64] ;  /* 0x0000000c0e061981 */ /* 0x000162000c1e1b00 */
[----:B------:R-:W-:-:S02]  /*0960*/  @P3 SHF.L.U32 R24, R2, 0x2, RZ ;  /* 0x0000000202183819 */ /* 0x000fc400000006ff */
[----:B------:R-:W-:Y:S02]  /*0970*/  @P0 IADD3 R28, P6, R16, c[0x0][0x180], RZ ;  /* 0x00006000101c0a10 */ /* 0x000fe40007fde0ff */
[C---:B------:R-:W-:Y:S02]  /*0980*/  @P2 IADD3.X R13, R18.reuse, c[0x0][0x184], RZ, P4, !PT ;  /* 0x00006100120d2a10 */ /* 0x040fe400027fe4ff */
[----:B------:R-:W-:Y:S02]  /*0990*/  @P2 IADD3.X R27, R18, c[0x0][0x17c], RZ, P5, !PT ;  /* 0x00005f00121b2a10 */ /* 0x000fe40002ffe4ff */
[----:B------:R-:W-:Y:S01]  /*09a0*/  @P3 SHF.L.U64.HI R25, R2, 0x2, R25 ;  /* 0x0000000202193819 */ /* 0x000fe20000010219 */
[----:B------:R1:W5:Y:S01]  /*09b0*/  @P2 LDG.E.64 R22, [R12.64] ;  /* 0x0000000c0c162981 */ /* 0x000362000c1e1b00 */
[----:B0-----:R-:W-:Y:S02]  /*09c0*/  @P0 IADD3 R14, P4, R16, c[0x0][0x178], RZ ;  /* 0x00005e00100e0a10 */ /* 0x001fe40007f9e0ff */
[----:B------:R-:W-:-:S02]  /*09d0*/  @P0 IADD3.X R29, R17, c[0x0][0x184], RZ, P6, !PT ;  /* 0x00006100111d0a10 */ /* 0x000fc400037fe4ff */
[C---:B------:R-:W-:Y:S02]  /*09e0*/  @P3 IADD3 R16, P5, R24.reuse, c[0x0][0x180], RZ ;  /* 0x0000600018103a10 */ /* 0x040fe40007fbe0ff */
[----:B------:R-:W-:Y:S01]  /*09f0*/  @P3 IADD3 R24, P6, R24, c[0x0][0x178], RZ ;  /* 0x00005e0018183a10 */ /* 0x000fe20007fde0ff */
[----:B------:R-:W-:Y:S01]  /*0a00*/  CS2R R8, SRZ ;  /* 0x0000000000087805 */ /* 0x000fe2000001ff00 */
[----:B------:R-:W-:Y:S01]  /*0a10*/  @P0 IADD3.X R15, R17, c[0x0][0x17c], RZ, P4, !PT ;  /* 0x00005f00110f0a10 */ /* 0x000fe200027fe4ff */
[----:B-1----:R-:W-:Y:S01]  /*0a20*/  CS2R R12, SRZ ;  /* 0x00000000000c7805 */ /* 0x002fe2000001ff00 */
[C---:B------:R-:W-:Y:S02]  /*0a30*/  @P3 IADD3.X R17, R25.reuse, c[0x0][0x184], RZ, P5, !PT ;  /* 0x0000610019113a10 */ /* 0x040fe40002ffe4ff */
[----:B------:R-:W-:Y:S01]  /*0a40*/  @P3 IADD3.X R25, R25, c[0x0][0x17c], RZ, P6, !PT ;  /* 0x00005f0019193a10 */ /* 0x000fe200037fe4ff */
[----:B------:R0:W5:Y:S04]  /*0a50*/  @P2 LDG.E.64 R8, [R26.64] ;  /* 0x0000000c1a082981 */ /* 0x000168000c1e1b00 */
[----:B------:R0:W5:Y:S01]  /*0a60*/  @P3 LDG.E.64 R12, [R24.64] ;  /* 0x0000000c180c3981 */ /* 0x000162000c1e1b00 */
[----:B------:R-:W-:Y:S01]  /*0a70*/  CS2R R20, SRZ ;  /* 0x0000000000147805 */ /* 0x000fe2000001ff00 */
[----:B------:R-:W-:-:S02]  /*0a80*/  MOV R3, RZ ;  /* 0x000000ff00037202 */ /* 0x000fc40000000f00 */
[----:B------:R-:W-:-:S03]  /*0a90*/  MOV R2, RZ ;  /* 0x000000ff00027202 */ /* 0x000fc60000000f00 */
[----:B------:R1:W5:Y:S04]  /*0aa0*/  @P1 LDG.E.64 R20, [R10.64] ;  /* 0x0000000c0a141981 */ /* 0x000368000c1e1b00 */
[----:B------:R0:W5:Y:S01]  /*0ab0*/  @P0 LDG.E.64 R2, [R28.64] ;  /* 0x0000000c1c020981 */ /* 0x000162000c1e1b00 */
[----:B-1----:R-:W-:-:S06]  /*0ac0*/  CS2R R10, SRZ ;  /* 0x00000000000a7805 */ /* 0x002fcc000001ff00 */
[----:B------:R1:W5:Y:S01]  /*0ad0*/  @P0 LDG.E.64 R10, [R14.64] ;  /* 0x0000000c0e0a0981 */ /* 0x000362000c1e1b00 */
[----:B------:R-:W-:Y:S01]  /*0ae0*/  CS2R R18, SRZ ;  /* 0x0000000000127805 */ /* 0x000fe2000001ff00 */
[----:B------:R-:W-:Y:S01]  /*0af0*/  UMOV UR14, 0x3f800000 ;  /* 0x3f800000000e7882 */ /* 0x000fe20000000000 */
[----:B------:R-:W-:Y:S04]  /*0b00*/  BSSY B0, `(.L_x_1380) ;  /* 0x0000017000007945 */ /* 0x000fe80003800000 */
        /* <DEDUP_REMOVED lines=22> */
.L_x_1381:
[----:B0-----:R-:W-:Y:S05]  /*0c70*/  BSYNC B0 ;  /* 0x0000000000007941 */ /* 0x001fea0003800000 */
.L_x_1380:
        /* <DEDUP_REMOVED lines=28> */
[----:B------:R-:W-:-:S04]  /*0e40*/  FMUL.FTZ R21, R25, R0 ;  /* 0x0000000019157220 */ /* 0x000fc80000410000 */
.L_x_1382:
[----:B------:R-:W-:Y:S01]  /*0e50*/  FMUL.FTZ R0, R21, R14 ;  /* 0x0000000e15007220 */ /* 0x000fe20000410000 */
[----:B------:R-:W-:Y:S01]  /*0e60*/  MOV R24, R9 ;  /* 0x0000000900187202 */ /* 0x000fe20000000f00 */
[----:B------:R-:W-:Y:S02]  /*0e70*/  FMUL.FTZ R5, R29, UR14 ;  /* 0x0000000e1d057c20 */ /* 0x000fe40008410000 */
[----:B------:R-:W-:Y:S02]  /*0e80*/  FFMA.FTZ R26, R41, R0, RZ ;  /* 0x00000000291a7223 */ /* 0x000fe400000100ff */
        /* <DEDUP_REMOVED lines=22> */
.L_x_1383:
[----:B------:R-:W-:Y:S01]  /*0ff0*/  FFMA.FTZ R23, R42, R25, R26 ;  /* 0x000000192a177223 */ /* 0x000fe2000001001a */
[----:B------:R-:W-:Y:S01]  /*1000*/  MOV R27, R10 ;  /* 0x0000000a001b7202 */ /* 0x000fe20000000f00 */
[----:B------:R-:W-:Y:S01]  /*1010*/  FADD.FTZ R25, R25, R0 ;  /* 0x0000000019197221 */ /* 0x000fe20000010000 */
[----:B------:R-:W-:Y:S01]  /*1020*/  MOV R28, R11 ;  /* 0x0000000b001c7202 */ /* 0x000fe20000000f00 */
[----:B------:R-:W-:Y:S02]  /*1030*/  FMUL.FTZ R26, R20, R14 ;  /* 0x0000000e141a7220 */ /* 0x000fe40000410000 */
[C---:B------:R-:W-:Y:S02]  /*1040*/  FADD.FTZ R0, -R4.reuse, R2 ;  /* 0x0000000204007221 */ /* 0x040fe40000010100 */
[----:B------:R-:W-:-:S02]  /*1050*/  FADD.FTZ R2, -R4, R3 ;  /* 0x0000000304027221 */ /* 0x000fc40000010100 */
[----:B------:R-:W-:Y:S02]  /*1060*/  FFMA.FTZ R23, R5, R26, R23 ;  /* 0x0000001a05177223 */ /* 0x000fe40000010017 */
[----:B------:R-:W-:Y:S02]  /*1070*/  FADD.FTZ R25, R25, R26 ;  /* 0x0000001a19197221 */ /* 0x000fe40000010000 */
        /* <DEDUP_REMOVED lines=22> */
.L_x_1384:
[----:B------:R-:W-:Y:S02]  /*11e0*/  FFMA.FTZ R29, R40, R26, R23 ;  /* 0x0000001a281d7223 */ /* 0x000fe40000010017 */
[----:B------:R-:W-:Y:S02]  /*11f0*/  FMUL.FTZ R3, R27, R14 ;  /* 0x0000000e1b037220 */ /* 0x000fe40000410000 */
[----:B------:R-:W-:Y:S01]  /*1200*/  FADD.FTZ R26, R26, R25 ;  /* 0x000000191a1a7221 */ /* 0x000fe20000010000 */
[----:B------:R-:W-:Y:S01]  /*1210*/  MOV R25, R12 ;  /* 0x0000000c00197202 */ /* 0x000fe20000000f00 */
[C---:B------:R-:W-:Y:S02]  /*1220*/  FADD.FTZ R23, -R4.reuse, R18 ;  /* 0x0000001204177221 */ /* 0x040fe40000010100 */
[----:B------:R-:W-:-:S02]  /*1230*/  FADD.FTZ R4, -R4, R19 ;  /* 0x0000001304047221 */ /* 0x000fc40000010100 */
[----:B------:R-:W-:Y:S02]  /*1240*/  FFMA.FTZ R19, R0, R3, R29 ;  /* 0x0000000300137223 */ /* 0x000fe4000001001d */
[----:B------:R-:W-:Y:S01]  /*1250*/  FADD.FTZ R18, R26, R3 ;  /* 0x000000031a127221 */ /* 0x000fe20000010000 */
[----:B------:R-:W-:Y:S01]  /*1260*/  MOV R26, R13 ;  /* 0x0000000d001a7202 */ /* 0x000fe20000000f00 */
        /* <DEDUP_REMOVED lines=22> */
.L_x_1385:
[----:B------:R-:W-:Y:S01]  /*13d0*/  FFMA.FTZ R19, R2, R23, R19 ;  /* 0x0000001702137223 */ /* 0x000fe20000010013 */
[----:B------:R-:W-:Y:S01]  /*13e0*/  ISETP.GT.AND P0, PT, R48, 0x1e, PT ;  /* 0x0000001e3000780c */ /* 0x000fe20003f04270 */
[----:B------:R-:W-:Y:S01]  /*13f0*/  FMUL.FTZ R30, R25, R14 ;  /* 0x0000000e191e7220 */ /* 0x000fe20000410000 */
[----:B------:R-:W-:Y:S01]  /*1400*/  ISETP.NE.AND P3, PT, R58, RZ, PT ;  /* 0x000000ff3a00720c */ /* 0x000fe20003f65270 */
[----:B------:R-:W-:Y:S01]  /*1410*/  FADD.FTZ R29, R23, R18 ;  /* 0x00000012171d7221 */ /* 0x000fe20000010000 */
[----:B------:R-:W-:Y:S01]  /*1420*/  BSSY B0, `(.L_x_1386) ;  /* 0x0000044000007945 */ /* 0x000fe20003800000 */
[----:B------:R-:W-:Y:S01]  /*1430*/  FMUL.FTZ R23, R26, R15 ;  /* 0x0000000f1a177220 */ /* 0x000fe20000410000 */
[C---:B------:R-:W-:Y:S01]  /*1440*/  ISETP.GT.U32.AND P5, PT, R58.reuse, 0x6, PT ;  /* 0x000000063a00780c */ /* 0x040fe20003fa4070 */
[----:B------:R-:W-:Y:S01]  /*1450*/  FFMA.FTZ R19, R3, R30, R19 ;  /* 0x0000001e03137223 */ /* 0x000fe20000010013 */
[----:B------:R-:W-:Y:S01]  /*1460*/  SHF.L.U32 R60, R58, 0x4, RZ ;  /* 0x000000043a3c7819 */ /* 0x000fe200000006ff */
[----:B------:R-:W-:-:S02]  /*1470*/  FADD.FTZ R30, R29, R30 ;  /* 0x0000001e1d1e7221 */ /* 0x000fc40000010000 */
[----:B------:R-:W-:Y:S02]  /*1480*/  FFMA.FTZ R18, R4, R23, R19 ;  /* 0x0000001704127223 */ /* 0x000fe40000010013 */
[----:B------:R-:W-:Y:S02]  /*1490*/  FADD.FTZ R19, R23, R30 ;  /* 0x0000001e17137221 */ /* 0x000fe40000010000 */
[----:B------:R-:W-:Y:S01]  /*14a0*/  FFMA.FTZ R31, R41, R21, RZ ;  /* 0x00000015291f7223 */ /* 0x000fe200000100ff */
[----:B------:R-:W0:Y:S01]  /*14b0*/  SHFL.DOWN PT, R23, R18, 0x1, 0x1f ;  /* 0x08201f0012177f89 */ /* 0x000e2200000e0000 */
[----:B------:R-:W-:Y:S02]  /*14c0*/  FFMA.FTZ R33, R42, R22, RZ ;  /* 0x000000162a217223 */ /* 0x000fe400000100ff */
[----:B------:R-:W-:Y:S01]  /*14d0*/  FFMA.FTZ R31, R5, R20, R31 ;  /* 0x00000014051f7223 */ /* 0x000fe2000001001f */
[----:B------:R-:W1:Y:S01]  /*14e0*/  SHFL.DOWN PT, R30, R19, 0x1, 0x1f ;  /* 0x08201f00131e7f89 */ /* 0x000e6200000e0000 */
[----:B------:R-:W-:-:S02]  /*14f0*/  FFMA.FTZ R33, R40, R24, R33 ;  /* 0x0000001828217223 */ /* 0x000fc40000010021 */
[----:B------:R-:W-:Y:S02]  /*1500*/  FFMA.FTZ R36, R0, R27, R31 ;  /* 0x0000001b00247223 */ /* 0x000fe4000001001f */
[----:B------:R-:W-:Y:S02]  /*1510*/  FFMA.FTZ R33, R2, R28, R33 ;  /* 0x0000001c02217223 */ /* 0x000fe40000010021 */
[----:B------:R-:W-:Y:S02]  /*1520*/  FFMA.FTZ R36, R3, R25, R36 ;  /* 0x0000001903247223 */ /* 0x000fe40000010024 */
[----:B------:R-:W-:Y:S02]  /*1530*/  FFMA.FTZ R37, R4, R26, R33 ;  /* 0x0000001a04257223 */ /* 0x000fe40000010021 */
        /* <DEDUP_REMOVED lines=18> */
[----:B------:R-:W0:Y:S01]  /*1660*/  SHFL.DOWN PT, R29, R18, 0x10, 0x1f ;  /* 0x0a001f00121d7f89 */ /* 0x000e2200000e0000 */
[----:B------:R-:W-:Y:S01]  /*1670*/  ISETP.GT.AND P0, PT, R48, 0xf, PT ;  /* 0x0000000f3000780c */ /* 0x000fe20003f04270 */
[----:B------:R-:W-:Y:S02]  /*1680*/  FADD.FTZ R21, RZ, R22 ;  /* 0x00000016ff157221 */ /* 0x000fe40000010000 */
[----:B------:R-:W1:Y:S01]  /*1690*/  SHFL.DOWN PT, R30, R19, 0x10, 0x1f ;  /* 0x0a001f00131e7f89 */ /* 0x000e6200000e0000 */
[----:B------:R-:W-:Y:S02]  /*16a0*/  FADD.FTZ R22, R23, R20 ;  /* 0x0000001417167221 */ /* 0x000fe40000010000 */
[----:B------:R-:W-:-:S02]  /*16b0*/  FADD.FTZ R21, R21, R24 ;  /* 0x0000001815157221 */ /* 0x000fc40000010000 */
[----:B------:R-:W-:Y:S02]  /*16c0*/  FADD.FTZ R22, R22, R27 ;  /* 0x0000001b16167221 */ /* 0x000fe40000010000 */
[----:B------:R-:W-:Y:S02]  /*16d0*/  FADD.FTZ R21, R21, R28 ;  /* 0x0000001c15157221 */ /* 0x000fe40000010000 */
[----:B------:R-:W-:Y:S02]  /*16e0*/  FADD.FTZ R38, R22, R25 ;  /* 0x0000001916267221 */ /* 0x000fe40000010000 */
[----:B------:R-:W-:-:S05]  /*16f0*/  FADD.FTZ R39, R21, R26 ;  /* 0x0000001a15277221 */ /* 0x000fca0000010000 */
[----:B------:R2:W-:Y:S01]  /*1700*/  STS.128 [R58.X16+0x50], R36 ;  /* 0x000050243a007388 */ /* 0x0005e2000000cc00 */
[----:B0-----:R-:W-:Y:S02]  /*1710*/  @!P0 FADD.FTZ R18, R18, R29 ;  /* 0x0000001d12128221 */ /* 0x001fe40000010000 */
[----:B-1----:R-:W-:Y:S01]  /*1720*/  @!P0 FADD.FTZ R19, R19, R30 ;  /* 0x0000001e13138221 */ /* 0x002fe20000010000 */
[----:B------:R-:W-:-:S13]  /*1730*/  ISETP.NE.AND P0, PT, R48, RZ, PT ;  /* 0x000000ff3000720c */ /* 0x000fda0003f05270 */
[----:B------:R2:W-:Y:S04]  /*1740*/  @!P0 STS.64 [R43.X8+0x8], R18 ;  /* 0x000008122b008388 */ /* 0x0005e80000008a00 */
[----:B------:R-:W-:Y:S06]  /*1750*/  BAR.SYNC.DEFER_BLOCKING 0x0 ;  /* 0x0000000000007b1d */ /* 0x000fec0000010000 */
[----:B------:R-:W-:Y:S05]  /*1760*/  @P3 BRA `(.L_x_1387) ;  /* 0x000000f000003947 */ /* 0x000fea0003800000 */
[----:B------:R-:W0:Y:S04]  /*1770*/  LDS.128 R20, [0x10] ;  /* 0x00001000ff147984 */ /* 0x000e280000000c00 */
[----:B------:R-:W1:Y:S04]  /*1780*/  LDS.128 R24, [0x20] ;  /* 0x00002000ff187984 */ /* 0x000e680000000c00 */
[----:B------:R-:W3:Y:S01]  /*1790*/  LDS.128 R28, [0x30] ;  /* 0x00003000ff1c7984 */ /* 0x000ee20000000c00 */
[----:B0-----:R-:W-:-:S02]  /*17a0*/  FADD.FTZ R33, R18, R20 ;  /* 0x0000001412217221 */ /* 0x001fc40000010000 */
[----:B--2---:R-:W-:Y:S02]  /*17b0*/  FADD.FTZ R18, R19, R21 ;  /* 0x0000001513127221 */ /* 0x004fe40000010000 */
[----:B------:R-:W-:Y:S02]  /*17c0*/  FADD.FTZ R33, R33, R22 ;  /* 0x0000001621217221 */ /* 0x000fe40000010000 */
[----:B------:R-:W-:Y:S02]  /*17d0*/  FADD.FTZ R18, R18, R23 ;  /* 0x0000001712127221 */ /* 0x000fe40000010000 */
[----:B-1----:R-:W-:Y:S02]  /*17e0*/  FADD.FTZ R33, R33, R24 ;  /* 0x0000001821217221 */ /* 0x002fe40000010000 */
[----:B------:R-:W-:Y:S02]  /*17f0*/  FADD.FTZ R18, R18, R25 ;  /* 0x0000001912127221 */ /* 0x000fe40000010000 */
[----:B------:R-:W-:-:S02]  /*1800*/  FADD.FTZ R33, R33, R26 ;  /* 0x0000001a21217221 */ /* 0x000fc40000010000 */
[----:B------:R-:W-:Y:S02]  /*1810*/  FADD.FTZ R18, R18, R27 ;  /* 0x0000001b12127221 */ /* 0x000fe40000010000 */
[----:B---3--:R-:W-:Y:S02]  /*1820*/  FADD.FTZ R33, R33, R28 ;  /* 0x0000001c21217221 */ /* 0x008fe40000010000 */
[----:B------:R-:W-:Y:S02]  /*1830*/  FADD.FTZ R20, R18, R29 ;  /* 0x0000001d12147221 */ /* 0x000fe40000010000 */
[----:B------:R-:W-:Y:S02]  /*1840*/  FADD.FTZ R18, R33, R30 ;  /* 0x0000001e21127221 */ /* 0x000fe40000010000 */
[----:B------:R-:W-:Y:S02]  /*1850*/  FADD.FTZ R19, R20, R31 ;  /* 0x0000001f14137221 */ /* 0x000fe40000010000 */
.L_x_1387:
[----:B------:R-:W-:Y:S05]  /*1860*/  BSYNC B0 ;  /* 0x0000000000007941 */ /* 0x000fea0003800000 */
.L_x_1386:
[----:B------:R-:W-:Y:S06]  /*1870*/  BAR.SYNC.DEFER_BLOCKING 0x0 ;  /* 0x0000000000007b1d */ /* 0x000fec0000010000 */
[----:B------:R-:W-:Y:S01]  /*1880*/  BSSY B0, `(.L_x_1388) ;  /* 0x000009d000007945 */ /* 0x000fe20003800000 */
[----:B------:R-:W-:Y:S05]  /*1890*/  @P5 BRA `(.L_x_1389) ;  /* 0x000009b000005947 */ /* 0x000fea0003800000 */
[----:B------:R-:W0:Y:S04]  /*18a0*/  LDS.128 R24, [R60+0xc0] ;  /* 0x0000c0003c187984 */ /* 0x000e280000000c00 */
[----:B------:R-:W1:Y:S04]  /*18b0*/  LDS.128 R20, [R60+0x130] ;  /* 0x000130003c147984 */ /* 0x000e680000000c00 */
[----:B------:R-:W3:Y:S01]  /*18c0*/  LDS.128 R28, [R60+0x1a0] ;  /* 0x0001a0003c1c7984 */ /* 0x000ee20000000c00 */
[----:B0-----:R-:W-:-:S02]  /*18d0*/  FADD.FTZ R33, R36, R24 ;  /* 0x0000001824217221 */ /* 0x001fc40000010000 */
[----:B------:R-:W-:Y:S02]  /*18e0*/  FADD.FTZ R24, R37, R25 ;  /* 0x0000001925187221 */ /* 0x000fe40000010000 */
[----:B-1----:R-:W-:Y:S02]  /*18f0*/  FADD.FTZ R67, R33, R20 ;  /* 0x0000001421437221 */ /* 0x002fe40000010000 */
[----:B------:R-:W0:Y:S01]  /*1900*/  LDS.128 R32, [R60+0x210] ;  /* 0x000210003c207984 */ /* 0x000e220000000c00 */
[----:B------:R-:W-:Y:S02]  /*1910*/  FADD.FTZ R25, R38, R26 ;  /* 0x0000001a26197221 */ /* 0x000fe40000010000 */
[----:B------:R-:W-:Y:S02]  /*1920*/  FADD.FTZ R66, R39, R27 ;  /* 0x0000001b27427221 */ /* 0x000fe40000010000 */
[----:B--2---:R-:W1:Y:S01]  /*1930*/  LDS.128 R36, [R60+0x280] ;  /* 0x000280003c247984 */ /* 0x004e620000000c00 */
[----:B------:R-:W-:-:S02]  /*1940*/  FADD.FTZ R24, R24, R21 ;  /* 0x0000001518187221 */ /* 0x000fc40000010000 */
[----:B------:R-:W-:Y:S02]  /*1950*/  FADD.FTZ R25, R25, R22 ;  /* 0x0000001619197221 */ /* 0x000fe40000010000 */
[----:B------:R-:W-:Y:S02]  /*1960*/  FADD.FTZ R66, R66, R23 ;  /* 0x0000001742427221 */ /* 0x000fe40000010000 */
[----:B------:R-:W2:Y:S01]  /*1970*/  LDS.128 R20, [R60+0x2f0] ;  /* 0x0002f0003c147984 */ /* 0x000ea20000000c00 */
[----:B---3--:R-:W-:Y:S02]  /*1980*/  FADD.FTZ R67, R67, R28 ;  /* 0x0000001c43437221 */ /* 0x008fe40000010000 */
[----:B------:R-:W-:Y:S02]  /*1990*/  FADD.FTZ R28, R24, R29 ;  /* 0x0000001d181c7221 */ /* 0x000fe40000010000 */
[----:B------:R-:W-:Y:S02]  /*19a0*/  FADD.FTZ R29, R25, R30 ;  /* 0x0000001e191d7221 */ /* 0x000fe40000010000 */
[----:B------:R-:W3:Y:S01]  /*19b0*/  LDS.128 R24, [R60+0x360] ;  /* 0x000360003c187984 */ /* 0x000ee20000000c00 */
[----:B------:R-:W-:-:S02]  /*19c0*/  FADD.FTZ R66, R66, R31 ;  /* 0x0000001f42427221 */ /* 0x000fc40000010000 */
[----:B0-----:R-:W-:Y:S02]  /*19d0*/  FADD.FTZ R28, R28, R33 ;  /* 0x000000211c1c7221 */ /* 0x001fe40000010000 */
[----:B------:R-:W-:Y:S02]  /*19e0*/  FADD.FTZ R29, R29, R34 ;  /* 0x000000221d1d7221 */ /* 0x000fe40000010000 */
[----:B------:R-:W-:Y:S02]  /*19f0*/  FADD.FTZ R67, R67, R32 ;  /* 0x0000002043437221 */ /* 0x000fe40000010000 */
[----:B-1----:R-:W-:Y:S02]  /*1a00*/  FADD.FTZ R32, R28, R37 ;  /* 0x000000251c207221 */ /* 0x002fe40000010000 */
[----:B------:R-:W-:Y:S02]  /*1a10*/  FADD.FTZ R33, R29, R38 ;  /* 0x000000261d217221 */ /* 0x000fe40000010000 */
[----:B------:R-:W-:Y:S01]  /*1a20*/  FADD.FTZ R66, R66, R35 ;  /* 0x0000002342427221 */ /* 0x000fe20000010000 */
[----:B------:R-:W0:Y:S01]  /*1a30*/  LDS.128 R28, [R60+0x3d0] ;  /* 0x0003d0003c1c7984 */ /* 0x000e220000000c00 */
        /* <DEDUP_REMOVED lines=10> */
[----:B------:R-:W-:Y:S02]  /*1ae0*/  FADD.FTZ R25, R33, R26 ;  /* 0x0000001a21197221 */ /* 0x000fe40000010000 */
[----:B------:R-:W3:Y:S01]  /*1af0*/  LDS.128 R32, [R60+0x520] ;  /* 0x000520003c207984 */ /* 0x000ee20000000c00 */
[----:B------:R-:W-:Y:S02]  /*1b00*/  FADD.FTZ R66, R66, R27 ;  /* 0x0000001b42427221 */ /* 0x000fe40000010000 */
[----:B0-----:R-:W-:Y:S02]  /*1b10*/  FADD.FTZ R24, R24, R29 ;  /* 0x0000001d18187221 */ /* 0x001fe40000010000 */
[----:B------:R-:W-:Y:S02]  /*1b20*/  FADD.FTZ R25, R25, R30 ;  /* 0x0000001e19197221 */ /* 0x000fe40000010000 */
[----:B------:R-:W-:-:S02]  /*1b30*/  FADD.FTZ R67, R67, R28 ;  /* 0x0000001c43437221 */ /* 0x000fc40000010000 */
[----:B------:R-:W-:Y:S02]  /*1b40*/  FADD.FTZ R66, R66, R31 ;  /* 0x0000001f42427221 */ /* 0x000fe40000010000 */
[----:B-1----:R-:W-:Y:S02]  /*1b50*/  FADD.FTZ R28, R24, R37 ;  /* 0x00000025181c7221 */ /* 0x002fe40000010000 */
[----:B------:R-:W-:Y:S02]  /*1b60*/  FADD.FTZ R29, R25, R38 ;  /* 0x00000026191d7221 */ /* 0x000fe40000010000 */
[----:B------:R-:W0:Y:S01]  /*1b70*/  LDS.128 R24, [R60+0x590] ;  /* 0x000590003c187984 */ /* 0x000e220000000c00 */
        /* <DEDUP_REMOVED lines=12> */
[----:B------:R-:W-:Y:S02]  /*1c40*/  FADD.FTZ R66, R66, R35 ;  /* 0x0000002342427221 */ /* 0x000fe40000010000 */
[----:B0-----:R-:W-:Y:S02]  /*1c50*/  FADD.FTZ R67, R67, R24 ;  /* 0x0000001843437221 */ /* 0x001fe40000010000 */
[----:B------:R-:W-:Y:S02]  /*1c60*/  FADD.FTZ R32, R32, R25 ;  /* 0x0000001920207221 */ /* 0x000fe40000010000 */
[----:B------:R-:W-:Y:S02]  /*1c70*/  FADD.FTZ R33, R33, R26 ;  /* 0x0000001a21217221 */ /* 0x000fe40000010000 */
[----:B------:R-:W-:Y:S02]  /*1c80*/  FADD.FTZ R66, R66, R27 ;  /* 0x0000001b42427221 */ /* 0x000fe40000010000 */
[----:B------:R-:W0:Y:S01]  /*1c90*/  LDS.128 R24, [R60+0x750] ;  /* 0x000750003c187984 */ /* 0x000e220000000c00 */
[----:B-1----:R-:W-:-:S02]  /*1ca0*/  FADD.FTZ R67, R67, R36 ;  /* 0x0000002443437221 */ /* 0x002fc40000010000 */
[----:B------:R-:W-:Y:S02]  /*1cb0*/  FADD.FTZ R32, R32, R37 ;  /* 0x0000002520207221 */ /* 0x000fe40000010000 */
[----:B------:R-:W-:Y:S02]  /*1cc0*/  FADD.FTZ R33, R33, R38 ;  /* 0x0000002621217221 */ /* 0x000fe40000010000 */
[----:B------:R-:W-:Y:S02]  /*1cd0*/  FADD.FTZ R66, R66, R39 ;  /* 0x0000002742427221 */ /* 0x000fe40000010000 */
[----:B------:R-:W1:Y:S01]  /*1ce0*/  LDS.128 R36, [R60+0x7c0] ;  /* 0x0007c0003c247984 */ /* 0x000e620000000c00 */
[----:B--2---:R-:W-:Y:S02]  /*1cf0*/  FADD.FTZ R67, R67, R20 ;  /* 0x0000001443437221 */ /* 0x004fe40000010000 */
[----:B------:R-:W-:Y:S02]  /*1d00*/  FADD.FTZ R32, R32, R21 ;  /* 0x0000001520207221 */ /* 0x000fe40000010000 */
[----:B------:R-:W-:-:S02]  /*1d10*/  FADD.FTZ R33, R33, R22 ;  /* 0x0000001621217221 */ /* 0x000fc40000010000 */
        /* <DEDUP_REMOVED lines=56> */
[----:B------:R-:W-:Y:S01]  /*20a0*/  LDS.128 R36, [R60+0xde0] ;  /* 0x000de0003c247984 */ /* 0x000fe20000000c00 */
[----:B--2---:R-:W-:-:S02]  /*20b0*/  FADD.FTZ R69, R67, R20 ;  /* 0x0000001443457221 */ /* 0x004fc40000010000 */
[----:B------:R-:W-:Y:S02]  /*20c0*/  FADD.FTZ R28, R28, R21 ;  /* 0x000000151c1c7221 */ /* 0x000fe40000010000 */
[----:B------:R-:W-:Y:S02]  /*20d0*/  FADD.FTZ R67, R29, R22 ;  /* 0x000000161d437221 */ /* 0x000fe40000010000 */
[----:B------:R-:W-:Y:S02]  /*20e0*/  FADD.FTZ R66, R66, R23 ;  /* 0x0000001742427221 */ /* 0x000fe40000010000 */
[----:B------:R-:W1:Y:S01]  /*20f0*/  LDS.128 R20, [R60+0xd00] ;  /* 0x000d00003c147984 */ /* 0x000e620000000c00 */
[----:B---3--:R-:W-:Y:S02]  /*2100*/  FADD.FTZ R69, R69, R32 ;  /* 0x0000002045457221 */ /* 0x008fe40000010000 */
[----:B------:R-:W-:Y:S02]  /*2110*/  FADD.FTZ R32, R28, R33 ;  /* 0x000000211c207221 */ /* 0x000fe40000010000 */
[----:B------:R-:W2:Y:S01]  /*2120*/  LDS.128 R28, [R60+0xd70] ;  /* 0x000d70003c1c7984 */ /* 0x000ea20000000c00 */
        /* <DEDUP_REMOVED lines=14> */
[----:B------:R-:W-:Y:S02]  /*2210*/  FADD.FTZ R36, R69, R36 ;  /* 0x0000002445247221 */ /* 0x000fe40000010000 */
[----:B------:R-:W-:Y:S02]  /*2220*/  FADD.FTZ R37, R32, R37 ;  /* 0x0000002520257221 */ /* 0x000fe40000010000 */
[----:B------:R-:W-:Y:S02]  /*2230*/  FADD.FTZ R38, R67, R38 ;  /* 0x0000002643267221 */ /* 0x000fe40000010000 */
[----:B------:R-:W-:Y:S02]  /*2240*/  FADD.FTZ R39, R66, R39 ;  /* 0x0000002742277221 */ /* 0x000fe40000010000 */
.L_x_1389:
[----:B------:R-:W-:Y:S05]  /*2250*/  BSYNC B0 ;  /* 0x0000000000007941 */ /* 0x000fea0003800000 */
.L_x_1388:
[----:B------:R-:W-:Y:S01]  /*2260*/  MOV R30, c[0x0][0xc] ;  /* 0x00000300001e7a02 */ /* 0x000fe20000000f00 */
[----:B------:R-:W-:Y:S01]  /*2270*/  BSSY B0, `(.L_x_1390) ;  /* 0x0000014000007945 */ /* 0x000fe20003800000 */
[----:B------:R-:W-:-:S02]  /*2280*/  HFMA2.MMA R28, -RZ, RZ, 0, 2.384185791015625e-07 ;  /* 0x00000004ff1c7435 */ /* 0x000fc400000001ff */
[----:B------:R-:W-:Y:S01]  /*2290*/  ISETP.GE.U32.AND P0, PT, R30, 0x2, PT ;  /* 0x000000021e00780c */ /* 0x000fe20003f06070 */
[----:B------:R-:W-:Y:S07]  /*22a0*/  @P5 BRA `(.L_x_1391) ;  /* 0x0000010000005947 */ /* 0x000fee0003800000 */
        /* <DEDUP_REMOVED lines=9> */
[----:B------:R-:W-:Y:S02]  /*2340*/  IADD3.X R27, R21, UR9, RZ, P6, !PT ;  /* 0x00000009151b7c10 */ /* 0x000fe4000b7fe4ff */
[----:B------:R-:W-:Y:S02]  /*2350*/  LEA R22, P6, R29, R20, 0x2 ;  /* 0x000000141d167211 */ /* 0x000fe400078c10ff */
[----:B------:R-:W-:Y:S01]  /*2360*/  LEA.HI.X R25, R23, R21, R25, 0x2, P5 ;  /* 0x0000001517197211 */ /* 0x000fe200028f1419 */
[----:B------:R0:W-:Y:S01]  /*2370*/  RED.E.ADD.F32.FTZ.RN.STRONG.GPU [R26.64], R37 ;  /* 0x000000251a00798e */ /* 0x0001e2000c10e78c */
[----:B------:R-:W-:-:S03]  /*2380*/  IADD3.X R23, R21, UR8, RZ, P6, !PT ;  /* 0x0000000815177c10 */ /* 0x000fc6000b7fe4ff */
[----:B------:R0:W-:Y:S04]  /*2390*/  RED.E.ADD.F32.FTZ.RN.STRONG.GPU [R24.64], R38 ;  /* 0x000000261800798e */ /* 0x0001e8000c10e78c */
[----:B------:R0:W-:Y:S02]  /*23a0*/  RED.E.ADD.F32.FTZ.RN.STRONG.GPU [R22.64], R39 ;  /* 0x000000271600798e */ /* 0x0001e4000c10e78c */
.L_x_1391:
[----:B------:R-:W-:Y:S05]  /*23b0*/  BSYNC B0 ;  /* 0x0000000000007941 */ /* 0x000fea0003800000 */
.L_x_1390:
[----:B------:R-:W-:Y:S05]  /*23c0*/  @!P0 BRA `(.L_x_1392) ;  /* 0x0000121000008947 */ /* 0x000fea0003800000 */
[----:B0-----:R-:W-:-:S05]  /*23d0*/  LOP3.LUT R20, R52, 0x1, RZ, 0xc0, !PT ;  /* 0x0000000134147812 */ /* 0x001fca00078ec0ff */
        /* <DEDUP_REMOVED lines=8> */
[----:B------:R-:W0:Y:S03]  /*2460*/  S2R R48, SR_LANEID ;  /* 0x0000000000307919 */ /* 0x000e260000000000 */
[----:B------:R-:W-:-:S05]  /*2470*/  LEA.HI.X R23, R56, R29, RZ, 0x3, P0 ;  /* 0x0000001d38177211 */ /* 0x000fca00000f1cff */
        /* <DEDUP_REMOVED lines=15> */
.L_x_1394:
[----:B------:R-:W3:Y:S01]  /*2570*/  LDG.E.STRONG.GPU R22, [R20.64] ;  /* 0x0000000c14167981 */ /* 0x000ee2000c1ef900 */
[----:B------:R-:W-:Y:S01]  /*2580*/  YIELD ;  /* 0x0000000000007946 */ /* 0x000fe20003800000 */
[----:B---3--:R-:W-:Y:S01]  /*2590*/  ISETP.NE.AND P0, PT, R22, R25, PT ;  /* 0x000000191600720c */ /* 0x008fe20003f05270 */
[----:B------:R-:W-:-:S12]  /*25a0*/  CCTL.IVALL ;  /* 0x00000000ff00798f */ /* 0x000fd80002000000 */
[----:B------:R-:W-:Y:S05]  /*25b0*/  @P0 BRA `(.L_x_1394) ;  /* 0xffffffb000000947 */ /* 0x000fea000383ffff */
.L_x_1393:
        /* <DEDUP_REMOVED lines=8> */
[----:B------:R-:W-:Y:S01]  /*2640*/  ISETP.LT.AND P0, PT, RZ, UR5, PT ;  /* 0x00000005ff007c0c */ /* 0x000fe2000bf01270 */
[----:B------:R-:W-:Y:S01]  /*2650*/  UMOV UR4, UR5 ;  /* 0x0000000500047c82 */ /* 0x000fe20008000000 */
[----:B------:R-:W-:-:S11]  /*2660*/  MOV R26, RZ ;  /* 0x000000ff001a7202 */ /* 0x000fd60000000f00 */
[----:B------:R-:W-:Y:S05]  /*2670*/  @!P0 BRA `(.L_x_1396) ;  /* 0x00000b9000008947 */ /* 0x000fea0003800000 */
[----:B------:R-:W-:Y:S01]  /*2680*/  UISETP.GT.AND UP0, UPT, UR4, 0xc, UPT ;  /* 0x0000000c0400788c */ /* 0x000fe2000bf04270 */
[----:B------:R-:W-:-:S05]  /*2690*/  PLOP3.LUT P0, PT, PT, PT, PT, 0x80, 0x0 ;  /* 0x000000000000781c */ /* 0x000fca0003f0f070 */
[----:B------:R-:W-:-:S13]  /*26a0*/  PLOP3.LUT P5, PT, PT, PT, UP0, 0x80, 0x0 ;  /* 0x000000000000781c */ /* 0x000fda0003faf008 */
[----:B------:R-:W-:Y:S05]  /*26b0*/  @!P5 BRA `(.L_x_1397) ;  /* 0x000007500000d947 */ /* 0x000fea0003800000 */
[----:B------:R-:W-:Y:S02]  /*26c0*/  PLOP3.LUT P0, PT, PT, PT, PT, 0x8, 0x0 ;  /* 0x000000000000781c */ /* 0x000fe40003f0e170 */
.L_x_1398:
[C---:B------:R-:W-:Y:S02]  /*26d0*/  ISETP.EQ.OR P5, PT, R26.reuse, R50, P3 ;  /* 0x000000321a00720c */ /* 0x040fe40001fa2670 */
[----:B0-----:R-:W-:-:S04]  /*26e0*/  IADD3 R23, R26, 0x1, RZ ;  /* 0x000000011a177810 */ /* 0x001fc80007ffe0ff */
[----:B------:R-:W-:-:S07]  /*26f0*/  ISETP.EQ.OR P6, PT, R23, R50, P3 ;  /* 0x000000321700720c */ /* 0x000fce0001fc2670 */
[----:B------:R-:W-:-:S04]  /*2700*/  @!P5 IMAD R21, R26, c[0x0][0x10], R49 ;  /* 0x000004001a15da24 */ /* 0x000fc800078e0231 */
[----:B------:R-:W-:-:S04]  /*2710*/  @!P5 IMAD.WIDE.U32 R20, R21, 0x8, R28 ;  /* 0x000000081514d825 */ /* 0x000fc800078e001c */
[----:B------:R-:W-:Y:S02]  /*2720*/  @!P6 IMAD R23, R23, c[0x0][0x10], R49 ;  /* 0x000004001717ea24 */ /* 0x000fe400078e0231 */
[----:B------:R-:W3:Y:S02]  /*2730*/  @!P5 LDG.E.64 R20, [R20.64] ;  /* 0x0000000c1414d981 */ /* 0x000ee4000c1e1b00 */
[----:B------:R-:W-:-:S06]  /*2740*/  @!P6 IMAD.WIDE.U32 R22, R23, 0x8, R28 ;  /* 0x000000081716e825 */ /* 0x000fcc00078e001c */
[----:B------:R-:W4:Y:S01]  /*2750*/  @!P6 LDG.E.64 R22, [R22.64] ;  /* 0x0000000c1616e981 */ /* 0x000f22000c1e1b00 */
[C---:B------:R-:W-:Y:S02]  /*2760*/  IADD3 R24, R26.reuse, 0x2, RZ ;  /* 0x000000021a187810 */ /* 0x040fe40007ffe0ff */
[----:B------:R-:W-:Y:S01]  /*2770*/  IADD3 R25, R26, 0x3, RZ ;  /* 0x000000031a197810 */ /* 0x000fe20007ffe0ff */
[----:B--23--:R-:W-:Y:S02]  /*2780*/  @!P5 FADD.FTZ R18, R18, R20 ;  /* 0x000000141212d221 */ /* 0x00cfe40000010000 */
[----:B------:R-:W-:Y:S01]  /*2790*/  @!P5 FADD.FTZ R19, R19, R21 ;  /* 0x000000151313d221 */ /* 0x000fe20000010000 */
[-C--:B------:R-:W-:Y:S01]  /*27a0*/  ISETP.EQ.OR P5, PT, R24, R50.reuse, P3 ;  /* 0x000000321800720c */ /* 0x080fe20001fa2670 */
[----:B----4-:R-:W-:Y:S02]  /*27b0*/  @!P6 FADD.FTZ R18, R18, R22 ;  /* 0x000000161212e221 */ /* 0x010fe40000010000 */
        /* <DEDUP_REMOVED lines=101> */
.L_x_1397:
[----:B------:R-:W-:-:S06]  /*2e10*/  UISETP.GT.AND UP0, UPT, UR4, 0x4, UPT ;  /* 0x000000040400788c */ /* 0x000fcc000bf04270 */
[----:B------:R-:W-:-:S13]  /*2e20*/  PLOP3.LUT P5, PT, PT, PT, UP0, 0x80, 0x0 ;  /* 0x000000000000781c */ /* 0x000fda0003faf008 */
[----:B------:R-:W-:Y:S05]  /*2e30*/  @!P5 BRA `(.L_x_1399) ;  /* 0x000003b00000d947 */ /* 0x000fea0003800000 */
        /* <DEDUP_REMOVED lines=10> */
[----:B------:R-:W-:Y:S02]  /*2ee0*/  IADD3 R25, R26, 0x3, RZ ;  /* 0x000000031a197810 */ /* 0x000fe40007ffe0ff */
[-C--:B------:R-:W-:Y:S02]  /*2ef0*/  ISETP.EQ.OR P0, PT, R24, R50.reuse, P3 ;  /* 0x000000321800720c */ /* 0x080fe40001f02670 */
[----:B------:R-:W-:Y:S01]  /*2f00*/  IADD3 R26, R26, 0x4, RZ ;  /* 0x000000041a1a7810 */ /* 0x000fe20007ffe0ff */
[----:B--23--:R-:W-:Y:S02]  /*2f10*/  @!P6 FADD.FTZ R18, R18, R20 ;  /* 0x000000141212e221 */ /* 0x00cfe40000010000 */
[----:B------:R-:W-:Y:S01]  /*2f20*/  @!P6 FADD.FTZ R19, R19, R21 ;  /* 0x000000151313e221 */ /* 0x000fe20000010000 */
[----:B------:R-:W-:-:S07]  /*2f30*/  ISETP.EQ.OR P6, PT, R25, R50, P3 ;  /* 0x000000321900720c */ /* 0x000fce0001fc2670 */
        /* <DEDUP_REMOVED lines=43> */
.L_x_1399:
[----:B------:R-:W-:-:S13]  /*31f0*/  ISETP.NE.OR P0, PT, RZ, UR4, P0 ;  /* 0x00000004ff007c0c */ /* 0x000fda0008705670 */
[----:B------:R-:W-:Y:S05]  /*3200*/  @!P0 BRA `(.L_x_1395) ;  /* 0x000001f000008947 */ /* 0x000fea0003800000 */
.L_x_1396:
[----:B------:R-:W-:-:S13]  /*3210*/  ISETP.EQ.OR P6, PT, R26, R50, P3 ;  /* 0x000000321a00720c */ /* 0x000fda0001fc2670 */
[----:B0-----:R-:W-:-:S04]  /*3220*/  @!P6 IMAD R21, R26, c[0x0][0x10], R49 ;  /* 0x000004001a15ea24 */ /* 0x001fc800078e0231 */
[----:B------:R-:W-:-:S06]  /*3230*/  @!P6 IMAD.WIDE.U32 R20, R21, 0x8, R28 ;  /* 0x000000081514e825 */ /* 0x000fcc00078e001c */
[----:B------:R-:W3:Y:S01]  /*3240*/  @!P6 LDG.E.64 R20, [R20.64] ;  /* 0x0000000c1414e981 */ /* 0x000ee2000c1e1b00 */
[C---:B------:R-:W-:Y:S02]  /*3250*/  IADD3 R23, R26.reuse, 0x1, RZ ;  /* 0x000000011a177810 */ /* 0x040fe40007ffe0ff */
[C---:B------:R-:W-:Y:S02]  /*3260*/  IADD3 R25, R26.reuse, 0x2, RZ ;  /* 0x000000021a197810 */ /* 0x040fe40007ffe0ff */
[-C--:B------:R-:W-:Y:S02]  /*3270*/  ISETP.EQ.OR P0, PT, R23, R50.reuse, P3 ;  /* 0x000000321700720c */ /* 0x080fe40001f02670 */
[----:B------:R-:W-:Y:S02]  /*3280*/  IADD3 R27, R26, 0x3, RZ ;  /* 0x000000031a1b7810 */ /* 0x000fe40007ffe0ff */
[----:B------:R-:W-:-:S09]  /*3290*/  ISETP.EQ.OR P5, PT, R25, R50, P3 ;  /* 0x000000321900720c */ /* 0x000fd20001fa2670 */
[----:B------:R-:W-:-:S04]  /*32a0*/  @!P0 IMAD R23, R23, c[0x0][0x10], R49 ;  /* 0x0000040017178a24 */ /* 0x000fc800078e0231 */
[----:B------:R-:W-:Y:S02]  /*32b0*/  @!P5 IMAD R25, R25, c[0x0][0x10], R49 ;  /* 0x000004001919da24 */ /* 0x000fe400078e0231 */
[----:B--23--:R-:W-:Y:S02]  /*32c0*/  @!P6 FADD.FTZ R18, R18, R20 ;  /* 0x000000141212e221 */ /* 0x00cfe40000010000 */
        /* <DEDUP_REMOVED lines=19> */
.L_x_1395:
[----:B------:R-:W-:-:S13]  /*3400*/  ISETP.NE.AND P0, PT, RZ, UR7, PT ;  /* 0x00000007ff007c0c */ /* 0x000fda000bf05270 */
[----:B------:R-:W-:Y:S05]  /*3410*/  @!P0 BRA `(.L_x_1392) ;  /* 0x000001c000008947 */ /* 0x000fea0003800000 */
[----:B------:R-:W-:Y:S01]  /*3420*/  ISETP.EQ.OR P0, PT, R26, R50, P3 ;  /* 0x000000321a00720c */ /* 0x000fe20001f02670 */
[----:B------:R-:W-:-:S12]  /*3430*/  BSSY B0, `(.L_x_1400) ;  /* 0x0000007000007945 */ /* 0x000fd80003800000 */
[----:B------:R-:W-:Y:S05]  /*3440*/  @P0 BRA `(.L_x_1401) ;  /* 0x0000005000000947 */ /* 0x000fea0003800000 */
[----:B0-----:R-:W-:-:S04]  /*3450*/  IMAD R21, R26, c[0x0][0x10], R49 ;  /* 0x000004001a157a24 */ /* 0x001fc800078e0231 */
[----:B------:R-:W-:-:S06]  /*3460*/  IMAD.WIDE.U32 R20, R21, 0x8, R28 ;  /* 0x0000000815147825 */ /* 0x000fcc00078e001c */
[----:B------:R-:W3:Y:S02]  /*3470*/  LDG.E.64 R20, [R20.64] ;  /* 0x0000000c14147981 */ /* 0x000ee4000c1e1b00 */
[----:B--23--:R-:W-:Y:S02]  /*3480*/  FADD.FTZ R18, R18, R20 ;  /* 0x0000001412127221 */ /* 0x00cfe40000010000 */
[----:B------:R-:W-:Y:S02]  /*3490*/  FADD.FTZ R19, R19, R21 ;  /* 0x0000001513137221 */ /* 0x000fe40000010000 */
.L_x_1401:
[----:B------:R-:W-:Y:S05]  /*34a0*/  BSYNC B0 ;  /* 0x0000000000007941 */ /* 0x000fea0003800000 */
.L_x_1400:
[----:B------:R-:W-:-:S06]  /*34b0*/  UISETP.NE.AND UP0, UPT, UR7, 0x1, UPT ;  /* 0x000000010700788c */ /* 0x000fcc000bf05270 */
[----:B------:R-:W-:-:S13]  /*34c0*/  PLOP3.LUT P0, PT, PT, PT, UP0, 0x80, 0x0 ;  /* 0x000000000000781c */ /* 0x000fda0003f0f008 */
[----:B------:R-:W-:Y:S05]  /*34d0*/  @!P0 BRA `(.L_x_1392) ;  /* 0x0000010000008947 */ /* 0x000fea0003800000 */
[C---:B0-----:R-:W-:Y:S02]  /*34e0*/  IADD3 R23, R26.reuse, 0x2, RZ ;  /* 0x000000021a177810 */ /* 0x041fe40007ffe0ff */
        /* <DEDUP_REMOVED lines=9> */
[----:B------:R-:W3:Y:S04]  /*3580*/  @!P5 LDG.E.64 R20, [R20.64] ;  /* 0x0000000c1414d981 */ /* 0x000ee8000c1e1b00 */
[----:B------:R-:W4:Y:S01]  /*3590*/  @!P0 LDG.E.64 R22, [R22.64] ;  /* 0x0000000c16168981 */ /* 0x000f22000c1e1b00 */
[----:B--23--:R-:W-:Y:S02]  /*35a0*/  @!P5 FADD.FTZ R18, R18, R20 ;  /* 0x000000141212d221 */ /* 0x00cfe40000010000 */
[----:B------:R-:W-:Y:S02]  /*35b0*/  @!P5 FADD.FTZ R19, R19, R21 ;  /* 0x000000151313d221 */ /* 0x000fe40000010000 */
[----:B----4-:R-:W-:-:S02]  /*35c0*/  @!P0 FADD.FTZ R18, R18, R22 ;  /* 0x0000001612128221 */ /* 0x010fc40000010000 */
[----:B------:R-:W-:-:S05]  /*35d0*/  @!P0 FADD.FTZ R19, R19, R23 ;  /* 0x0000001713138221 */ /* 0x000fca0000010000 */
.L_x_1392:
[----:B------:R-:W-:Y:S01]  /*35e0*/  @!P3 STS.64 [0x48], R18 ;  /* 0x00004812ff00b388 */ /* 0x000fe20000000a00 */
[----:B0-----:R-:W-:-:S03]  /*35f0*/  IMAD.WIDE.U32 R22, R58, 0x24924925, RZ ;  /* 0x249249253a167825 */ /* 0x001fc600078e00ff */
[----:B------:R-:W-:Y:S02]  /*3600*/  BAR.SYNC.DEFER_BLOCKING 0x0 ;  /* 0x0000000000007b1d */ /* 0x000fe40000010000 */
[----:B------:R-:W-:-:S04]  /*3610*/  IADD3 R22, R58, -R23, RZ ;  /* 0x800000173a167210 */ /* 0x000fc80007ffe0ff */
[----:B------:R-:W-:-:S04]  /*3620*/  LEA.HI R22, R22, R23, RZ, 0x1f ;  /* 0x0000001716167211 */ /* 0x000fc800078ff8ff */
[----:B------:R-:W-:-:S05]  /*3630*/  SHF.R.U32.HI R23, RZ, 0x2, R22 ;  /* 0x00000002ff177819 */ /* 0x000fca0000011616 */
        /* <DEDUP_REMOVED lines=9> */
[----:B------:R-:W-:Y:S02]  /*36d0*/  ISETP.GE.AND.EX P3, PT, R23, c[0x0][0x1e4], PT, P3 ;  /* 0x0000790017007a0c */ /* 0x000fe40003f66330 */
[C---:B------:R-:W-:Y:S02]  /*36e0*/  ISETP.LT.U32.AND P0, PT, R58.reuse, 0xe0, !P0 ;  /* 0x000000e03a00780c */ /* 0x040fe40004701070 */
[----:B------:R-:W-:Y:S01]  /*36f0*/  ISETP.LT.U32.AND P3, PT, R58, 0xe0, !P3 ;  /* 0x000000e03a00780c */ /* 0x000fe20005f61070 */
[----:B0-----:R-:W-:Y:S02]  /*3700*/  FMUL.FTZ R23, R20, c[0x0][0x20c] ;  /* 0x0000830014177a20 */ /* 0x001fe40000410000 */
[----:B------:R-:W-:Y:S01]  /*3710*/  FMUL.FTZ R22, R21, c[0x0][0x20c] ;  /* 0x0000830015167a20 */ /* 0x000fe20000410000 */
[----:B------:R-:W-:Y:S05]  /*3720*/  @!P4 BRA `(.L_x_1402) ;  /* 0x000001200000c947 */ /* 0x000fea0003800000 */
[----:B--2---:R-:W-:Y:S02]  /*3730*/  FFMA.FTZ R18, R41, R14, R16 ;  /* 0x0000000e29127223 */ /* 0x004fe40000010010 */
        /* <DEDUP_REMOVED lines=17> */
.L_x_1402:
[----:B------:R-:W-:Y:S01]  /*3850*/  BSSY B0, `(.L_x_1403) ;  /* 0x0000011000007945 */ /* 0x000fe20003800000 */
[----:B------:R-:W-:Y:S05]  /*3860*/  @!P1 BRA `(.L_x_1404) ;  /* 0x000000f000009947 */ /* 0x000fea0003800000 */
[----:B--2---:R-:W-:Y:S01]  /*3870*/  MOV R18, R62 ;  /* 0x0000003e00127202 */ /* 0x004fe20000000f00 */
        /* <DEDUP_REMOVED lines=8> */
[----:B------:R-:W-:Y:S01]  /*3900*/  LEA R6, P5, R18, c[0x0][0x160], 0x2 ;  /* 0x0000580012067a11 */ /* 0x000fe200078a10ff */
[----:B------:R-:W-:Y:S02]  /*3910*/  FFMA.FTZ R21, R15, R7, -R42 ;  /* 0x000000070f157223 */ /* 0x000fe4000001082a */
[----:B------:R-:W-:Y:S01]  /*3920*/  FMUL.FTZ R20, R20, UR14 ;  /* 0x0000000e14147c20 */ /* 0x000fe20008410000 */
[----:B------:R-:W-:Y:S01]  /*3930*/  LEA.HI.X R7, R18, c[0x0][0x164], R19, 0x2, P5 ;  /* 0x0000590012077a11 */ /* 0x000fe200028f1413 */
[----:B------:R-:W-:-:S05]  /*3940*/  FMUL.FTZ R21, R21, UR14 ;  /* 0x0000000e15157c20 */ /* 0x000fca0008410000 */
[----:B------:R0:W-:Y:S03]  /*3950*/  STG.E.64 [R6.64], R20 ;  /* 0x0000001406007986 */ /* 0x0001e6000c101b0c */
.L_x_1404:
[----:B------:R-:W-:Y:S05]  /*3960*/  BSYNC B0 ;  /* 0x0000000000007941 */ /* 0x000fea0003800000 */
.L_x_1403:
[----:B------:R-:W-:Y:S05]  /*3970*/  @!P4 BRA `(.L_x_1405) ;  /* 0x000001200000c947 */ /* 0x000fea0003800000 */
[----:B0-----:R-:W-:Y:S02]  /*3980*/  FFMA.FTZ R6, R5, R14, R16 ;  /* 0x0000000e05067223 */ /* 0x001fe40000010010 */
[----:B------:R-:W-:Y:S02]  /*3990*/  FFMA.FTZ R7, R40, R15, R17 ;  /* 0x0000000f28077223 */ /* 0x000fe40000010011 */
[----:B--2---:R-:W-:Y:S02]  /*39a0*/  FMUL.FTZ R18, R6, -1.4426950216293334961 ;  /* 0xbfb8aa3b06127820 */ /* 0x004fe40000410000 */
        /* <DEDUP_REMOVED lines=15> */
.L_x_1405:
[----:B------:R-:W-:Y:S01]  /*3aa0*/  BSSY B0, `(.L_x_1406) ;  /* 0x0000011000007945 */ /* 0x000fe20003800000 */
[----:B------:R-:W-:Y:S05]  /*3ab0*/  @!P2 BRA `(.L_x_1407) ;  /* 0x000000f00000a947 */ /* 0x000fea0003800000 */
[----:B0-----:R-:W-:Y:S01]  /*3ac0*/  MOV R6, R62 ;  /* 0x0000003e00067202 */ /* 0x001fe20000000f00 */
[----:B--2---:R-:W-:Y:S01]  /*3ad0*/  IMAD R18, R46, c[0x0][0x1d8], RZ ;  /* 0x000076002e127a24 */ /* 0x004fe200078e02ff */
        /* <DEDUP_REMOVED lines=13> */
.L_x_1407:
[----:B------:R-:W-:Y:S05]  /*3bb0*/  BSYNC B0 ;  /* 0x0000000000007941 */ /* 0x000fea0003800000 */
.L_x_1406:
[----:B------:R-:W-:Y:S05]  /*3bc0*/  @!P4 BRA `(.L_x_1408) ;  /* 0x000001200000c947 */ /* 0x000fea0003800000 */
[----:B------:R-:W-:Y:S02]  /*3bd0*/  FFMA.FTZ R5, R0, R14, R16 ;  /* 0x0000000e00057223 */ /* 0x000fe40000010010 */
[----:B0-----:R-:W-:Y:S02]  /*3be0*/  FFMA.FTZ R6, R2, R15, R17 ;  /* 0x0000000f02067223 */ /* 0x001fe40000010011 */
[----:B------:R-:W-:Y:S02]  /*3bf0*/  FMUL.FTZ R7, R5, -1.4426950216293334961 ;  /* 0xbfb8aa3b05077820 */ /* 0x000fe40000410000 */
[----:B--2---:R-:W-:-:S04]  /*3c00*/  FMUL.FTZ R18, R6, -1.4426950216293334961 ;  /* 0xbfb8aa3b06127820 */ /* 0x004fc80000410000 */
        /* <DEDUP_REMOVED lines=14> */
.L_x_1408:
[----:B------:R-:W-:Y:S01]  /*3cf0*/  BSSY B0, `(.L_x_1409) ;  /* 0x0000011000007945 */ /* 0x000fe20003800000 */
[----:B------:R-:W-:Y:S05]  /*3d00*/  @!P0 BRA `(.L_x_1410) ;  /* 0x000000f000008947 */ /* 0x000fea0003800000 */
[----:B0-----:R-:W-:Y:S01]  /*3d10*/  MOV R6, R62 ;  /* 0x0000003e00067202 */ /* 0x001fe20000000f00 */
        /* <DEDUP_REMOVED lines=14> */
.L_x_1410:
[----:B------:R-:W-:Y:S05]  /*3e00*/  BSYNC B0 ;  /* 0x0000000000007941 */ /* 0x000fea0003800000 */
.L_x_1409:
[----:B------:R-:W-:Y:S05]  /*3e10*/  @!P4 BRA `(.L_x_1411) ;  /* 0x000001200000c947 */ /* 0x000fea0003800000 */
[----:B------:R-:W-:Y:S02]  /*3e20*/  FFMA.FTZ R16, R3, R14, R16 ;  /* 0x0000000e03107223 */ /* 0x000fe40000010010 */
[----:B------:R-:W-:Y:S02]  /*3e30*/  FFMA.FTZ R17, R4, R15, R17 ;  /* 0x0000000f04117223 */ /* 0x000fe40000010011 */
[----:B------:R-:W-:Y:S02]  /*3e40*/  FMUL.FTZ R0, R16, -1.4426950216293334961 ;  /* 0xbfb8aa3b10007820 */ /* 0x000fe40000410000 */
        /* <DEDUP_REMOVED lines=15> */
.L_x_1411:
[----:B------:R-:W-:Y:S01]  /*3f40*/  BSSY B0, `(.L_x_1412) ;  /* 0x0000010000007945 */ /* 0x000fe20003800000 */
[----:B------:R-:W-:Y:S05]  /*3f50*/  @!P3 BRA `(.L_x_1413) ;  /* 0x000000e00000b947 */ /* 0x000fea0003800000 */
[----:B------:R-:W-:Y:S01]  /*3f60*/  MOV R63, R65 ;  /* 0x00000041003f7202 */ /* 0x000fe20000000f00 */
[----:B------:R-:W-:Y:S02]  /*3f70*/  IMAD R0, R44, c[0x0][0x1d8], RZ ;  /* 0x000076002c007a24 */ /* 0x000fe400078e02ff */
[----:B------:R-:W-:Y:S02]  /*3f80*/  FFMA.FTZ R3, R3, R23, R22 ;  /* 0x0000001703037223 */ /* 0x000fe40000010016 */
[----:B------:R-:W-:-:S04]  /*3f90*/  IMAD.WIDE.U32 R62, R53, c[0x0][0x1d8], R62 ;  /* 0x00007600353e7a25 */ /* 0x000fc800078e003e */
[----:B------:R-:W-:Y:S01]  /*3fa0*/  IMAD R5, R53, c[0x0][0x1dc], R0 ;  /* 0x0000770035057a24 */ /* 0x000fe200078e0200 */
[----:B------:R-:W-:Y:S01]  /*3fb0*/  LEA R2, P0, R62, c[0x0][0x160], 0x2 ;  /* 0x000058003e027a11 */ /* 0x000fe200078010ff */
[----:B------:R-:W-:Y:S02]  /*3fc0*/  FFMA.FTZ R4, R4, R23, R22 ;  /* 0x0000001704047223 */ /* 0x000fe40000010016 */
[----:B------:R-:W-:Y:S01]  /*3fd0*/  FFMA.FTZ R3, R14, R12, -R3 ;  /* 0x0000000c0e037223 */ /* 0x000fe20000010803 */
[----:B------:R-:W-:Y:S01]  /*3fe0*/  IADD3 R5, R63, R5, RZ ;  /* 0x000000053f057210 */ /* 0x000fe20007ffe0ff */
[----:B------:R-:W-:Y:S02]  /*3ff0*/  FFMA.FTZ R4, R15, R13, -R4 ;  /* 0x0000000d0f047223 */ /* 0x000fe40000010804 */
[----:B0-----:R-:W-:Y:S01]  /*4000*/  FMUL.FTZ R6, R3, UR14 ;  /* 0x0000000e03067c20 */ /* 0x001fe20008410000 */
[----:B------:R-:W-:Y:S01]  /*4010*/  LEA.HI.X R3, R62, c[0x0][0x164], R5, 0x2, P0 ;  /* 0x000059003e037a11 */ /* 0x000fe200000f1405 */
[----:B------:R-:W-:-:S05]  /*4020*/  FMUL.FTZ R7, R4, UR14 ;  /* 0x0000000e04077c20 */ /* 0x000fca0008410000 */
[----:B------:R0:W-:Y:S02]  /*4030*/  STG.E.64 [R2.64], R6 ;  /* 0x0000000602007986 */ /* 0x0001e4000c101b0c */
.L_x_1413:
[----:B------:R-:W-:Y:S05]  /*4040*/  BSYNC B0 ;  /* 0x0000000000007941 */ /* 0x000fea0003800000 */
.L_x_1412:
[----:B------:R-:W-:Y:S02]  /*4050*/  IADD3 R51, R51, c[0x0][0x10], RZ ;  /* 0x0000040033337a10 */ /* 0x000fe40007ffe0ff */
[----:B------:R-:W-:Y:S02]  /*4060*/  IADD3 R52, R52, 0x1, RZ ;  /* 0x0000000134347810 */ /* 0x000fe40007ffe0ff */
[----:B------:R-:W-:-:S13]  /*4070*/  ISETP.GE.AND P0, PT, R51, UR6, PT ;  /* 0x0000000633007c0c */ /* 0x000fda000bf06270 */
[----:B------:R-:W-:Y:S01]  /*4080*/  @P0 CALL.REL.NOINC `(.L_x_1379) ;  /* 0x0000001000000944 */ /* 0x000fe20003c00000 */
[----:B------:R-:W-:Y:S05]  /*4090*/  BRA `(.L_x_1414) ;  /* 0xffffc2d000007947 */ /* 0x000fea000383ffff */
.L_x_1379:
[----:B--2---:R-:W-:Y:S01]  /*40a0*/  ISETP.NE.AND P2, PT, R58, RZ, PT ;  /* 0x000000ff3a00720c */ /* 0x004fe20003f45270 */
[----:B------:R-:W-:Y:S01]  /*40b0*/  HFMA2.MMA R25, -RZ, RZ, 0, 2.384185791015625e-07 ;  /* 0x00000004ff197435 */ /* 0x000fe200000001ff */
[----:B------:R-:W-:Y:S01]  /*40c0*/  MOV R0, c[0x0][0x10] ;  /* 0x0000040000007a02 */ /* 0x000fe20000000f00 */
[----:B------:R-:W-:Y:S01]  /*40d0*/  BSSY B0, `(.L_x_1415) ;  /* 0x0000013000007945 */ /* 0x000fe20003800000 */
[----:B------:R-:W-:Y:S02]  /*40e0*/  MOV R4, c[0x0][0xc] ;  /* 0x0000030000047a02 */ /* 0x000fe40000000f00 */
[----:B0-----:R-:W-:Y:S02]  /*40f0*/  IADD3 R2, R0, -0x1, RZ ;  /* 0xffffffff00027810 */ /* 0x001fe40007ffe0ff */
        /* <DEDUP_REMOVED lines=16> */
.L_x_1416:
[----:B------:R-:W-:Y:S05]  /*4200*/  BSYNC B0 ;  /* 0x0000000000007941 */ /* 0x000fea0003800000 */
.L_x_1415:
[----:B------:R-:W-:Y:S05]  /*4210*/  @P0 EXIT ;  /* 0x000000000000094d */ /* 0x000fea0003800000 */
[----:B------:R-:W-:Y:S05]  /*4220*/  @P2 BRA `(.L_x_1417) ;  /* 0x0000008000002947 */ /* 0x000fea0003800000 */
[----:B------:R-:W-:-:S05]  /*4230*/  IMAD R0, R4, c[0x0][0x10], RZ ;  /* 0x0000040004007a24 */ /* 0x000fca00078e02ff */
[----:B------:R-:W-:-:S13]  /*4240*/  ISETP.NE.AND P0, PT, R0, -0x1, PT ;  /* 0xffffffff0000780c */ /* 0x000fda0003f05270 */
[----:B------:R-:W-:Y:S05]  /*4250*/  @!P0 BRA `(.L_x_1417) ;  /* 0x0000005000008947 */ /* 0x000fea0003800000 */
.L_x_1418:
[----:B0-----:R-:W2:Y:S01]  /*4260*/  LDG.E.STRONG.GPU R5, [R2.64] ;  /* 0x0000000c02057981 */ /* 0x001ea2000c1ef900 */
[----:B------:R-:W-:Y:S01]  /*4270*/  YIELD ;  /* 0x0000000000007946 */ /* 0x000fe20003800000 */
[----:B--2---:R-:W-:Y:S01]  /*4280*/  ISETP.NE.AND P0, PT, R5, R0, PT ;  /* 0x000000000500720c */ /* 0x004fe20003f05270 */
[----:B------:R-:W-:-:S12]  /*4290*/  CCTL.IVALL ;  /* 0x00000000ff00798f */ /* 0x000fd80002000000 */
[----:B------:R-:W-:Y:S05]  /*42a0*/  @P0 BRA `(.L_x_1418) ;  /* 0xffffffb000000947 */ /* 0x000fea000383ffff */
.L_x_1417:
[----:B------:R-:W-:Y:S02]  /*42b0*/  WARPSYNC 0xffffffff ;  /* 0xffffffff00007948 */ /* 0x000fe40003800000 */
[----:B------:R-:W-:Y:S01]  /*42c0*/  MOV R19, c[0x0][0x1dc] ;  /* 0x0000770000137a02 */ /* 0x000fe20000000f00 */
[----:B------:R-:W-:Y:S03]  /*42d0*/  BAR.SYNC.DEFER_BLOCKING 0x0 ;  /* 0x0000000000007b1d */ /* 0x000fe60000010000 */
[----:B------:R-:W-:-:S04]  /*42e0*/  LEA.HI R0, P0, R19, c[0x0][0x1d8], RZ, 0x1 ;  /* 0x0000760013007a11 */ /* 0x000fc800078108ff */
[----:B0-----:R-:W-:-:S04]  /*42f0*/  IADD3.X R3, RZ, c[0x0][0x1dc], RZ, P0, !PT ;  /* 0x00007700ff037a10 */ /* 0x001fc800007fe4ff */
        /* <DEDUP_REMOVED lines=20> */
.L_x_1419:
        /* <DEDUP_REMOVED lines=23> */
.L_x_1420:
        /* <DEDUP_REMOVED lines=13> */
.L_x_3339:


//--------------------- .text._Z35group_norm_nhwc_bwd_one_pass_kernelI11Fp32IOFp32WLi256ELi14ELi224EEv26Group_norm_nhwc_bwd_params --------------------------
	.section	.text._Z35group_norm_nhwc_bwd_one_pass_kernelI11Fp32IOFp32WLi256ELi14ELi224EEv26Group_norm_nhwc_bwd_params,"ax",@progbits
	.sectioninfo	@"SHI_REGISTERS=118"
	.align	128
        .global         _Z35group_norm_nhwc_bwd_one_pass_kernelI11Fp32IOFp32WLi256ELi14ELi224EEv26Group_norm_nhwc_bwd_params
        .type           _Z35group_norm_nhwc_bwd_one_pass_kernelI11Fp32IOFp32WLi256ELi14ELi224EEv26Group_norm_nhwc_bwd_params,@function
        .size           _Z35group_norm_nhwc_bwd_one_pass_kernelI11Fp32IOFp32WLi256ELi14ELi224EEv26Group_norm_nhwc_bwd_params,(.L_x_3340 - _Z35group_norm_nhwc_bwd_one_pass_kernelI11Fp32IOFp32WLi256ELi14ELi224EEv26Group_norm_nhwc_bwd_params)
        .other          _Z35group_norm_nhwc_bwd_one_pass_kernelI11Fp32IOFp32WLi256ELi14ELi224EEv26Group_norm_nhwc_bwd_params,@"STO_CUDA_ENTRY STV_DEFAULT"
_Z35group_norm_nhwc_bwd_one_pass_kernelI11Fp32IOFp32WLi256ELi14ELi224EEv26Group_norm_nhwc_bwd_params:
.text._Z35group_norm_nhwc_bwd_one_pass_kernelI11Fp32IOFp32WLi256ELi14ELi224EEv26Group_norm_nhwc_bwd_params:
        /* <DEDUP_REMOVED lines=19> */
[--C-:B------:R-:W-:Y:S01]  /*0130*/  SHF.R.S32.HI R0, RZ, 0x1f, R105.reuse ;  /* 0x0000001fff007819 */ /* 0x100fe20000011469 */
[----:B------:R-:W-:Y:S01]  /*0140*/  UIMAD UR8, UR8, UR13, URZ ;  /* 0x0000000d080872a4 */ /* 0x000fe2000f8e023f */
[----:B------:R-:W-:Y:S01]  /*0150*/  IMAD R106, R2, -0x7, R105 ;  /* 0xfffffff9026a7824 */ /* 0x000fe200078e0269 */
        /* <DEDUP_REMOVED lines=10> */
[----:B------:R-:W-:Y:S02]  /*0200*/  USHF.R.S32.HI UR9, URZ, 0x1, UR9 ;  /* 0x000000013f097899 */ /* 0x000fe40008011409 */
[----:B------:R-:W-:Y:S01]  /*0210*/  USHF.R.S64 UR10, UR10, 0x1, UR8 ;  /* 0x000000010a0a7899 */ /* 0x000fe20008001008 */
[----:B0-----:R-:W-:Y:S01]  /*0220*/  IMAD R104, R95, c[0x0][0x1fc], R2 ;  /* 0x00007f005f687a24 */ /* 0x001fe200078e0202 */
[----:B------:R-:W-:Y:S02]  /*0230*/  USHF.R.S32.HI UR8, URZ, 0x1, UR8 ;  /* 0x000000013f087899 */ /* 0x000fe40008011408 */
[----:B------:R-:W-:Y:S02]  /*0240*/  USHF.L.U64.HI UR9, UR11, 0x2, UR9 ;  /* 0x000000020b097899 */ /* 0x000fe40008010209 */
[C---:B------:R-:W-:Y:S01]  /*0250*/  ISETP.GE.U32.AND P1, PT, R104.reuse, c[0x0][0x1e0], PT ;  /* 0x0000780068007a0c */ /* 0x040fe20003f26070 */
[----:B------:R-:W-:Y:S01]  /*0260*/  USHF.L.U64.HI UR8, UR10, 0x2, UR8 ;  /* 0x000000020a087899 */ /* 0x000fe20008010208 */
[----:B------:R-:W-:Y:S01]  /*0270*/  SHF.R.S32.HI R93, RZ, 0x1f, R104 ;  /* 0x0000001fff5d7819 */ /* 0x000fe20000011468 */
[----:B------:R-:W-:Y:S01]  /*0280*/  ULDC.U8 UR16, c[0x0][0x1f4] ;  /* 0x00007d0000107ab9 */ /* 0x000fe20000000000 */
[----:B------:R-:W-:-:S02]  /*0290*/  IADD3 R103, R104, 0x20, RZ ;  /* 0x0000002068677810 */ /* 0x000fc40007ffe0ff */
[----:B------:R-:W-:Y:S02]  /*02a0*/  ISETP.GE.AND.EX P1, PT, R93, c[0x0][0x1e4], PT, P1 ;  /* 0x000079005d007a0c */ /* 0x000fe40003f26310 */
[C---:B------:R-:W-:Y:S02]  /*02b0*/  IADD3 R102, R104.reuse, 0x40, RZ ;  /* 0x0000004068667810 */ /* 0x040fe40007ffe0ff */
[----:B------:R-:W-:Y:S02]  /*02c0*/  ISETP.LT.U32.AND P1, PT, R105, 0xe0, !P1 ;  /* 0x000000e06900780c */ /* 0x000fe40004f21070 */
[C---:B------:R-:W-:Y:S02]  /*02d0*/  IADD3 R101, R104.reuse, 0x60, RZ ;  /* 0x0000006068657810 */ /* 0x040fe40007ffe0ff */
[C---:B------:R-:W-:Y:S02]  /*02e0*/  IADD3 R100, R104.reuse, 0x80, RZ ;  /* 0x0000008068647810 */ /* 0x040fe40007ffe0ff */
[----:B------:R-:W-:-:S02]  /*02f0*/  IADD3 R99, R104, 0xa0, RZ ;  /* 0x000000a068637810 */ /* 0x000fc40007ffe0ff */
[C---:B------:R-:W-:Y:S02]  /*0300*/  IADD3 R98, R104.reuse, 0xc0, RZ ;  /* 0x000000c068627810 */ /* 0x040fe40007ffe0ff */
[----:B-1----:R-:W-:Y:S02]  /*0310*/  IADD3 R97, R104, 0xe0, RZ ;  /* 0x000000e068617810 */ /* 0x002fe40007ffe0ff */
.L_x_1472:
[----:B0-----:R-:W-:Y:S01]  /*0320*/  IABS R5, c[0x0][0x1f0] ;  /* 0x00007c0000057a13 */ /* 0x001fe20000000000 */
[----:B------:R-:W-:Y:S01]  /*0330*/  ULDC UR4, c[0x0][0x1f0] ;  /* 0x00007c0000047ab9 */ /* 0x000fe20000000800 */
[----:B------:R-:W-:Y:S01]  /*0340*/  ISETP.LE.AND P5, PT, RZ, UR7, PT ;  /* 0x00000007ff007c0c */ /* 0x000fe2000bfa3270 */
[----:B------:R-:W-:Y:S01]  /*0350*/  ULOP3.LUT UR4, UR7, UR4, URZ, 0x3c, !UPT ;  /* 0x0000000407047292 */ /* 0x000fe2000f8e3c3f */
[----:B------:R-:W0:Y:S01]  /*0360*/  I2F.RP R0, R5 ;  /* 0x0000000500007306 */ /* 0x000e220000209400 */
[----:B------:R-:W-:Y:S01]  /*0370*/  SHF.R.S32.HI R92, RZ, 0x1f, R103 ;  /* 0x0000001fff5c7819 */ /* 0x000fe20000011467 */
[----:B------:R-:W-:Y:S01]  /*0380*/  CS2R R34, SRZ ;  /* 0x0000000000227805 */ /* 0x000fe2000001ff00 */
[----:B------:R-:W-:Y:S02]  /*0390*/  SHF.R.S32.HI R91, RZ, 0x1f, R102 ;  /* 0x0000001fff5b7819 */ /* 0x000fe40000011466 */
[----:B------:R-:W-:-:S03]  /*03a0*/  ISETP.LE.AND P2, PT, RZ, UR4, PT ;  /* 0x00000004ff007c0c */ /* 0x000fc6000bf43270 */
[----:B0-----:R-:W0:Y:S02]  /*03b0*/  MUFU.RCP R0, R0 ;  /* 0x0000000000007308 */ /* 0x001e240000001000 */
[----:B0-----:R-:W-:-:S06]  /*03c0*/  IADD3 R2, R0, 0xffffffe, RZ ;  /* 0x0ffffffe00027810 */ /* 0x001fcc0007ffe0ff */
[----:B------:R0:W1:Y:S02]  /*03d0*/  F2I.FTZ.U32.TRUNC.NTZ R3, R2 ;  /* 0x0000000200037305 */ /* 0x000064000021f000 */
[----:B0-----:R-:W-:Y:S02]  /*03e0*/  MOV R2, RZ ;  /* 0x000000ff00027202 */ /* 0x001fe40000000f00 */
[----:B-1----:R-:W-:-:S05]  /*03f0*/  IADD3 R4, RZ, -R3, RZ ;  /* 0x80000003ff047210 */ /* 0x002fca0007ffe0ff */
[----:B------:R-:W-:Y:S01]  /*0400*/  IMAD R7, R4, R5, RZ ;  /* 0x0000000504077224 */ /* 0x000fe200078e02ff */
[----:B------:R-:W-:-:S03]  /*0410*/  IABS R4, UR7 ;  /* 0x0000000700047c13 */ /* 0x000fc60008000000 */
[----:B------:R-:W-:Y:S01]  /*0420*/  IMAD.HI.U32 R3, R3, R7, R2 ;  /* 0x0000000703037227 */ /* 0x000fe200078e0002 */
[----:B------:R-:W-:-:S05]  /*0430*/  SHF.R.S32.HI R2, RZ, 0x1f, R106 ;  /* 0x0000001fff027819 */ /* 0x000fca000001146a */
[----:B------:R-:W-:-:S05]  /*0440*/  IMAD.HI.U32 R3, R3, R4, RZ ;  /* 0x0000000403037227 */ /* 0x000fca00078e00ff */
[----:B------:R-:W-:-:S05]  /*0450*/  IADD3 R0, -R3, RZ, RZ ;  /* 0x000000ff03007210 */ /* 0x000fca0007ffe1ff */
[----:B------:R-:W-:-:S05]  /*0460*/  IMAD R0, R5, R0, R4 ;  /* 0x0000000005007224 */ /* 0x000fca00078e0204 */
[----:B------:R-:W-:-:S13]  /*0470*/  ISETP.GT.U32.AND P3, PT, R5, R0, PT ;  /* 0x000000000500720c */ /* 0x000fda0003f64070 */
[-C--:B------:R-:W-:Y:S02]  /*0480*/  @!P3 IADD3 R0, R0, -R5.reuse, RZ ;  /* 0x800000050000b210 */ /* 0x080fe40007ffe0ff */
[----:B------:R-:W-:Y:S02]  /*0490*/  @!P3 IADD3 R3, R3, 0x1, RZ ;  /* 0x000000010303b810 */ /* 0x000fe40007ffe0ff */
[CC--:B------:R-:W-:Y:S02]  /*04a0*/  ISETP.GE.U32.AND P0, PT, R0.reuse, R5.reuse, PT ;  /* 0x000000050000720c */ /* 0x0c0fe40003f06070 */
[----:B------:R-:W-:Y:S02]  /*04b0*/  ISETP.GT.U32.AND P4, PT, R5, R0, PT ;  /* 0x000000000500720c */ /* 0x000fe40003f84070 */
[----:B------:R-:W-:Y:S02]  /*04c0*/  IADD3 R5, R0, -R5, RZ ;  /* 0x8000000500057210 */ /* 0x000fe40007ffe0ff */
[----:B------:R-:W-:-:S02]  /*04d0*/  ISETP.GE.U32.AND P3, PT, R102, c[0x0][0x1e0], PT ;  /* 0x0000780066007a0c */ /* 0x000fc40003f66070 */
[----:B------:R-:W-:Y:S02]  /*04e0*/  SEL R0, R5, R0, !P4 ;  /* 0x0000000005007207 */ /* 0x000fe40006000000 */
[----:B------:R-:W-:Y:S02]  /*04f0*/  ISETP.NE.AND P4, PT, RZ, c[0x0][0x1f0], PT ;  /* 0x00007c00ff007a0c */ /* 0x000fe40003f85270 */
[----:B------:R-:W-:Y:S02]  /*0500*/  LOP3.LUT R5, RZ, c[0x0][0x1f0], RZ, 0x33, !PT ;  /* 0x00007c00ff057a12 */ /* 0x000fe400078e33ff */
[----:B------:R-:W-:Y:S02]  /*0510*/  @!P5 IADD3 R0, -R0, RZ, RZ ;  /* 0x000000ff0000d210 */ /* 0x000fe40007ffe1ff */
[----:B------:R-:W-:Y:S02]  /*0520*/  @P0 IADD3 R3, R3, 0x1, RZ ;  /* 0x0000000103030810 */ /* 0x000fe40007ffe0ff */
[----:B------:R-:W-:-:S02]  /*0530*/  SEL R84, R5, R0, !P4 ;  /* 0x0000000005547207 */ /* 0x000fc40006000000 */
[----:B------:R-:W-:Y:S02]  /*0540*/  @!P2 IADD3 R3, -R3, RZ, RZ ;  /* 0x000000ff0303a210 */ /* 0x000fe40007ffe1ff */
[----:B------:R-:W-:Y:S01]  /*0550*/  ISETP.GE.U32.AND P0, PT, R103, c[0x0][0x1e0], PT ;  /* 0x0000780067007a0c */ /* 0x000fe20003f06070 */
[----:B------:R-:W-:Y:S01]  /*0560*/  IMAD R37, R84, 0xe, RZ ;  /* 0x0000000e54257824 */ /* 0x000fe200078e02ff */
[----:B------:R-:W-:Y:S02]  /*0570*/  SEL R3, R5, R3, !P4 ;  /* 0x0000000305037207 */ /* 0x000fe40006000000 */
[----:B------:R-:W-:Y:S02]  /*0580*/  ISETP.GE.AND.EX P0, PT, R92, c[0x0][0x1e4], PT, P0 ;  /* 0x000079005c007a0c */ /* 0x000fe40003f06300 */
[----:B------:R-:W-:Y:S02]  /*0590*/  IADD3 R108, P4, R106, R37, RZ ;  /* 0x000000256a6c7210 */ /* 0x000fe40007f9e0ff */
[----:B------:R-:W-:-:S02]  /*05a0*/  SHF.R.S32.HI R0, RZ, 0x1f, R3 ;  /* 0x0000001fff007819 */ /* 0x000fc40000011403 */
[----:B------:R-:W-:Y:S02]  /*05b0*/  ISETP.GE.AND.EX P3, PT, R91, c[0x0][0x1e4], PT, P3 ;  /* 0x000079005b007a0c */ /* 0x000fe40003f66330 */
[----:B------:R-:W-:Y:S01]  /*05c0*/  LEA.HI.X.SX32 R109, R37, R2, 0x1, P4 ;  /* 0x00000002256d7211 */ /* 0x000fe200020f0eff */
[----:B------:R-:W-:Y:S01]  /*05d0*/  IMAD R0, R0, c[0x0][0x1e8], RZ ;  /* 0x00007a0000007a24 */ /* 0x000fe200078e02ff */
[C---:B------:R-:W-:Y:S02]  /*05e0*/  ISETP.GT.U32.OR P2, PT, R105.reuse, 0xdf, P0 ;  /* 0x000000df6900780c */ /* 0x040fe40000744470 */
[----:B------:R-:W-:Y:S01]  /*05f0*/  ISETP.GT.U32.OR P0, PT, R105, 0xdf, P3 ;  /* 0x000000df6900780c */ /* 0x000fe20001f04470 */
[C---:B------:R-:W-:Y:S02]  /*0600*/  IMAD R111, R3.reuse, c[0x0][0x1ec], R0 ;  /* 0x00007b00036f7a24 */ /* 0x040fe400078e0200 */
[----:B------:R-:W-:Y:S01]  /*0610*/  IMAD.WIDE.U32 R108, R3, c[0x0][0x1e8], R108 ;  /* 0x00007a00036c7a25 */ /* 0x000fe200078e006c */
[----:B------:R-:W-:-:S02]  /*0620*/  UMOV UR12, 0x8 ;  /* 0x00000008000c7882 */ /* 0x000fc40000000000 */
[----:B------:R-:W-:Y:S01]  /*0630*/  ULDC.64 UR4, c[0x0][0x198] ;  /* 0x0000660000047ab9 */ /* 0x000fe20000000a00 */
[----:B------:R-:W-:Y:S01]  /*0640*/  @P1 IMAD R3, R93, c[0x0][0x1d8], RZ ;  /* 0x000076005d031a24 */ /* 0x000fe200078e02ff */
[----:B------:R-:W-:Y:S01]  /*0650*/  IADD3 R111, R109, R111, RZ ;  /* 0x0000006f6d6f7210 */ /* 0x000fe20007ffe0ff */
[----:B------:R-:W-:Y:S01]  /*0660*/  UIMAD.WIDE UR4, UR7, UR12, UR4 ;  /* 0x0000000c070472a5 */ /* 0x000fe2000f8e0204 */
[-C--:B------:R-:W-:Y:S01]  /*0670*/  @P1 MOV R110, R108.reuse ;  /* 0x0000006c006e1202 */ /* 0x080fe20000000f00 */
[----:B------:R-:W-:Y:S01]  /*0680*/  @!P2 IMAD R0, R92, c[0x0][0x1d8], RZ ;  /* 0x000076005c00aa24 */ /* 0x000fe200078e02ff */
[-C--:B------:R-:W-:Y:S01]  /*0690*/  @!P2 MOV R4, R108.reuse ;  /* 0x0000006c0004a202 */ /* 0x080fe20000000f00 */
[----:B------:R-:W-:Y:S01]  /*06a0*/  @!P0 IMAD R7, R91, c[0x0][0x1d8], RZ ;  /* 0x000076005b078a24 */ /* 0x000fe200078e02ff */
[----:B------:R-:W-:Y:S01]  /*06b0*/  @!P2 MOV R5, R111 ;  /* 0x0000006f0005a202 */ /* 0x000fe20000000f00 */
[----:B------:R-:W-:Y:S01]  /*06c0*/  @!P2 IMAD R11, R103, c[0x0][0x1dc], R0 ;  /* 0x00007700670baa24 */ /* 0x000fe200078e0200 */
[----:B------:R-:W-:Y:S01]  /*06d0*/  @!P0 MOV R6, R108 ;  /* 0x0000006c00068202 */ /* 0x000fe20000000f00 */
[----:B------:R-:W-:-:S02]  /*06e0*/  @P1 IMAD R9, R104, c[0x0][0x1dc], R3 ;  /* 0x0000770068091a24 */ /* 0x000fc400078e0203 */
[----:B------:R-:W-:Y:S01]  /*06f0*/  @!P2 IMAD.WIDE.U32 R4, R103, c[0x0][0x1d8], R4 ;  /* 0x000076006704aa25 */ /* 0x000fe200078e0004 */
[----:B------:R-:W-:Y:S02]  /*0700*/  MOV R26, UR4 ;  /* 0x00000004001a7c02 */ /* 0x000fe40008000f00 */
[----:B------:R-:W-:Y:S01]  /*0710*/  MOV R27, UR5 ;  /* 0x00000005001b7c02 */ /* 0x000fe20008000f00 */
[----:B------:R-:W-:Y:S01]  /*0720*/  @!P0 IMAD R13, R102, c[0x0][0x1dc], R7 ;  /* 0x00007700660d8a24 */ /* 0x000fe200078e0207 */
[----:B------:R-:W-:Y:S01]  /*0730*/  @!P0 MOV R7, R111 ;  /* 0x0000006f00078202 */ /* 0x000fe20000000f00 */
[----:B------:R-:W-:Y:S01]  /*0740*/  @P1 IMAD.WIDE.U32 R2, R104, c[0x0][0x1d8], R110 ;  /* 0x0000760068021a25 */ /* 0x000fe200078e006e */
[----:B------:R-:W-:Y:S02]  /*0750*/  @!P2 SHF.L.U32 R12, R4, 0x2, RZ ;  /* 0x00000002040ca819 */ /* 0x000fe400000006ff */
[----:B------:R-:W-:Y:S01]  /*0760*/  @!P2 IADD3 R5, R5, R11, RZ ;  /* 0x0000000b0505a210 */ /* 0x000fe20007ffe0ff */
[----:B------:R-:W-:Y:S01]  /*0770*/  @!P0 IMAD.WIDE.U32 R6, R102, c[0x0][0x1d8], R6 ;  /* 0x0000760066068a25 */ /* 0x000fe200078e0006 */
[----:B------:R-:W-:Y:S01]  /*0780*/  @P1 IADD3 R3, R3, R9, RZ ;  /* 0x0000000903031210 */ /* 0x000fe20007ffe0ff */
[----:B------:R-:W2:Y:S01]  /*0790*/  LDG.E.64 R26, [R26.64] ;  /* 0x0000000e1a1a7981 */ /* 0x000ea2000c1e1b00 */
[----:B------:R-:W-:Y:S01]  /*07a0*/  @!P2 IADD3 R8, P3, R12, c[0x0][0x180], RZ ;  /* 0x000060000c08aa10 */ /* 0x000fe20007f7e0ff */
[----:B------:R-:W-:Y:S01]  /*07b0*/  CS2R R10, SRZ ;  /* 0x00000000000a7805 */ /* 0x000fe2000001ff00 */
[----:B------:R-:W-:-:S02]  /*07c0*/  @!P2 SHF.L.U64.HI R4, R4, 0x2, R5 ;  /* 0x000000020404a819 */ /* 0x000fc40000010205 */
[----:B------:R-:W-:Y:S02]  /*07d0*/  @!P2 IADD3 R12, P4, R12, c[0x0][0x178], RZ ;  /* 0x00005e000c0caa10 */ /* 0x000fe40007f9e0ff */
[----:B------:R-:W-:Y:S02]  /*07e0*/  @P1 SHF.L.U64.HI R16, R2, 0x2, R3 ;  /* 0x0000000202101819 */ /* 0x000fe40000010203 */
[----:B------:R-:W-:Y:S02]  /*07f0*/  @!P0 IADD3 R3, R7, R13, RZ ;  /* 0x0000000d07038210 */ /* 0x000fe40007ffe0ff */
[C---:B------:R-:W-:Y:S02]  /*0800*/  @!P2 IADD3.X R9, R4.reuse, c[0x0][0x184], RZ, P3, !PT ;  /* 0x000061000409aa10 */ /* 0x040fe40001ffe4ff */
[----:B------:R-:W-:Y:S02]  /*0810*/  @!P2 IADD3.X R13, R4, c[0x0][0x17c], RZ, P4, !PT ;  /* 0x00005f00040daa10 */ /* 0x000fe400027fe4ff */
[----:B------:R-:W-:Y:S01]  /*0820*/  SHF.R.S32.HI R90, RZ, 0x1f, R101 ;  /* 0x0000001fff5a7819 */ /* 0x000fe20000011465 */
[----:B------:R0:W5:Y:S01]  /*0830*/  @!P2 LDG.E.64 R34, [R8.64] ;  /* 0x0000000e0822a981 */ /* 0x000162000c1e1b00 */
[----:B------:R-:W-:-:S02]  /*0840*/  @P1 SHF.L.U32 R15, R2, 0x2, RZ ;  /* 0x00000002020f1819 */ /* 0x000fc400000006ff */
[----:B------:R-:W-:Y:S01]  /*0850*/  @!P0 SHF.L.U32 R0, R6, 0x2, RZ ;  /* 0x0000000206008819 */ /* 0x000fe200000006ff */
[----:B------:R1:W5:Y:S01]  /*0860*/  @!P2 LDG.E.64 R10, [R12.64] ;  /* 0x0000000e0c0aa981 */ /* 0x000362000c1e1b00 */
[----:B------:R-:W-:Y:S02]  /*0870*/  ISETP.GE.U32.AND P2, PT, R101, c[0x0][0x1e0], PT ;  /* 0x0000780065007a0c */ /* 0x000fe40003f46070 */
[----:B------:R-:W-:Y:S02]  /*0880*/  @P1 IADD3 R2, P3, R15, c[0x0][0x180], RZ ;  /* 0x000060000f021a10 */ /* 0x000fe40007f7e0ff */
[----:B------:R-:W-:Y:S02]  /*0890*/  ISETP.GE.AND.EX P2, PT, R90, c[0x0][0x1e4], PT, P2 ;  /* 0x000079005a007a0c */ /* 0x000fe40003f46320 */
[----:B------:R-:W-:Y:S02]  /*08a0*/  @!P0 SHF.L.U64.HI R14, R6, 0x2, R3 ;  /* 0x00000002060e8819 */ /* 0x000fe40000010203 */
[----:B------:R-:W-:-:S02]  /*08b0*/  ISETP.GT.U32.OR P2, PT, R105, 0xdf, P2 ;  /* 0x000000df6900780c */ /* 0x000fc40001744470 */
[----:B------:R-:W-:Y:S02]  /*08c0*/  @P1 IADD3.X R3, R16, c[0x0][0x184], RZ, P3, !PT ;  /* 0x0000610010031a10 */ /* 0x000fe40001ffe4ff */
[----:B0-----:R-:W-:Y:S02]  /*08d0*/  @!P0 IADD3 R8, P3, R0, c[0x0][0x178], RZ ;  /* 0x00005e0000088a10 */ /* 0x001fe40007f7e0ff */
[----:B------:R-:W-:Y:S02]  /*08e0*/  ISETP.GE.U32.AND P4, PT, R100, c[0x0][0x1e0], PT ;  /* 0x0000780064007a0c */ /* 0x000fe40003f86070 */
[----:B------:R-:W-:Y:S02]  /*08f0*/  @!P0 IADD3.X R9, R14, c[0x0][0x17c], RZ, P3, !PT ;  /* 0x00005f000e098a10 */ /* 0x000fe40001ffe4ff */
[----:B------:R-:W-:Y:S02]  /*0900*/  ISETP.GE.U32.AND P3, PT, R97, c[0x0][0x1e0], PT ;  /* 0x0000780061007a0c */ /* 0x000fe40003f66070 */
[----:B------:R-:W-:-:S02]  /*0910*/  SHF.R.S32.HI R89, RZ, 0x1f, R100 ;  /* 0x0000001fff597819 */ /* 0x000fc40000011464 */
[----:B------:R-:W-:Y:S02]  /*0920*/  SHF.R.S32.HI R86, RZ, 0x1f, R97 ;  /* 0x0000001fff567819 */ /* 0x000fe40000011461 */
[----:B------:R-:W-:Y:S02]  /*0930*/  ISETP.GE.AND.EX P4, PT, R89, c[0x0][0x1e4], PT, P4 ;  /* 0x0000790059007a0c */ /* 0x000fe40003f86340 */
[----:B------:R-:W-:Y:S02]  /*0940*/  ISETP.GE.AND.EX P3, PT, R86, c[0x0][0x1e4], PT, P3 ;  /* 0x0000790056007a0c */ /* 0x000fe40003f66330 */
[----:B------:R-:W-:Y:S01]  /*0950*/  @!P0 IADD3 R6, P6, R0, c[0x0][0x180], RZ ;  /* 0x0000600000068a10 */ /* 0x000fe20007fde0ff */
[----:B------:R-:W-:Y:S01]  /*0960*/  @!P2 IMAD R0, R90, c[0x0][0x1d8], RZ ;  /* 0x000076005a00aa24 */ /* 0x000fe200078e02ff */
[----:B-1----:R-:W-:Y:S02]  /*0970*/  @!P2 MOV R12, R108 ;  /* 0x0000006c000ca202 */ /* 0x002fe40000000f00 */
[----:B------:R-:W-:-:S02]  /*0980*/  @!P2 MOV R13, R111 ;  /* 0x0000006f000da202 */ /* 0x000fc40000000f00 */
[C---:B------:R-:W-:Y:S02]  /*0990*/  ISETP.GT.U32.OR P4, PT, R105.reuse, 0xdf, P4 ;  /* 0x000000df6900780c */ /* 0x040fe40002784470 */
[----:B------:R-:W-:Y:S01]  /*09a0*/  ISETP.GT.U32.OR P3, PT, R105, 0xdf, P3 ;  /* 0x000000df6900780c */ /* 0x000fe20001f64470 */
[----:B------:R-:W-:Y:S01]  /*09b0*/  @!P2 IMAD R23, R101, c[0x0][0x1dc], R0 ;  /* 0x000077006517aa24 */ /* 0x000fe200078e0200 */
[----:B------:R-:W-:Y:S01]  /*09c0*/  @P1 IADD3 R4, P5, R15, c[0x0][0x178], RZ ;  /* 0x00005e000f041a10 */ /* 0x000fe20007fbe0ff */
[----:B------:R-:W-:Y:S01]  /*09d0*/  @!P2 IMAD.WIDE.U32 R12, R101, c[0x0][0x1d8], R12 ;  /* 0x00007600650caa25 */ /* 0x000fe200078e000c */
[----:B------:R-:W-:Y:S02]  /*09e0*/  @!P0 IADD3.X R7, R14, c[0x0][0x184], RZ, P6, !PT ;  /* 0x000061000e078a10 */ /* 0x000fe400037fe4ff */
[----:B------:R-:W-:Y:S02]  /*09f0*/  @P1 IADD3.X R5, R16, c[0x0][0x17c], RZ, P5, !PT ;  /* 0x00005f0010051a10 */ /* 0x000fe40002ffe4ff */
[----:B------:R-:W-:-:S02]  /*0a00*/  ISETP.GE.U32.AND P5, PT, R99, c[0x0][0x1e0], PT ;  /* 0x0000780063007a0c */ /* 0x000fc40003fa6070 */
[----:B------:R-:W-:Y:S02]  /*0a10*/  ISETP.GE.U32.AND P6, PT, R98, c[0x0][0x1e0], PT ;  /* 0x0000780062007a0c */ /* 0x000fe40003fc6070 */
[----:B------:R-:W-:Y:S02]  /*0a20*/  SHF.R.S32.HI R88, RZ, 0x1f, R99 ;  /* 0x0000001fff587819 */ /* 0x000fe40000011463 */
[----:B------:R-:W-:Y:S02]  /*0a30*/  SHF.R.S32.HI R87, RZ, 0x1f, R98 ;  /* 0x0000001fff577819 */ /* 0x000fe40000011462 */
[----:B------:R-:W-:Y:S02]  /*0a40*/  @!P2 IADD3 R23, R13, R23, RZ ;  /* 0x000000170d17a210 */ /* 0x000fe40007ffe0ff */
[----:B------:R-:W-:Y:S02]  /*0a50*/  ISETP.GE.AND.EX P5, PT, R88, c[0x0][0x1e4], PT, P5 ;  /* 0x0000790058007a0c */ /* 0x000fe40003fa6350 */
[----:B------:R-:W-:Y:S01]  /*0a60*/  ISETP.GE.AND.EX P6, PT, R87, c[0x0][0x1e4], PT, P6 ;  /* 0x0000790057007a0c */ /* 0x000fe20003fc6360 */
[----:B------:R-:W-:Y:S01]  /*0a70*/  @!P4 IMAD R13, R89, c[0x0][0x1d8], RZ ;  /* 0x00007600590dca24 */ /* 0x000fe200078e02ff */
[----:B------:R-:W-:-:S02]  /*0a80*/  @!P2 SHF.L.U32 R22, R12, 0x2, RZ ;  /* 0x000000020c16a819 */ /* 0x000fc400000006ff */
[----:B------:R-:W-:Y:S01]  /*0a90*/  @!P2 SHF.L.U64.HI R23, R12, 0x2, R23 ;  /* 0x000000020c17a819 */ /* 0x000fe20000010217 */
[----:B------:R-:W-:Y:S01]  /*0aa0*/  @!P3 IMAD R12, R86, c[0x0][0x1d8], RZ ;  /* 0x00007600560cba24 */ /* 0x000fe200078e02ff */
[C---:B------:R-:W-:Y:S02]  /*0ab0*/  ISETP.GT.U32.OR P5, PT, R105.reuse, 0xdf, P5 ;  /* 0x000000df6900780c */ /* 0x040fe40002fa4470 */
[----:B------:R-:W-:Y:S01]  /*0ac0*/  ISETP.GT.U32.OR P6, PT, R105, 0xdf, P6 ;  /* 0x000000df6900780c */ /* 0x000fe200037c4470 */
[----:B------:R-:W-:Y:S01]  /*0ad0*/  @!P4 IMAD R25, R100, c[0x0][0x1dc], R13 ;  /* 0x000077006419ca24 */ /* 0x000fe200078e020d */
[----:B------:R-:W-:Y:S01]  /*0ae0*/  @!P4 MOV R13, R111 ;  /* 0x0000006f000dc202 */ /* 0x000fe20000000f00 */
[----:B------:R-:W-:Y:S01]  /*0af0*/  @!P3 IMAD R29, R97, c[0x0][0x1dc], R12 ;  /* 0x00007700611dba24 */ /* 0x000fe200078e020c */
[-C--:B------:R-:W-:Y:S02]  /*0b00*/  @!P4 MOV R12, R108.reuse ;  /* 0x0000006c000cc202 */ /* 0x080fe40000000f00 */
[----:B------:R-:W-:-:S02]  /*0b10*/  @!P3 MOV R18, R108 ;  /* 0x0000006c0012b202 */ /* 0x000fc40000000f00 */
[----:B------:R-:W-:Y:S01]  /*0b20*/  @!P3 MOV R19, R111 ;  /* 0x0000006f0013b202 */ /* 0x000fe20000000f00 */
[----:B------:R-:W-:-:S04]  /*0b30*/  @!P4 IMAD.WIDE.U32 R12, R100, c[0x0][0x1d8], R12 ;  /* 0x00007600640cca25 */ /* 0x000fc800078e000c */
[----:B------:R-:W-:Y:S01]  /*0b40*/  @!P3 IMAD.WIDE.U32 R18, R97, c[0x0][0x1d8], R18 ;  /* 0x000076006112ba25 */ /* 0x000fe200078e0012 */
[----:B------:R-:W-:-:S03]  /*0b50*/  @!P4 IADD3 R25, R13, R25, RZ ;  /* 0x000000190d19c210 */ /* 0x000fc60007ffe0ff */
[----:B------:R-:W-:Y:S01]  /*0b60*/  @!P5 IMAD R0, R88, c[0x0][0x1d8], RZ ;  /* 0x000076005800da24 */ /* 0x000fe200078e02ff */
[----:B------:R-:W-:Y:S01]  /*0b70*/  @!P3 IADD3 R13, R19, R29, RZ ;  /* 0x0000001d130db210 */ /* 0x000fe20007ffe0ff */
[----:B------:R-:W-:Y:S01]  /*0b80*/  @!P6 IMAD R15, R87, c[0x0][0x1d8], RZ ;  /* 0x00007600570fea24 */ /* 0x000fe200078e02ff */
[----:B------:R-:W-:Y:S01]  /*0b90*/  @!P5 MOV R14, R108 ;  /* 0x0000006c000ed202 */ /* 0x000fe20000000f00 */
[----:B------:R-:W-:Y:S01]  /*0ba0*/  @!P5 IMAD R41, R99, c[0x0][0x1dc], R0 ;  /* 0x000077006329da24 */ /* 0x000fe200078e0200 */
[----:B------:R-:W-:Y:S01]  /*0bb0*/  @!P4 SHF.L.U32 R24, R12, 0x2, RZ ;  /* 0x000000020c18c819 */ /* 0x000fe200000006ff */
[----:B------:R-:W-:Y:S01]  /*0bc0*/  @!P6 IMAD R21, R98, c[0x0][0x1dc], R15 ;  /* 0x000077006215ea24 */ /* 0x000fe200078e020f */
[----:B------:R-:W-:Y:S01]  /*0bd0*/  @!P5 MOV R15, R111 ;  /* 0x0000006f000fd202 */ /* 0x000fe20000000f00 */
[----:B------:R-:W-:Y:S01]  /*0be0*/  CS2R R32, SRZ ;  /* 0x0000000000207805 */ /* 0x000fe2000001ff00 */
[----:B------:R-:W-:Y:S02]  /*0bf0*/  @!P4 SHF.L.U64.HI R25, R12, 0x2, R25 ;  /* 0x000000020c19c819 */ /* 0x000fe40000010219 */
[----:B------:R-:W-:-:S02]  /*0c00*/  @!P3 SHF.L.U64.HI R0, R18, 0x2, R13 ;  /* 0x000000021200b819 */ /* 0x000fc4000001020d */
[----:B------:R-:W-:Y:S01]  /*0c10*/  @!P6 MOV R16, R108 ;  /* 0x0000006c0010e202 */ /* 0x000fe20000000f00 */
[----:B------:R-:W-:Y:S01]  /*0c20*/  CS2R R12, SRZ ;  /* 0x00000000000c7805 */ /* 0x000fe2000001ff00 */
[----:B------:R-:W-:Y:S01]  /*0c30*/  @!P6 MOV R17, R111 ;  /* 0x0000006f0011e202 */ /* 0x000fe20000000f00 */
[----:B------:R-:W-:Y:S01]  /*0c40*/  @!P5 IMAD.WIDE.U32 R14, R99, c[0x0][0x1d8], R14 ;  /* 0x00007600630eda25 */ /* 0x000fe200078e000e */
[----:B------:R0:W5:Y:S03]  /*0c50*/  @!P0 LDG.E.64 R32, [R6.64] ;  /* 0x0000000e06208981 */ /* 0x000166000c1e1b00 */
[----:B------:R-:W-:Y:S01]  /*0c60*/  @!P6 IMAD.WIDE.U32 R16, R98, c[0x0][0x1d8], R16 ;  /* 0x000076006210ea25 */ /* 0x000fe200078e0010 */
[----:B------:R1:W5:Y:S01]  /*0c70*/  @!P0 LDG.E.64 R12, [R8.64] ;  /* 0x0000000e080c8981 */ /* 0x000362000c1e1b00 */
[----:B------:R-:W-:Y:S02]  /*0c80*/  @!P2 IADD3 R20, P0, R22, c[0x0][0x180], RZ ;  /* 0x000060001614aa10 */ /* 0x000fe40007f1e0ff */
[----:B------:R-:W-:-:S02]  /*0c90*/  @!P5 IADD3 R41, R15, R41, RZ ;  /* 0x000000290f29d210 */ /* 0x000fc40007ffe0ff */
[----:B------:R-:W-:Y:S02]  /*0ca0*/  @!P6 IADD3 R15, R17, R21, RZ ;  /* 0x00000015110fe210 */ /* 0x000fe40007ffe0ff */
[----:B------:R-:W-:Y:S02]  /*0cb0*/  @!P2 IADD3.X R21, R23, c[0x0][0x184], RZ, P0, !PT ;  /* 0x000061001715aa10 */ /* 0x000fe400007fe4ff */
[----:B------:R-:W-:Y:S01]  /*0cc0*/  @!P2 IADD3 R22, P0, R22, c[0x0][0x178], RZ ;  /* 0x00005e001616aa10 */ /* 0x000fe20007f1e0ff */
[----:B------:R-:W-:-:S03]  /*0cd0*/  CS2R R38, SRZ ;  /* 0x0000000000267805 */ /* 0x000fc6000001ff00 */
[----:B------:R-:W-:Y:S02]  /*0ce0*/  @!P2 IADD3.X R23, R23, c[0x0][0x17c], RZ, P0, !PT ;  /* 0x00005f001717aa10 */ /* 0x000fe400007fe4ff */
[----:B-1----:R-:W-:Y:S01]  /*0cf0*/  @!P4 IADD3 R8, P0, R24, c[0x0][0x180], RZ ;  /* 0x000060001808ca10 */ /* 0x002fe20007f1e0ff */
[----:B------:R1:W5:Y:S01]  /*0d00*/  @P1 LDG.E.64 R38, [R2.64] ;  /* 0x0000000e02261981 */ /* 0x000362000c1e1b00 */
[----:B------:R-:W-:Y:S02]  /*0d10*/  @!P6 SHF.L.U32 R44, R16, 0x2, RZ ;  /* 0x00000002102ce819 */ /* 0x000fe400000006ff */
[----:B------:R-:W-:Y:S02]  /*0d20*/  @!P4 IADD3.X R9, R25, c[0x0][0x184], RZ, P0, !PT ;  /* 0x000061001909ca10 */ /* 0x000fe400007fe4ff */
[----:B------:R-:W-:Y:S01]  /*0d30*/  @!P4 IADD3 R24, P0, R24, c[0x0][0x178], RZ ;  /* 0x00005e001818ca10 */ /* 0x000fe20007f1e0ff */
[----:B------:R-:W-:Y:S01]  /*0d40*/  CS2R R30, SRZ ;  /* 0x00000000001e7805 */ /* 0x000fe2000001ff00 */
[----:B------:R-:W-:-:S02]  /*0d50*/  @!P6 SHF.L.U64.HI R36, R16, 0x2, R15 ;  /* 0x000000021024e819 */ /* 0x000fc4000001020f */
[----:B------:R-:W-:Y:S01]  /*0d60*/  @!P3 SHF.L.U32 R48, R18, 0x2, RZ ;  /* 0x000000021230b819 */ /* 0x000fe200000006ff */
[----:B------:R-:W-:Y:S01]  /*0d70*/  CS2R R16, SRZ ;  /* 0x0000000000107805 */ /* 0x000fe2000001ff00 */
[----:B-1----:R-:W-:Y:S01]  /*0d80*/  MOV R3, RZ ;  /* 0x000000ff00037202 */ /* 0x002fe20000000f00 */
[----:B------:R-:W-:Y:S01]  /*0d90*/  CS2R R18, SRZ ;  /* 0x0000000000127805 */ /* 0x000fe2000001ff00 */
[----:B------:R-:W-:Y:S01]  /*0da0*/  MOV R2, RZ ;  /* 0x000000ff00027202 */ /* 0x000fe20000000f00 */
[----:B------:R1:W5:Y:S01]  /*0db0*/  @!P2 LDG.E.64 R30, [R20.64] ;  /* 0x0000000e141ea981 */ /* 0x000362000c1e1b00 */
[C---:B------:R-:W-:Y:S02]  /*0dc0*/  @!P5 SHF.L.U32 R40, R14.reuse, 0x2, RZ ;  /* 0x000000020e28d819 */ /* 0x040fe400000006ff */
[----:B------:R-:W-:Y:S01]  /*0dd0*/  @!P4 IADD3.X R25, R25, c[0x0][0x17c], RZ, P0, !PT ;  /* 0x00005f001919ca10 */ /* 0x000fe200007fe4ff */
[----:B------:R3:W5:Y:S01]  /*0de0*/  @!P2 LDG.E.64 R16, [R22.64] ;  /* 0x0000000e1610a981 */ /* 0x000762000c1e1b00 */
[----:B------:R-:W-:-:S02]  /*0df0*/  @!P5 SHF.L.U64.HI R41, R14, 0x2, R41 ;  /* 0x000000020e29d819 */ /* 0x000fc40000010229 */
[C---:B------:R-:W-:Y:S01]  /*0e00*/  @!P5 IADD3 R28, P0, R40.reuse, c[0x0][0x180], RZ ;  /* 0x00006000281cda10 */ /* 0x040fe20007f1e0ff */
[----:B------:R4:W5:Y:S01]  /*0e10*/  @!P4 LDG.E.64 R2, [R8.64] ;  /* 0x0000000e0802c981 */ /* 0x000962000c1e1b00 */
[----:B------:R-:W-:-:S03]  /*0e20*/  @!P5 IADD3 R40, P2, R40, c[0x0][0x178], RZ ;  /* 0x00005e002828da10 */ /* 0x000fc60007f5e0ff */
[----:B------:R0:W5:Y:S01]  /*0e30*/  @!P4 LDG.E.64 R18, [R24.64] ;  /* 0x0000000e1812c981 */ /* 0x000162000c1e1b00 */
[----:B------:R-:W-:Y:S02]  /*0e40*/  @!P6 IADD3 R42, P4, R44, c[0x0][0x180], RZ ;  /* 0x000060002c2aea10 */ /* 0x000fe40007f9e0ff */
[C---:B------:R-:W-:Y:S02]  /*0e50*/  @!P5 IADD3.X R29, R41.reuse, c[0x0][0x184], RZ, P0, !PT ;  /* 0x00006100291dda10 */ /* 0x040fe400007fe4ff */
[----:B------:R-:W-:Y:S02]  /*0e60*/  @!P5 IADD3.X R41, R41, c[0x0][0x17c], RZ, P2, !PT ;  /* 0x00005f002929da10 */ /* 0x000fe400017fe4ff */
[----:B------:R-:W-:Y:S02]  /*0e70*/  @!P6 IADD3.X R43, R36, c[0x0][0x184], RZ, P4, !PT ;  /* 0x00006100242bea10 */ /* 0x000fe400027fe4ff */
[----:B------:R-:W-:Y:S02]  /*0e80*/  @!P3 IADD3 R46, P2, R48, c[0x0][0x180], RZ ;  /* 0x00006000302eba10 */ /* 0x000fe40007f5e0ff */
[----:B------:R-:W-:-:S02]  /*0e90*/  @!P6 IADD3 R44, P0, R44, c[0x0][0x178], RZ ;  /* 0x00005e002c2cea10 */ /* 0x000fc40007f1e0ff */
[----:B------:R-:W-:Y:S01]  /*0ea0*/  @!P3 IADD3 R48, P4, R48, c[0x0][0x178], RZ ;  /* 0x00005e003030ba10 */ /* 0x000fe20007f9e0ff */
[----:B-1----:R-:W-:Y:S01]  /*0eb0*/  CS2R R20, SRZ ;  /* 0x0000000000147805 */ /* 0x002fe2000001ff00 */
[----:B0-----:R-:W-:Y:S01]  /*0ec0*/  CS2R R6, SRZ ;  /* 0x0000000000067805 */ /* 0x001fe2000001ff00 */
[----:B---3--:R-:W-:Y:S01]  /*0ed0*/  CS2R R22, SRZ ;  /* 0x0000000000167805 */ /* 0x008fe2000001ff00 */
[----:B----4-:R-:W-:Y:S01]  /*0ee0*/  CS2R R8, SRZ ;  /* 0x0000000000087805 */ /* 0x010fe2000001ff00 */
[----:B------:R-:W-:Y:S01]  /*0ef0*/  CS2R R24, SRZ ;  /* 0x0000000000187805 */ /* 0x000fe2000001ff00 */
[----:B------:R-:W-:Y:S01]  /*0f00*/  @!P6 IADD3.X R45, R36, c[0x0][0x17c], RZ, P0, !PT ;  /* 0x00005f00242dea10 */ /* 0x000fe200007fe4ff */
[----:B------:R0:W5:Y:S01]  /*0f10*/  @!P5 LDG.E.64 R20, [R40.64] ;  /* 0x0000000e2814d981 */ /* 0x000162000c1e1b00 */
[C---:B------:R-:W-:Y:S02]  /*0f20*/  @!P3 IADD3.X R47, R0.reuse, c[0x0][0x184], RZ, P2, !PT ;  /* 0x00006100002fba10 */ /* 0x040fe400017fe4ff */
[----:B------:R-:W-:Y:S01]  /*0f30*/  @!P3 IADD3.X R49, R0, c[0x0][0x17c], RZ, P4, !PT ;  /* 0x00005f000031ba10 */ /* 0x000fe200027fe4ff */
[----:B------:R0:W5:Y:S04]  /*0f40*/  @!P6 LDG.E.64 R6, [R42.64] ;  /* 0x0000000e2a06e981 */ /* 0x000168000c1e1b00 */
[----:B------:R0:W5:Y:S04]  /*0f50*/  @!P6 LDG.E.64 R22, [R44.64] ;  /* 0x0000000e2c16e981 */ /* 0x000168000c1e1b00 */
[----:B------:R0:W5:Y:S04]  /*0f60*/  @!P3 LDG.E.64 R8, [R46.64] ;  /* 0x0000000e2e08b981 */ /* 0x000168000c1e1b00 */
[----:B------:R0:W5:Y:S01]  /*0f70*/  @!P3 LDG.E.64 R24, [R48.64] ;  /* 0x0000000e3018b981 */ /* 0x000162000c1e1b00 */
[----:B------:R-:W-:Y:S01]  /*0f80*/  CS2R R14, SRZ ;  /* 0x00000000000e7805 */ /* 0x000fe2000001ff00 */
[----:B------:R-:W-:-:S05]  /*0f90*/  UMOV UR12, 0x3f800000 ;  /* 0x3f800000000c7882 */ /* 0x000fca0000000000 */
[----:B------:R1:W5:Y:S01]  /*0fa0*/  @P1 LDG.E.64 R14, [R4.64] ;  /* 0x0000000e040e1981 */ /* 0x000362000c1e1b00 */
[----:B--2---:R-:W2:Y:S02]  /*0fb0*/  R2UR UR5, R26 ;  /* 0x000000001a0573c2 */ /* 0x004ea400000e0000 */
[----:B--2---:R-:W-:-:S05]  /*0fc0*/  MOV R0, UR5 ;  /* 0x0000000500007c02 */ /* 0x004fca0008000f00 */
[----:B------:R-:W-:-:S05]  /*0fd0*/  FFMA.FTZ R27, -R0, UR5, R27 ;  /* 0x00000005001b7c23 */ /* 0x000fca000801011b */
[----:B------:R-:W-:-:S13]  /*0fe0*/  FSETP.GTU.FTZ.AND P0, PT, R27, RZ, PT ;  /* 0x000000ff1b00720b */ /* 0x000fda0003f1c000 */
[----:B------:R-:W-:Y:S01]  /*0ff0*/  VOTEU.ANY UP0, P0 ;  /* 0x00000000003f7886 */ /* 0x000fe20000000100 */
[----:B------:R-:W-:-:S13]  /*1000*/  PLOP3.LUT P0, PT, PT, PT, UP0, 0x80, 0x0 ;  /* 0x000000000000781c */ /* 0x000fda0003f0f008 */
[----:B------:R-:W-:-:S06]  /*1010*/  @P0 FADD.FTZ R0, R27, c[0x0][0x1a0] ;  /* 0x000068001b000621 */ /* 0x000fcc0000010000 */
[----:B------:R-:W2:Y:S02]  /*1020*/  @P0 MUFU.RSQ R0, R0 ;  /* 0x0000000000000308 */ /* 0x000ea40000001400 */
[----:B--2---:R-:W2:Y:S01]  /*1030*/  @P0 R2UR UR4, R0 ;  /* 0x00000000000403c2 */ /* 0x004ea200000e0000 */
[----:B------:R-:W-:Y:S01]  /*1040*/  ISETP.GT.U32.AND P0, PT, R105, 0xdf, PT ;  /* 0x000000df6900780c */ /* 0x000fe20003f04070 */
[----:B-1----:R-:W-:Y:S01]  /*1050*/  CS2R R4, SRZ ;  /* 0x0000000000047805 */ /* 0x002fe2000001ff00 */
[----:B------:R-:W-:Y:S01]  /*1060*/  BSSY B0, `(.L_x_1422) ;  /* 0x000000f000007945 */ /* 0x000fe20003800000 */
[----:B------:R-:W-:-:S04]  /*1070*/  CS2R R26, SRZ ;  /* 0x00000000001a7805 */ /* 0x000fc8000001ff00 */
[----:B------:R1:W5:Y:S02]  /*1080*/  @!P5 LDG.E.64 R4, [R28.64] ;  /* 0x0000000e1c04d981 */ /* 0x000364000c1e1b00 */
[----:B-1----:R-:W-:Y:S01]  /*1090*/  CS2R R28, SRZ ;  /* 0x00000000001c7805 */ /* 0x002fe2000001ff00 */
[----:B--2---:R-:W-:-:S03]  /*10a0*/  @UP0 UMOV UR12, UR4 ;  /* 0x00000004000c0c82 */ /* 0x004fc60008000000 */
        /* <DEDUP_REMOVED lines=10> */
.L_x_1423:
[----:B0-----:R-:W-:Y:S05]  /*1150*/  BSYNC B0 ;  /* 0x0000000000007941 */ /* 0x001fea0003800000 */
.L_x_1422:
[----:B------:R-:W-:Y:S01]  /*1160*/  ISETP.NE.AND P5, PT, RZ, UR16, PT ;  /* 0x00000010ff007c0c */ /* 0x000fe2000bfa5270 */
[----:B-----5:R-:W-:Y:S01]  /*1170*/  FADD.FTZ R38, R38, -UR5 ;  /* 0x8000000526267e21 */ /* 0x020fe20008010000 */
[----:B------:R-:W-:Y:S01]  /*1180*/  MOV R36, R15 ;  /* 0x0000000f00247202 */ /* 0x000fe20000000f00 */
[----:B------:R-:W-:Y:S02]  /*1190*/  FADD.FTZ R39, R39, -UR5 ;  /* 0x8000000527277e21 */ /* 0x000fe40008010000 */
[----:B------:R-:W-:Y:S01]  /*11a0*/  FADD.FTZ R81, R34, -UR5 ;  /* 0x8000000522517e21 */ /* 0x000fe20008010000 */
[----:B------:R-:W-:Y:S01]  /*11b0*/  MOV R34, R10 ;  /* 0x0000000a00227202 */ /* 0x000fe20000000f00 */
[----:B------:R-:W-:Y:S01]  /*11c0*/  FADD.FTZ R80, R35, -UR5 ;  /* 0x8000000523507e21 */ /* 0x000fe20008010000 */
[----:B------:R-:W-:Y:S01]  /*11d0*/  MOV R35, R14 ;  /* 0x0000000e00237202 */ /* 0x000fe20000000f00 */
[----:B------:R-:W-:-:S02]  /*11e0*/  FMUL.FTZ R83, R38, UR12 ;  /* 0x0000000c26537c20 */ /* 0x000fc40008410000 */
        /* <DEDUP_REMOVED lines=20> */
.L_x_1424:
[----:B------:R-:W-:Y:S01]  /*1330*/  FMUL.FTZ R0, R35, R26 ;  /* 0x0000001a23007220 */ /* 0x000fe20000410000 */
[----:B------:R-:W-:Y:S01]  /*1340*/  MOV R37, R11 ;  /* 0x0000000b00257202 */ /* 0x000fe20000000f00 */
[----:B------:R-:W-:Y:S02]  /*1350*/  FMUL.FTZ R81, R81, UR12 ;  /* 0x0000000c51517c20 */ /* 0x000fe40008410000 */
[----:B------:R-:W-:Y:S02]  /*1360*/  FMUL.FTZ R38, R36, R27 ;  /* 0x0000001b24267220 */ /* 0x000fe40000410000 */
[----:B------:R-:W-:Y:S02]  /*1370*/  FFMA.FTZ R39, R83, R0, RZ ;  /* 0x0000000053277223 */ /* 0x000fe400000100ff */
        /* <DEDUP_REMOVED lines=21> */
.L_x_1425:
[----:B------:R-:W-:Y:S02]  /*14d0*/  FFMA.FTZ R39, R82, R38, R39 ;  /* 0x0000002652277223 */ /* 0x000fe40000010027 */
[----:B------:R-:W-:Y:S02]  /*14e0*/  FMUL.FTZ R0, R34, R26 ;  /* 0x0000001a22007220 */ /* 0x000fe40000410000 */
[----:B------:R-:W-:Y:S02]  /*14f0*/  FADD.FTZ R41, R38, R41 ;  /* 0x0000002926297221 */ /* 0x000fe40000010000 */
[----:B------:R-:W-:Y:S01]  /*1500*/  FADD.FTZ R79, R32, -UR5 ;  /* 0x80000005204f7e21 */ /* 0x000fe20008010000 */
[----:B------:R-:W-:Y:S01]  /*1510*/  MOV R32, R12 ;  /* 0x0000000c00207202 */ /* 0x000fe20000000f00 */
[----:B------:R-:W-:Y:S01]  /*1520*/  FADD.FTZ R78, R33, -UR5 ;  /* 0x80000005214e7e21 */ /* 0x000fe20008010000 */
[----:B------:R-:W-:Y:S01]  /*1530*/  MOV R33, R13 ;  /* 0x0000000d00217202 */ /* 0x000fe20000000f00 */
[----:B------:R-:W-:-:S02]  /*1540*/  FFMA.FTZ R39, R81, R0, R39 ;  /* 0x0000000051277223 */ /* 0x000fc40000010027 */
[----:B------:R-:W-:Y:S02]  /*1550*/  FADD.FTZ R41, R41, R0 ;  /* 0x0000000029297221 */ /* 0x000fe40000010000 */
[----:B------:R-:W-:Y:S02]  /*1560*/  FMUL.FTZ R79, R79, UR12 ;  /* 0x0000000c4f4f7c20 */ /* 0x000fe40008410000 */
[----:B------:R-:W-:Y:S02]  /*1570*/  FMUL.FTZ R0, R37, R27 ;  /* 0x0000001b25007220 */ /* 0x000fe40000410000 */
        /* <DEDUP_REMOVED lines=20> */
.L_x_1426:
        /* <DEDUP_REMOVED lines=31> */
.L_x_1427:
[----:B------:R-:W-:Y:S02]  /*18b0*/  FFMA.FTZ R39, R78, R0, R39 ;  /* 0x000000004e277223 */ /* 0x000fe40000010027 */
[----:B------:R-:W-:Y:S02]  /*18c0*/  FADD.FTZ R43, R0, R41 ;  /* 0x00000029002b7221 */ /* 0x000fe40000010000 */
[----:B------:R-:W-:Y:S02]  /*18d0*/  FMUL.FTZ R38, R30, R26 ;  /* 0x0000001a1e267220 */ /* 0x000fe40000410000 */
[----:B------:R-:W-:Y:S02]  /*18e0*/  FADD.FTZ R0, R2, -UR5 ;  /* 0x8000000502007e21 */ /* 0x000fe40008010000 */
[----:B------:R-:W-:Y:S02]  /*18f0*/  FADD.FTZ R2, R3, -UR5 ;  /* 0x8000000503027e21 */ /* 0x000fe40008010000 */
[----:B------:R-:W-:Y:S01]  /*1900*/  FFMA.FTZ R41, R77, R38, R39 ;  /* 0x000000264d297223 */ /* 0x000fe20000010027 */
[----:B------:R-:W-:Y:S01]  /*1910*/  MOV R39, R18 ;  /* 0x0000001200277202 */ /* 0x000fe20000000f00 */
[----:B------:R-:W-:Y:S01]  /*1920*/  FADD.FTZ R40, R43, R38 ;  /* 0x000000262b287221 */ /* 0x000fe20000010000 */
[----:B------:R-:W-:Y:S01]  /*1930*/  MOV R38, R19 ;  /* 0x0000001300267202 */ /* 0x000fe20000000f00 */
        /* <DEDUP_REMOVED lines=22> */
.L_x_1428:
[----:B------:R-:W-:Y:S02]  /*1aa0*/  FFMA.FTZ R43, R76, R3, R41 ;  /* 0x000000034c2b7223 */ /* 0x000fe40000010029 */
[----:B------:R-:W-:Y:S02]  /*1ab0*/  FADD.FTZ R40, R3, R40 ;  /* 0x0000002803287221 */ /* 0x000fe40000010000 */
[----:B------:R-:W-:Y:S02]  /*1ac0*/  FMUL.FTZ R41, R39, R26 ;  /* 0x0000001a27297220 */ /* 0x000fe40000410000 */
[----:B------:R-:W-:Y:S02]  /*1ad0*/  FADD.FTZ R3, R4, -UR5 ;  /* 0x8000000504037e21 */ /* 0x000fe40008010000 */
[----:B------:R-:W-:-:S02]  /*1ae0*/  FADD.FTZ R4, R5, -UR5 ;  /* 0x8000000505047e21 */ /* 0x000fc40008010000 */
[----:B------:R-:W-:Y:S02]  /*1af0*/  FFMA.FTZ R43, R0, R41, R43 ;  /* 0x00000029002b7223 */ /* 0x000fe4000001002b */
[----:B------:R-:W-:Y:S01]  /*1b00*/  FADD.FTZ R42, R40, R41 ;  /* 0x00000029282a7221 */ /* 0x000fe20000010000 */
[----:B------:R-:W-:Y:S01]  /*1b10*/  MOV R40, R20 ;  /* 0x0000001400287202 */ /* 0x000fe20000000f00 */
[----:B------:R-:W-:Y:S01]  /*1b20*/  FMUL.FTZ R3, R3, UR12 ;  /* 0x0000000c03037c20 */ /* 0x000fe20008410000 */
[----:B------:R-:W-:Y:S01]  /*1b30*/  MOV R41, R21 ;  /* 0x0000001500297202 */ /* 0x000fe20000000f00 */
        /* <DEDUP_REMOVED lines=19> */
[----:B------:R-:W-:-:S04]  /*1c70*/  FMUL.FTZ R41, R21, R48 ;  /* 0x0000003015297220 */ /* 0x000fc80000410000 */
[----:B------:R-:W-:Y:S02]  /*1c80*/  FMUL.FTZ R41, R41, R50 ;  /* 0x0000003229297220 */ /* 0x000fe40000410000 */
.L_x_1429:
[----:B------:R-:W-:Y:S02]  /*1c90*/  FFMA.FTZ R43, R2, R5, R43 ;  /* 0x00000005022b7223 */ /* 0x000fe4000001002b */
[----:B------:R-:W-:Y:S02]  /*1ca0*/  FMUL.FTZ R44, R40, R26 ;  /* 0x0000001a282c7220 */ /* 0x000fe40000410000 */
[----:B------:R-:W-:Y:S01]  /*1cb0*/  FADD.FTZ R5, R5, R42 ;  /* 0x0000002a05057221 */ /* 0x000fe20000010000 */
[----:B------:R-:W-:Y:S01]  /*1cc0*/  MOV R42, R22 ;  /* 0x00000016002a7202 */ /* 0x000fe20000000f00 */
[----:B------:R-:W-:Y:S01]  /*1cd0*/  FFMA.FTZ R45, R3, R44, R43 ;  /* 0x0000002c032d7223 */ /* 0x000fe2000001002b */
[----:B------:R-:W-:Y:S01]  /*1ce0*/  MOV R43, R23 ;  /* 0x00000017002b7202 */ /* 0x000fe20000000f00 */
[----:B------:R-:W-:Y:S02]  /*1cf0*/  FADD.FTZ R44, R5, R44 ;  /* 0x0000002c052c7221 */ /* 0x000fe40000010000 */
[----:B------:R-:W-:-:S02]  /*1d00*/  FADD.FTZ R5, R6, -UR5 ;  /* 0x8000000506057e21 */ /* 0x000fc40008010000 */
[----:B------:R-:W-:Y:S02]  /*1d10*/  FADD.FTZ R6, R7, -UR5 ;  /* 0x8000000507067e21 */ /* 0x000fe40008010000 */
        /* <DEDUP_REMOVED lines=22> */
.L_x_1430:
[----:B------:R-:W-:Y:S02]  /*1e80*/  FFMA.FTZ R45, R4, R7, R45 ;  /* 0x00000007042d7223 */ /* 0x000fe4000001002d */
[----:B------:R-:W-:Y:S01]  /*1e90*/  FADD.FTZ R47, R7, R44 ;  /* 0x0000002c072f7221 */ /* 0x000fe20000010000 */
[----:B------:R-:W-:Y:S01]  /*1ea0*/  MOV R44, R25 ;  /* 0x00000019002c7202 */ /* 0x000fe20000000f00 */
[----:B------:R-:W-:Y:S02]  /*1eb0*/  FMUL.FTZ R46, R42, R26 ;  /* 0x0000001a2a2e7220 */ /* 0x000fe40000410000 */
[----:B------:R-:W-:Y:S02]  /*1ec0*/  FADD.FTZ R7, R8, -UR5 ;  /* 0x8000000508077e21 */ /* 0x000fe40008010000 */
        /* <DEDUP_REMOVED lines=26> */
.L_x_1431:
[----:B------:R-:W-:Y:S01]  /*2070*/  FADD.FTZ R49, R46, R47 ;  /* 0x0000002f2e317221 */ /* 0x000fe20000010000 */
[----:B------:R-:W-:Y:S01]  /*2080*/  ISETP.GT.AND P0, PT, R94, 0x1e, PT ;  /* 0x0000001e5e00780c */ /* 0x000fe20003f04270 */
[----:B------:R-:W-:Y:S01]  /*2090*/  FMUL.FTZ R48, R9, R26 ;  /* 0x0000001a09307220 */ /* 0x000fe20000410000 */
[----:B------:R-:W-:Y:S01]  /*20a0*/  ISETP.NE.AND P2, PT, R105, RZ, PT ;  /* 0x000000ff6900720c */ /* 0x000fe20003f45270 */
[----:B------:R-:W-:Y:S01]  /*20b0*/  FFMA.FTZ R47, R6, R46, R45 ;  /* 0x0000002e062f7223 */ /* 0x000fe2000001002d */
[----:B------:R-:W-:Y:S01]  /*20c0*/  ULDC UR5, c[0x0][0xc] ;  /* 0x0000030000057ab9 */ /* 0x000fe20000000800 */
[----:B------:R-:W-:Y:S01]  /*20d0*/  FMUL.FTZ R46, R44, R27 ;  /* 0x0000001b2c2e7220 */ /* 0x000fe20000410000 */
[----:B------:R-:W-:Y:S01]  /*20e0*/  BSSY B0, `(.L_x_1432) ;  /* 0x0000056000007945 */ /* 0x000fe20003800000 */
[----:B------:R-:W-:Y:S01]  /*20f0*/  FADD.FTZ R45, R49, R48 ;  /* 0x00000030312d7221 */ /* 0x000fe20000010000 */
[----:B------:R-:W-:Y:S01]  /*2100*/  ISETP.GT.U32.AND P3, PT, R105, 0x6, PT ;  /* 0x000000066900780c */ /* 0x000fe20003f64070 */
[----:B------:R-:W-:Y:S01]  /*2110*/  FFMA.FTZ R47, R7, R48, R47 ;  /* 0x00000030072f7223 */ /* 0x000fe2000001002f */
[----:B------:R-:W-:Y:S01]  /*2120*/  SHF.L.U32 R107, R105, 0x4, RZ ;  /* 0x00000004696b7819 */ /* 0x000fe200000006ff */
[----:B------:R-:W-:-:S02]  /*2130*/  FADD.FTZ R45, R46, R45 ;  /* 0x0000002d2e2d7221 */ /* 0x000fc40000010000 */
[----:B------:R-:W-:Y:S02]  /*2140*/  FFMA.FTZ R47, R8, R46, R47 ;  /* 0x0000002e082f7223 */ /* 0x000fe4000001002f */
[----:B------:R-:W-:Y:S01]  /*2150*/  FFMA.FTZ R49, R83, R35, RZ ;  /* 0x0000002353317223 */ /* 0x000fe200000100ff */
[----:B------:R-:W0:Y:S01]  /*2160*/  SHFL.DOWN PT, R48, R45, 0x1, 0x1f ;  /* 0x08201f002d307f89 */ /* 0x000e2200000e0000 */
[----:B------:R-:W-:-:S03]  /*2170*/  FADD.FTZ R35, RZ, R35 ;  /* 0x00000023ff237221 */ /* 0x000fc60000010000 */
        /* <DEDUP_REMOVED lines=17> */
[----:B------:R-:W-:Y:S02]  /*2290*/  FFMA.FTZ R48, R81, R34, R49 ;  /* 0x0000002251307223 */ /* 0x000fe40000010031 */
[----:B-1----:R-:W-:Y:S01]  /*22a0*/  @!P0 FADD.FTZ R47, R47, R46 ;  /* 0x0000002e2f2f8221 */ /* 0x002fe20000010000 */
[----:B------:R-:W-:Y:S01]  /*22b0*/  ISETP.GT.AND P0, PT, R94, 0xf, PT ;  /* 0x0000000f5e00780c */ /* 0x000fe20003f04270 */
[----:B------:R-:W-:Y:S02]  /*22c0*/  FADD.FTZ R49, R35, R34 ;  /* 0x0000002223317221 */ /* 0x000fe40000010000 */
[----:B------:R-:W-:Y:S01]  /*22d0*/  FADD.FTZ R46, RZ, R36 ;  /* 0x00000024ff2e7221 */ /* 0x000fe20000010000 */
[----:B------:R-:W0:Y:S01]  /*22e0*/  SHFL.DOWN PT, R34, R47, 0x10, 0x1f ;  /* 0x0a001f002f227f89 */ /* 0x000e2200000e0000 */
[----:B------:R-:W-:Y:S02]  /*22f0*/  FFMA.FTZ R35, R82, R36, RZ ;  /* 0x0000002452237223 */ /* 0x000fe400000100ff */
[----:B------:R-:W-:Y:S01]  /*2300*/  FADD.FTZ R46, R46, R37 ;  /* 0x000000252e2e7221 */ /* 0x000fe20000010000 */
[----:B------:R-:W1:Y:S01]  /*2310*/  SHFL.DOWN PT, R36, R45, 0x10, 0x1f ;  /* 0x0a001f002d247f89 */ /* 0x000e6200000e0000 */
[----:B------:R-:W-:-:S02]  /*2320*/  FFMA.FTZ R35, R80, R37, R35 ;  /* 0x0000002550237223 */ /* 0x000fc40000010023 */
[----:B------:R-:W-:Y:S02]  /*2330*/  FADD.FTZ R49, R49, R32 ;  /* 0x0000002031317221 */ /* 0x000fe40000010000 */
[----:B------:R-:W-:Y:S02]  /*2340*/  FFMA.FTZ R48, R79, R32, R48 ;  /* 0x000000204f307223 */ /* 0x000fe40000010030 */
[----:B------:R-:W-:Y:S02]  /*2350*/  FADD.FTZ R46, R46, R33 ;  /* 0x000000212e2e7221 */ /* 0x000fe40000010000 */
[----:B------:R-:W-:Y:S02]  /*2360*/  FFMA.FTZ R35, R78, R33, R35 ;  /* 0x000000214e237223 */ /* 0x000fe40000010023 */
[----:B------:R-:W-:Y:S02]  /*2370*/  FADD.FTZ R32, R49, R30 ;  /* 0x0000001e31207221 */ /* 0x000fe40000010000 */
        /* <DEDUP_REMOVED lines=11> */
[----:B0-----:R-:W-:Y:S02]  /*2430*/  @!P0 FADD.FTZ R47, R47, R34 ;  /* 0x000000222f2f8221 */ /* 0x001fe40000010000 */
[----:B-1----:R-:W-:Y:S01]  /*2440*/  @!P0 FADD.FTZ R45, R45, R36 ;  /* 0x000000242d2d8221 */ /* 0x002fe20000010000 */
[----:B------:R-:W-:Y:S01]  /*2450*/  ISETP.NE.AND P0, PT, R94, RZ, PT ;  /* 0x000000ff5e00720c */ /* 0x000fe20003f05270 */
[----:B------:R-:W-:-:S02]  /*2460*/  FADD.FTZ R58, R31, R42 ;  /* 0x0000002a1f3a7221 */ /* 0x000fc40000010000 */
[----:B------:R-:W-:Y:S01]  /*2470*/  FFMA.FTZ R48, R5, R42, R48 ;  /* 0x0000002a05307223 */ /* 0x000fe20000010030 */
[----:B------:R-:W-:Y:S01]  /*2480*/  MOV R31, R45 ;  /* 0x0000002d001f7202 */ /* 0x000fe20000000f00 */
[----:B------:R-:W-:Y:S01]  /*2490*/  FADD.FTZ R59, R30, R43 ;  /* 0x0000002b1e3b7221 */ /* 0x000fe20000010000 */
[----:B------:R-:W-:Y:S01]  /*24a0*/  MOV R30, R47 ;  /* 0x0000002f001e7202 */ /* 0x000fe20000000f00 */
[----:B------:R-:W-:Y:S02]  /*24b0*/  FFMA.FTZ R35, R6, R43, R35 ;  /* 0x0000002b06237223 */ /* 0x000fe40000010023 */
[----:B------:R-:W-:Y:S02]  /*24c0*/  FFMA.FTZ R56, R7, R9, R48 ;  /* 0x0000000907387223 */ /* 0x000fe40000010030 */
[----:B------:R-:W-:Y:S01]  /*24d0*/  FADD.FTZ R58, R58, R9 ;  /* 0x000000093a3a7221 */ /* 0x000fe20000010000 */
[----:B------:R-:W-:Y:S01]  /*24e0*/  HFMA2.MMA R9, -RZ, RZ, 0, 2.384185791015625e-07 ;  /* 0x00000004ff097435 */ /* 0x000fe200000001ff */
[----:B------:R-:W-:-:S02]  /*24f0*/  FFMA.FTZ R57, R8, R44, R35 ;  /* 0x0000002c08397223 */ /* 0x000fc40000010023 */
        /* <DEDUP_REMOVED lines=20> */
.L_x_1433:
[----:B------:R-:W-:Y:S05]  /*2640*/  BSYNC B0 ;  /* 0x0000000000007941 */ /* 0x000fea0003800000 */
.L_x_1432:
        /* <DEDUP_REMOVED lines=8> */
[----:B------:R-:W0:Y:S04]  /*26d0*/  LDS.128 R52, [R107+0x2f0] ;  /* 0x0002f0006b347984 */ /* 0x000e280000000c00 */
[----:B------:R-:W0:Y:S04]  /*26e0*/  LDS.128 R60, [R107+0x360] ;  /* 0x000360006b3c7984 */ /* 0x000e280000000c00 */
[----:B------:R-:W0:Y:S04]  /*26f0*/  LDS.128 R64, [R107+0x3d0] ;  /* 0x0003d0006b407984 */ /* 0x000e280000000c00 */
[----:B------:R-:W0:Y:S01]  /*2700*/  LDS.128 R32, [R107+0x440] ;  /* 0x000440006b207984 */ /* 0x000e220000000c00 */
        /* <DEDUP_REMOVED lines=13> */
[----:B------:R-:W-:Y:S02]  /*27e0*/  FADD.FTZ R70, R70, R43 ;  /* 0x0000002b46467221 */ /* 0x000fe40000010000 */
[----:B------:R-:W2:Y:S01]  /*27f0*/  LDS.128 R40, [R107+0x590] ;  /* 0x000590006b287984 */ /* 0x000ea20000000c00 */
[----:B----4-:R-:W-:-:S02]  /*2800*/  FADD.FTZ R73, R73, R44 ;  /* 0x0000002c49497221 */ /* 0x010fc40000010000 */
[----:B------:R-:W-:Y:S02]  /*2810*/  FADD.FTZ R68, R68, R45 ;  /* 0x0000002d44447221 */ /* 0x000fe40000010000 */
[----:B------:R-:W-:Y:S02]  /*2820*/  FADD.FTZ R69, R69, R46 ;  /* 0x0000002e45457221 */ /* 0x000fe40000010000 */
[----:B------:R-:W-:Y:S02]  /*2830*/  FADD.FTZ R70, R70, R47 ;  /* 0x0000002f46467221 */ /* 0x000fe40000010000 */
[----:B------:R-:W3:Y:S01]  /*2840*/  LDS.128 R44, [R107+0x600] ;  /* 0x000600006b2c7984 */ /* 0x000ee20000000c00 */
[----:B-----5:R-:W-:Y:S02]  /*2850*/  FADD.FTZ R73, R73, R48 ;  /* 0x0000003049497221 */ /* 0x020fe40000010000 */
[----:B------:R-:W-:Y:S02]  /*2860*/  FADD.FTZ R68, R68, R49 ;  /* 0x0000003144447221 */ /* 0x000fe40000010000 */
[----:B------:R-:W-:-:S02]  /*2870*/  FADD.FTZ R69, R69, R50 ;  /* 0x0000003245457221 */ /* 0x000fc40000010000 */
[----:B------:R-:W-:Y:S02]  /*2880*/  FADD.FTZ R70, R70, R51 ;  /* 0x0000003346467221 */ /* 0x000fe40000010000 */
[----:B------:R-:W4:Y:S01]  /*2890*/  LDS.128 R48, [R107+0x670] ;  /* 0x000670006b307984 */ /* 0x000f220000000c00 */
[----:B------:R-:W-:Y:S02]  /*28a0*/  FADD.FTZ R73, R73, R52 ;  /* 0x0000003449497221 */ /* 0x000fe40000010000 */
[----:B------:R-:W-:Y:S02]  /*28b0*/  FADD.FTZ R68, R68, R53 ;  /* 0x0000003544447221 */ /* 0x000fe40000010000 */
[----:B------:R-:W-:Y:S02]  /*28c0*/  FADD.FTZ R69, R69, R54 ;  /* 0x0000003645457221 */ /* 0x000fe40000010000 */
[----:B------:R-:W-:Y:S02]  /*28d0*/  FADD.FTZ R70, R70, R55 ;  /* 0x0000003746467221 */ /* 0x000fe40000010000 */
[----:B------:R-:W5:Y:S01]  /*28e0*/  LDS.128 R52, [R107+0x6e0] ;  /* 0x0006e0006b347984 */ /* 0x000f620000000c00 */
[----:B------:R-:W-:-:S02]  /*28f0*/  FADD.FTZ R73, R73, R60 ;  /* 0x0000003c49497221 */ /* 0x000fc40000010000 */
[----:B------:R-:W-:Y:S02]  /*2900*/  FADD.FTZ R68, R68, R61 ;  /* 0x0000003d44447221 */ /* 0x000fe40000010000 */
[----:B------:R-:W-:Y:S02]  /*2910*/  FADD.FTZ R69, R69, R62 ;  /* 0x0000003e45457221 */ /* 0x000fe40000010000 */
[----:B------:R-:W-:Y:S02]  /*2920*/  FADD.FTZ R70, R70, R63 ;  /* 0x0000003f46467221 */ /* 0x000fe40000010000 */
[----:B------:R-:W-:Y:S01]  /*2930*/  FADD.FTZ R73, R73, R64 ;  /* 0x0000004049497221 */ /* 0x000fe20000010000 */
[----:B------:R-:W3:Y:S01]  /*2940*/  LDS.128 R60, [R107+0x750] ;  /* 0x000750006b3c7984 */ /* 0x000ee20000000c00 */
[----:B------:R-:W-:Y:S02]  /*2950*/  FADD.FTZ R68, R68, R65 ;  /* 0x0000004144447221 */ /* 0x000fe40000010000 */
[----:B------:R-:W-:-:S02]  /*2960*/  FADD.FTZ R69, R69, R66 ;  /* 0x0000004245457221 */ /* 0x000fc40000010000 */
[----:B------:R-:W-:Y:S02]  /*2970*/  FADD.FTZ R70, R70, R67 ;  /* 0x0000004346467221 */ /* 0x000fe40000010000 */
[----:B------:R-:W-:Y:S01]  /*2980*/  FADD.FTZ R73, R73, R32 ;  /* 0x0000002049497221 */ /* 0x000fe20000010000 */
[----:B------:R-:W4:Y:S01]  /*2990*/  LDS.128 R64, [R107+0x7c0] ;  /* 0x0007c0006b407984 */ /* 0x000f220000000c00 */
[----:B------:R-:W-:Y:S02]  /*29a0*/  FADD.FTZ R68, R68, R33 ;  /* 0x0000002144447221 */ /* 0x000fe40000010000 */
[----:B------:R-:W-:Y:S02]  /*29b0*/  FADD.FTZ R69, R69, R34 ;  /* 0x0000002245457221 */ /* 0x000fe40000010000 */
[----:B------:R-:W-:Y:S02]  /*29c0*/  FADD.FTZ R70, R70, R35 ;  /* 0x0000002346467221 */ /* 0x000fe40000010000 */
[----:B0-----:R-:W-:Y:S01]  /*29d0*/  FADD.FTZ R73, R73, R56 ;  /* 0x0000003849497221 */ /* 0x001fe20000010000 */
[----:B------:R-:W0:Y:S01]  /*29e0*/  LDS.128 R32, [R107+0x830] ;  /* 0x000830006b207984 */ /* 0x000e220000000c00 */
[----:B------:R-:W-:-:S02]  /*29f0*/  FADD.FTZ R68, R68, R57 ;  /* 0x0000003944447221 */ /* 0x000fc40000010000 */
[----:B-1----:R-:W-:Y:S02]  /*2a00*/  FADD.FTZ R57, R73, R36 ;  /* 0x0000002449397221 */ /* 0x002fe40000010000 */
[----:B------:R-:W1:Y:S01]  /*2a10*/  LDS.128 R72, [R107+0x8a0] ;  /* 0x0008a0006b487984 */ /* 0x000e620000000c00 */
[----:B------:R-:W-:Y:S02]  /*2a20*/  FADD.FTZ R69, R69, R58 ;  /* 0x0000003a45457221 */ /* 0x000fe40000010000 */
[----:B------:R-:W-:Y:S02]  /*2a30*/  FADD.FTZ R70, R70, R59 ;  /* 0x0000003b46467221 */ /* 0x000fe40000010000 */
[----:B------:R-:W-:Y:S02]  /*2a40*/  FADD.FTZ R68, R68, R37 ;  /* 0x0000002544447221 */ /* 0x000fe40000010000 */
[----:B------:R-:W-:Y:S02]  /*2a50*/  FADD.FTZ R69, R69, R38 ;  /* 0x0000002645457221 */ /* 0x000fe40000010000 */
[----:B------:R-:W-:-:S02]  /*2a60*/  FADD.FTZ R70, R70, R39 ;  /* 0x0000002746467221 */ /* 0x000fc40000010000 */
[----:B------:R-:W0:Y:S01]  /*2a70*/  LDS.128 R36, [R107+0x910] ;  /* 0x000910006b247984 */ /* 0x000e220000000c00 */
        /* <DEDUP_REMOVED lines=8> */
[----:B------:R-:W-:Y:S02]  /*2b00*/  FADD.FTZ R70, R70, R47 ;  /* 0x0000002f46467221 */ /* 0x000fe40000010000 */
[----:B------:R-:W3:Y:S01]  /*2b10*/  LDS.128 R44, [R107+0x9f0] ;  /* 0x0009f0006b2c7984 */ /* 0x000ee20000000c00 */
[----:B----4-:R-:W-:Y:S02]  /*2b20*/  FADD.FTZ R57, R57, R48 ;  /* 0x0000003039397221 */ /* 0x010fe40000010000 */
[----:B------:R-:W-:Y:S02]  /*2b30*/  FADD.FTZ R68, R68, R49 ;  /* 0x0000003144447221 */ /* 0x000fe40000010000 */
[----:B------:R-:W-:-:S02]  /*2b40*/  FADD.FTZ R69, R69, R50 ;  /* 0x0000003245457221 */ /* 0x000fc40000010000 */
[----:B------:R-:W-:Y:S02]  /*2b50*/  FADD.FTZ R70, R70, R51 ;  /* 0x0000003346467221 */ /* 0x000fe40000010000 */
[----:B------:R-:W4:Y:S01]  /*2b60*/  LDS.128 R48, [R107+0xa60] ;  /* 0x000a60006b307984 */ /* 0x000f220000000c00 */
[----:B-----5:R-:W-:Y:S02]  /*2b70*/  FADD.FTZ R57, R57, R52 ;  /* 0x0000003439397221 */ /* 0x020fe40000010000 */
[----:B------:R-:W-:Y:S02]  /*2b80*/  FADD.FTZ R68, R68, R53 ;  /* 0x0000003544447221 */ /* 0x000fe40000010000 */
[----:B------:R-:W-:Y:S02]  /*2b90*/  FADD.FTZ R69, R69, R54 ;  /* 0x0000003645457221 */ /* 0x000fe40000010000 */
[----:B------:R-:W-:Y:S02]  /*2ba0*/  FADD.FTZ R70, R70, R55 ;  /* 0x0000003746467221 */ /* 0x000fe40000010000 */
[----:B------:R-:W5:Y:S01]  /*2bb0*/  LDS.128 R52, [R107+0xad0] ;  /* 0x000ad0006b347984 */ /* 0x000f620000000c00 */
[----:B------:R-:W-:-:S02]  /*2bc0*/  FADD.FTZ R71, R57, R60 ;  /* 0x0000003c39477221 */ /* 0x000fc40000010000 */
[----:B------:R-:W-:Y:S01]  /*2bd0*/  FADD.FTZ R68, R68, R61 ;  /* 0x0000003d44447221 */ /* 0x000fe20000010000 */
[----:B------:R-:W3:Y:S01]  /*2be0*/  LDS.128 R56, [R107+0xb40] ;  /* 0x000b40006b387984 */ /* 0x000ee20000000c00 */
[----:B------:R-:W-:Y:S02]  /*2bf0*/  FADD.FTZ R69, R69, R62 ;  /* 0x0000003e45457221 */ /* 0x000fe40000010000 */
[----:B------:R-:W-:Y:S02]  /*2c00*/  FADD.FTZ R70, R70, R63 ;  /* 0x0000003f46467221 */ /* 0x000fe40000010000 */
[----:B------:R-:W-:Y:S01]  /*2c10*/  FADD.FTZ R71, R71, R64 ;  /* 0x0000004047477221 */ /* 0x000fe20000010000 */
[----:B------:R-:W3:Y:S01]  /*2c20*/  LDS.128 R60, [R107+0xbb0] ;  /* 0x000bb0006b3c7984 */ /* 0x000ee20000000c00 */
[----:B------:R-:W-:Y:S02]  /*2c30*/  FADD.FTZ R68, R68, R65 ;  /* 0x0000004144447221 */ /* 0x000fe40000010000 */
[----:B------:R-:W-:-:S02]  /*2c40*/  FADD.FTZ R69, R69, R66 ;  /* 0x0000004245457221 */ /* 0x000fc40000010000 */
[----:B------:R-:W-:Y:S02]  /*2c50*/  FADD.FTZ R70, R70, R67 ;  /* 0x0000004346467221 */ /* 0x000fe40000010000 */
[----:B0-----:R-:W-:Y:S01]  /*2c60*/  FADD.FTZ R113, R71, R32 ;  /* 0x0000002047717221 */ /* 0x001fe20000010000 */
[----:B------:R-:W0:Y:S01]  /*2c70*/  LDS.128 R64, [R107+0xc20] ;  /* 0x000c20006b407984 */ /* 0x000e220000000c00 */
[----:B------:R-:W-:Y:S02]  /*2c80*/  FADD.FTZ R32, R68, R33 ;  /* 0x0000002144207221 */ /* 0x000fe40000010000 */
        /* <DEDUP_REMOVED lines=8> */
[----:B------:R-:W-:Y:S02]  /*2d10*/  FADD.FTZ R114, R72, R37 ;  /* 0x0000002548727221 */ /* 0x000fe40000010000 */
[----:B------:R-:W-:Y:S01]  /*2d20*/  FADD.FTZ R113, R113, R36 ;  /* 0x0000002471717221 */ /* 0x000fe20000010000 */
[----:B------:R-:W0:Y:S01]  /*2d30*/  LDS.128 R72, [R107+0xd70] ;  /* 0x000d70006b487984 */ /* 0x000e220000000c00 */
[----:B------:R-:W-:-:S02]  /*2d40*/  FADD.FTZ R115, R115, R38 ;  /* 0x0000002673737221 */ /* 0x000fc40000010000 */
[----:B------:R-:W-:Y:S02]  /*2d50*/  FADD.FTZ R112, R112, R39 ;  /* 0x0000002770707221 */ /* 0x000fe40000010000 */
[----:B--2---:R-:W-:Y:S01]  /*2d60*/  FADD.FTZ R113, R113, R40 ;  /* 0x0000002871717221 */ /* 0x004fe20000010000 */
[----:B------:R-:W2:Y:S01]  /*2d70*/  LDS.128 R36, [R107+0xde0] ;  /* 0x000de0006b247984 */ /* 0x000ea20000000c00 */
        /* <DEDUP_REMOVED lines=8> */
[----:B------:R-:W-:Y:S02]  /*2e00*/  FADD.FTZ R114, R114, R49 ;  /* 0x0000003172727221 */ /* 0x000fe40000010000 */
[----:B------:R-:W-:-:S02]  /*2e10*/  FADD.FTZ R115, R115, R50 ;  /* 0x0000003273737221 */ /* 0x000fc40000010000 */
[----:B------:R-:W-:Y:S02]  /*2e20*/  FADD.FTZ R112, R112, R51 ;  /* 0x0000003370707221 */ /* 0x000fe40000010000 */
[----:B-----5:R-:W-:Y:S02]  /*2e30*/  FADD.FTZ R113, R113, R52 ;  /* 0x0000003471717221 */ /* 0x020fe40000010000 */
[----:B------:R-:W-:Y:S02]  /*2e40*/  FADD.FTZ R114, R114, R53 ;  /* 0x0000003572727221 */ /* 0x000fe40000010000 */
[----:B------:R-:W-:Y:S02]  /*2e50*/  FADD.FTZ R115, R115, R54 ;  /* 0x0000003673737221 */ /* 0x000fe40000010000 */
[----:B------:R-:W-:Y:S02]  /*2e60*/  FADD.FTZ R112, R112, R55 ;  /* 0x0000003770707221 */ /* 0x000fe40000010000 */
[----:B------:R-:W-:-:S02]  /*2e70*/  FADD.FTZ R113, R113, R56 ;  /* 0x0000003871717221 */ /* 0x000fc40000010000 */
[----:B------:R-:W-:Y:S02]  /*2e80*/  FADD.FTZ R114, R114, R57 ;  /* 0x0000003972727221 */ /* 0x000fe40000010000 */
[----:B------:R-:W-:Y:S02]  /*2e90*/  FADD.FTZ R115, R115, R58 ;  /* 0x0000003a73737221 */ /* 0x000fe40000010000 */
[----:B------:R-:W-:Y:S02]  /*2ea0*/  FADD.FTZ R112, R112, R59 ;  /* 0x0000003b70707221 */ /* 0x000fe40000010000 */
        /* <DEDUP_REMOVED lines=8> */
[----:B------:R-:W-:-:S02]  /*2f30*/  FADD.FTZ R113, R113, R68 ;  /* 0x0000004471717221 */ /* 0x000fc40000010000 */
        /* <DEDUP_REMOVED lines=15> */
.L_x_1435:
[----:B------:R-:W-:Y:S05]  /*3030*/  BSYNC B0 ;  /* 0x0000000000007941 */ /* 0x000fea0003800000 */
.L_x_1434:
[----:B------:R-:W-:Y:S01]  /*3040*/  BSSY B0, `(.L_x_1436) ;  /* 0x0000012000007945 */ /* 0x000fe20003800000 */
        /* <DEDUP_REMOVED lines=10> */
[----:B------:R-:W-:Y:S02]  /*30f0*/  LEA R36, P4, R41, R38, 0x2 ;  /* 0x0000002629247211 */ /* 0x000fe400078810ff */
[----:B------:R-:W-:Y:S02]  /*3100*/  IADD3.X R33, R39, UR9, RZ, P0, !PT ;  /* 0x0000000927217c10 */ /* 0x000fe400087fe4ff */
[----:B------:R-:W-:-:S02]  /*3110*/  LEA.HI.X R35, R35, R39, R37, 0x2, P3 ;  /* 0x0000002723237211 */ /* 0x000fc400018f1425 */
[----:B------:R-:W-:Y:S01]  /*3120*/  IADD3.X R37, R39, UR8, RZ, P4, !PT ;  /* 0x0000000827257c10 */ /* 0x000fe2000a7fe4ff */
[----:B------:R1:W-:Y:S04]  /*3130*/  RED.E.ADD.F32.FTZ.RN.STRONG.GPU [R32.64], R57 ;  /* 0x000000392000798e */ /* 0x0003e8000c10e78e */
[----:B------:R1:W-:Y:S04]  /*3140*/  RED.E.ADD.F32.FTZ.RN.STRONG.GPU [R34.64], R58 ;  /* 0x0000003a2200798e */ /* 0x0003e8000c10e78e */
[----:B------:R1:W-:Y:S02]  /*3150*/  RED.E.ADD.F32.FTZ.RN.STRONG.GPU [R36.64], R59 ;  /* 0x0000003b2400798e */ /* 0x0003e4000c10e78e */
.L_x_1437:
[----:B------:R-:W-:Y:S05]  /*3160*/  BSYNC B0 ;  /* 0x0000000000007941 */ /* 0x000fea0003800000 */
.L_x_1436:
[----:B------:R-:W-:-:S06]  /*3170*/  UISETP.GE.U32.AND UP0, UPT, UR5, 0x2, UPT ;  /* 0x000000020500788c */ /* 0x000fcc000bf06070 */
[----:B------:R-:W-:-:S13]  /*3180*/  PLOP3.LUT P0, PT, PT, PT, UP0, 0x80, 0x0 ;  /* 0x000000000000781c */ /* 0x000fda0003f0f008 */
[----:B------:R-:W-:Y:S05]  /*3190*/  @!P0 BRA `(.L_x_1438) ;  /* 0x0000124000008947 */ /* 0x000fea0003800000 */
[----:B-1----:R-:W1:Y:S01]  /*31a0*/  S2R R34, SR_CTAID.Y ;  /* 0x0000000000227919 */ /* 0x002e620000002600 */
[----:B------:R-:W-:-:S05]  /*31b0*/  LOP3.LUT R32, R96, 0x1, RZ, 0xc0, !PT ;  /* 0x0000000160207812 */ /* 0x000fca00078ec0ff */
[----:B------:R-:W-:-:S04]  /*31c0*/  IMAD R33, R32, c[0x0][0x10], RZ ;  /* 0x0000040020217a24 */ /* 0x000fc800078e02ff */
[----:B------:R-:W-:-:S05]  /*31d0*/  IMAD R32, R33, c[0x0][0xc], RZ ;  /* 0x0000030021207a24 */ /* 0x000fca00078e02ff */
[----:B------:R-:W-:Y:S02]  /*31e0*/  SHF.L.U32 R32, R32, 0x1, RZ ;  /* 0x0000000120207819 */ /* 0x000fe400000006ff */
[----:B-1----:R-:W-:-:S03]  /*31f0*/  IADD3 R36, R33, R34, RZ ;  /* 0x0000002221247210 */ /* 0x002fc60007ffe0ff */
[----:B------:R-:W-:-:S04]  /*3200*/  IMAD.WIDE R32, R32, R9, c[0x0][0x1b0] ;  /* 0x00006c0020207625 */ /* 0x000fc800078e0209 */
[----:B------:R-:W-:Y:S01]  /*3210*/  IMAD.WIDE.U32 R36, R36, R9, c[0x0][0x1a8] ;  /* 0x00006a0024247625 */ /* 0x000fe200078e0009 */
[----:B------:R-:W-:Y:S05]  /*3220*/  @P2 BRA `(.L_x_1439) ;  /* 0x0000017000002947 */ /* 0x000fea0003800000 */
[----:B------:R-:W-:Y:S01]  /*3230*/  IMAD R39, R95, c[0x0][0x10], R34 ;  /* 0x000004005f277a24 */ /* 0x000fe200078e0222 */
[----:B------:R-:W1:Y:S03]  /*3240*/  S2R R94, SR_LANEID ;  /* 0x00000000005e7919 */ /* 0x000e660000000000 */
[----:B------:R-:W-:-:S05]  /*3250*/  IMAD.WIDE.U32 R38, R39, 0x8, R32 ;  /* 0x0000000827267825 */ /* 0x000fca00078e0020 */
[----:B------:R2:W-:Y:S01]  /*3260*/  STG.E.64 [R38.64], R30 ;  /* 0x0000001e26007986 */ /* 0x0005e2000c101b0e */
[----:B------:R-:W-:Y:S06]  /*3270*/  MEMBAR.ALL.GPU ;  /* 0x0000000000007992 */ /* 0x000fec000000a000 */
[----:B------:R-:W-:Y:S01]  /*3280*/  HFMA2.MMA R9, -RZ, RZ, 0, 5.9604644775390625e-08 ;  /* 0x00000001ff097435 */ /* 0x000fe200000001ff */
[----:B------:R-:W-:Y:S01]  /*3290*/  VOTEU.ANY UR4, UPT, PT ;  /* 0x0000000000047886 */ /* 0x000fe200038e0100 */
[----:B------:R-:W-:Y:S01]  /*32a0*/  LOP3.LUT P0, RZ, R96, 0x2, RZ, 0xc0, !PT ;  /* 0x0000000260ff7812 */ /* 0x000fe2000780c0ff */
[----:B------:R-:W-:Y:S01]  /*32b0*/  UFLO.U32 UR13, UR4 ;  /* 0x00000004000d72bd */ /* 0x000fe200080e0000 */
[----:B------:R-:W-:-:S00]  /*32c0*/  ERRBAR ;  /* 0x00000000000079ab */ /* 0x000fc00000000000 */
[----:B------:R-:W-:Y:S01]  /*32d0*/  UPOPC UR4, UR4 ;  /* 0x00000004000472bf */ /* 0x000fe20008000000 */
[----:B--2---:R-:W-:-:S03]  /*32e0*/  SEL R38, RZ, c[0x0][0xc], P0 ;  /* 0x00000300ff267a07 */ /* 0x004fc60000000000 */
[----:B-1----:R-:W-:Y:S02]  /*32f0*/  ISETP.EQ.U32.AND P3, PT, R94, UR13, PT ;  /* 0x0000000d5e007c0c */ /* 0x002fe4000bf62070 */
[----:B------:R-:W-:Y:S02]  /*3300*/  SEL R9, R9, 0xffffffff, !P0 ;  /* 0xffffffff09097807 */ /* 0x000fe40004000000 */
[----:B------:R-:W-:-:S03]  /*3310*/  ISETP.NE.AND P0, PT, R38, -0x1, PT ;  /* 0xffffffff2600780c */ /* 0x000fc60003f05270 */
[----:B------:R-:W-:-:S06]  /*3320*/  IMAD R9, R9, UR4, RZ ;  /* 0x0000000409097c24 */ /* 0x000fcc000f8e02ff */
[----:B------:R1:W-:Y:S04]  /*3330*/  @P3 RED.E.ADD.S32.STRONG.GPU [R36.64], R9 ;  /* 0x000000092400398e */ /* 0x0003e8000c10e38e */
[----:B------:R-:W-:Y:S05]  /*3340*/  @!P0 BRA `(.L_x_1439) ;  /* 0x0000005000008947 */ /* 0x000fea0003800000 */
.L_x_1440:
[----:B-1----:R-:W2:Y:S01]  /*3350*/  LDG.E.STRONG.GPU R9, [R36.64] ;  /* 0x0000000e24097981 */ /* 0x002ea2000c1ef900 */
[----:B------:R-:W-:Y:S01]  /*3360*/  YIELD ;  /* 0x0000000000007946 */ /* 0x000fe20003800000 */
[----:B--2---:R-:W-:Y:S01]  /*3370*/  ISETP.NE.AND P0, PT, R9, R38, PT ;  /* 0x000000260900720c */ /* 0x004fe20003f05270 */
[----:B------:R-:W-:-:S12]  /*3380*/  CCTL.IVALL ;  /* 0x00000000ff00798f */ /* 0x000fd80002000000 */
[----:B------:R-:W-:Y:S05]  /*3390*/  @P0 BRA `(.L_x_1440) ;  /* 0xffffffb000000947 */ /* 0x000fea000383ffff */
.L_x_1439:
[----:B------:R-:W-:Y:S01]  /*33a0*/  ISETP.NE.AND P0, PT, RZ, c[0x0][0xc], PT ;  /* 0x00000300ff007a0c */ /* 0x000fe20003f05270 */
[----:B------:R-:W-:Y:S01]  /*33b0*/  WARPSYNC 0xffffffff ;  /* 0xffffffff00007948 */ /* 0x000fe20003800000 */
[----:B------:R-:W-:Y:S11]  /*33c0*/  BAR.SYNC.DEFER_BLOCKING 0x0 ;  /* 0x0000000000007b1d */ /* 0x000ff60000010000 */
[----:B------:R-:W-:Y:S05]  /*33d0*/  @!P0 BRA `(.L_x_1438) ;  /* 0x0000100000008947 */ /* 0x000fea0003800000 */
[----:B------:R-:W-:Y:S01]  /*33e0*/  UIADD3 UR4, UR5, -0x1, URZ ;  /* 0xffffffff05047890 */ /* 0x000fe2000fffe03f */
[----:B-1----:R-:W-:-:S03]  /*33f0*/  MOV R9, RZ ;  /* 0x000000ff00097202 */ /* 0x002fc60000000f00 */
[----:B------:R-:W-:-:S06]  /*3400*/  UISETP.GE.U32.AND UP0, UPT, UR4, 0x3, UPT ;  /* 0x000000030400788c */ /* 0x000fcc000bf06070 */
[----:B------:R-:W-:-:S13]  /*3410*/  PLOP3.LUT P0, PT, PT, PT, UP0, 0x80, 0x0 ;  /* 0x000000000000781c */ /* 0x000fda0003f0f008 */
[----:B------:R-:W-:Y:S05]  /*3420*/  @!P0 BRA `(.L_x_1441) ;  /* 0x00000de000008947 */ /* 0x000fea0003800000 */
[----:B------:R-:W-:Y:S01]  /*3430*/  ULOP3.LUT UR4, UR5, 0x3, URZ, 0xc0, !UPT ;  /* 0x0000000305047892 */ /* 0x000fe2000f8ec03f */
[----:B------:R-:W-:Y:S02]  /*3440*/  HFMA2.MMA R9, -RZ, RZ, 0, 0 ;  /* 0x00000000ff097435 */ /* 0x000fe400000001ff */
        /* <DEDUP_REMOVED lines=9> */
.L_x_1444:
        /* <DEDUP_REMOVED lines=10> */
[----:B------:R-:W-:-:S04]  /*3580*/  @!P4 IMAD R39, R39, c[0x0][0x10], R34 ;  /* 0x000004002727ca24 */ /* 0x000fc800078e0222 */
[----:B------:R-:W-:-:S06]  /*3590*/  @!P4 IMAD.WIDE.U32 R38, R39, 0x8, R32 ;  /* 0x000000082726c825 */ /* 0x000fcc00078e0020 */
[----:B------:R-:W3:Y:S01]  /*35a0*/  @!P4 LDG.E.64 R38, [R38.64] ;  /* 0x0000000e2626c981 */ /* 0x000ee2000c1e1b00 */
[----:B0-2---:R-:W-:Y:S02]  /*35b0*/  @!P6 FADD.FTZ R30, R30, R36 ;  /* 0x000000241e1ee221 */ /* 0x005fe40000010000 */
[----:B------:R-:W-:Y:S01]  /*35c0*/  @!P6 FADD.FTZ R31, R31, R37 ;  /* 0x000000251f1fe221 */ /* 0x000fe20000010000 */
[----:B------:R-:W-:Y:S01]  /*35d0*/  ISETP.EQ.OR P6, PT, R41, R95, P2 ;  /* 0x0000005f2900720c */ /* 0x000fe200017c2670 */
[----:B------:R-:W-:-:S06]  /*35e0*/  @!P3 IMAD.WIDE.U32 R36, R35, 0x8, R32 ;  /* 0x000000082324b825 */ /* 0x000fcc00078e0020 */
[----:B------:R-:W2:Y:S06]  /*35f0*/  @!P3 LDG.E.64 R36, [R36.64] ;  /* 0x0000000e2424b981 */ /* 0x000eac000c1e1b00 */
        /* <DEDUP_REMOVED lines=98> */
.L_x_1443:
        /* <DEDUP_REMOVED lines=23> */
[C---:B------:R-:W-:Y:S02]  /*3d90*/  IADD3 R35, R9.reuse, 0x1, RZ ;  /* 0x0000000109237810 */ /* 0x040fe40007ffe0ff */
[----:B------:R-:W-:Y:S01]  /*3da0*/  IADD3 R44, R9, 0x3, RZ ;  /* 0x00000003092c7810 */ /* 0x000fe20007ffe0ff */
[----:B0-2---:R-:W-:Y:S02]  /*3db0*/  @!P0 FADD.FTZ R30, R30, R36 ;  /* 0x000000241e1e8221 */ /* 0x005fe40000010000 */
[----:B------:R-:W-:Y:S01]  /*3dc0*/  @!P0 FADD.FTZ R31, R31, R37 ;  /* 0x000000251f1f8221 */ /* 0x000fe20000010000 */
[CC--:B------:R-:W-:Y:S01]  /*3dd0*/  ISETP.EQ.OR P0, PT, R9.reuse, R95.reuse, P2 ;  /* 0x0000005f0900720c */ /* 0x0c0fe20001702670 */
[----:B---3--:R-:W-:Y:S01]  /*3de0*/  @!P4 FADD.FTZ R30, R30, R38 ;  /* 0x000000261e1ec221 */ /* 0x008fe20000010000 */
[----:B------:R-:W-:Y:S01]  /*3df0*/  IADD3 R38, R9, 0x2, RZ ;  /* 0x0000000209267810 */ /* 0x000fe20007ffe0ff */
[----:B------:R-:W-:Y:S01]  /*3e00*/  @!P4 FADD.FTZ R31, R31, R39 ;  /* 0x000000271f1fc221 */ /* 0x000fe20000010000 */
        /* <DEDUP_REMOVED lines=31> */
.L_x_1445:
[----:B------:R-:W-:-:S13]  /*4000*/  ISETP.NE.OR P0, PT, RZ, UR4, P0 ;  /* 0x00000004ff007c0c */ /* 0x000fda0008705670 */
[----:B------:R-:W-:Y:S05]  /*4010*/  @!P0 BRA `(.L_x_1441) ;  /* 0x000001f000008947 */ /* 0x000fea0003800000 */
.L_x_1442:
        /* <DEDUP_REMOVED lines=21> */
[----:B0-2---:R-:W-:-:S02]  /*4170*/  @!P4 FADD.FTZ R30, R30, R36 ;  /* 0x000000241e1ec221 */ /* 0x005fc40000010000 */
        /* <DEDUP_REMOVED lines=9> */
.L_x_1441:
        /* <DEDUP_REMOVED lines=10> */
[----:B0-2---:R-:W-:Y:S02]  /*42b0*/  FADD.FTZ R30, R30, R36 ;  /* 0x000000241e1e7221 */ /* 0x005fe40000010000 */
[----:B------:R-:W-:Y:S02]  /*42c0*/  FADD.FTZ R31, R31, R37 ;  /* 0x000000251f1f7221 */ /* 0x000fe40000010000 */
.L_x_1447:
[----:B------:R-:W-:Y:S05]  /*42d0*/  BSYNC B0 ;  /* 0x0000000000007941 */ /* 0x000fea0003800000 */
.L_x_1446:
        /* <DEDUP_REMOVED lines=16> */
.L_x_1438:
[----:B------:R-:W-:Y:S04]  /*43e0*/  @!P2 STS.64 [0x48], R30 ;  /* 0x0000481eff00a388 */ /* 0x000fe80000000a00 */
[----:B------:R-:W-:Y:S01]  /*43f0*/  BAR.SYNC.DEFER_BLOCKING 0x0 ;  /* 0x0000000000007b1d */ /* 0x000fe20000010000 */
[----:B------:R-:W-:Y:S02]  /*4400*/  ISETP.GE.U32.AND P0, PT, R103, c[0x0][0x1e0], PT ;  /* 0x0000780067007a0c */ /* 0x000fe40003f06070 */
[----:B------:R-:W-:Y:S02]  /*4410*/  ISETP.GE.U32.AND P3, PT, R102, c[0x0][0x1e0], PT ;  /* 0x0000780066007a0c */ /* 0x000fe40003f66070 */
[----:B------:R-:W-:Y:S02]  /*4420*/  ISETP.GE.AND.EX P2, PT, R92, c[0x0][0x1e4], PT, P0 ;  /* 0x000079005c007a0c */ /* 0x000fe40003f46300 */
[----:B------:R-:W-:-:S02]  /*4430*/  ISETP.GE.AND.EX P3, PT, R91, c[0x0][0x1e4], PT, P3 ;  /* 0x000079005b007a0c */ /* 0x000fc40003f66330 */
[----:B------:R-:W-:Y:S02]  /*4440*/  ISETP.GE.U32.AND P4, PT, R101, c[0x0][0x1e0], PT ;  /* 0x0000780065007a0c */ /* 0x000fe40003f86070 */
[----:B------:R-:W-:Y:S02]  /*4450*/  ISETP.GE.U32.AND P0, PT, R100, c[0x0][0x1e0], PT ;  /* 0x0000780064007a0c */ /* 0x000fe40003f06070 */
[C---:B------:R-:W-:Y:S02]  /*4460*/  ISETP.GT.U32.OR P2, PT, R105.reuse, 0xdf, P2 ;  /* 0x000000df6900780c */ /* 0x040fe40001744470 */
[----:B------:R-:W-:Y:S01]  /*4470*/  ISETP.GT.U32.OR P3, PT, R105, 0xdf, P3 ;  /* 0x000000df6900780c */ /* 0x000fe20001f64470 */
[----:B-1----:R-:W1:Y:S02]  /*4480*/  LDS.64 R32, [0x48] ;  /* 0x00004800ff207984 */ /* 0x002e640000000a00 */
[----:B-1----:R-:W-:Y:S02]  /*4490*/  FMUL.FTZ R9, R32, c[0x0][0x20c] ;  /* 0x0000830020097a20 */ /* 0x002fe40000410000 */
[----:B0-----:R-:W-:Y:S01]  /*44a0*/  FMUL.FTZ R30, R33, c[0x0][0x20c] ;  /* 0x00008300211e7a20 */ /* 0x001fe20000410000 */
        /* <DEDUP_REMOVED lines=19> */
.L_x_1448:
        /* <DEDUP_REMOVED lines=17> */
.L_x_1450:
[----:B------:R-:W-:Y:S05]  /*46f0*/  BSYNC B0 ;  /* 0x0000000000007941 */ /* 0x000fea0003800000 */
.L_x_1449:
[----:B------:R-:W-:Y:S05]  /*4700*/  @!P5 BRA `(.L_x_1451) ;  /* 0x000001200000d947 */ /* 0x000fea0003800000 */
[----:B0-----:R-:W-:Y:S02]  /*4710*/  FFMA.FTZ R14, R81, R26, R28 ;  /* 0x0000001a510e7223 */ /* 0x001fe4000001001c */
        /* <DEDUP_REMOVED lines=17> */
.L_x_1451:
[----:B------:R-:W-:Y:S01]  /*4830*/  BSSY B0, `(.L_x_1452) ;  /* 0x0000011000007945 */ /* 0x000fe20003800000 */
[----:B------:R-:W-:Y:S05]  /*4840*/  @P2 BRA `(.L_x_1453) ;  /* 0x000000f000002947 */ /* 0x000fea0003800000 */
        /* <DEDUP_REMOVED lines=15> */
.L_x_1453:
[----:B------:R-:W-:Y:S05]  /*4940*/  BSYNC B0 ;  /* 0x0000000000007941 */ /* 0x000fea0003800000 */
.L_x_1452:
        /* <DEDUP_REMOVED lines=19> */
.L_x_1454:
        /* <DEDUP_REMOVED lines=17> */
.L_x_1456:
[----:B------:R-:W-:Y:S05]  /*4b90*/  BSYNC B0 ;  /* 0x0000000000007941 */ /* 0x000fea0003800000 */
.L_x_1455:
[----:B------:R-:W-:Y:S02]  /*4ba0*/  ISETP.GE.U32.AND P2, PT, R99, c[0x0][0x1e0], PT ;  /* 0x0000780063007a0c */ /* 0x000fe40003f46070 */
[----:B------:R-:W-:Y:S02]  /*4bb0*/  ISETP.GE.U32.AND P3, PT, R98, c[0x0][0x1e0], PT ;  /* 0x0000780062007a0c */ /* 0x000fe40003f66070 */
[----:B------:R-:W-:Y:S02]  /*4bc0*/  ISETP.GE.U32.AND P6, PT, R97, c[0x0][0x1e0], PT ;  /* 0x0000780061007a0c */ /* 0x000fe40003fc6070 */
[----:B------:R-:W-:Y:S02]  /*4bd0*/  ISETP.GE.AND.EX P4, PT, R90, c[0x0][0x1e4], PT, P4 ;  /* 0x000079005a007a0c */ /* 0x000fe40003f86340 */
[----:B------:R-:W-:Y:S02]  /*4be0*/  ISETP.GE.AND.EX P0, PT, R89, c[0x0][0x1e4], PT, P0 ;  /* 0x0000790059007a0c */ /* 0x000fe40003f06300 */
[----:B------:R-:W-:-:S02]  /*4bf0*/  ISETP.GE.AND.EX P2, PT, R88, c[0x0][0x1e4], PT, P2 ;  /* 0x0000790058007a0c */ /* 0x000fc40003f46320 */
[----:B------:R-:W-:Y:S02]  /*4c00*/  ISETP.GE.AND.EX P3, PT, R87, c[0x0][0x1e4], PT, P3 ;  /* 0x0000790057007a0c */ /* 0x000fe40003f66330 */
[----:B------:R-:W-:Y:S02]  /*4c10*/  ISETP.GE.AND.EX P6, PT, R86, c[0x0][0x1e4], PT, P6 ;  /* 0x0000790056007a0c */ /* 0x000fe40003fc6360 */
[C---:B------:R-:W-:Y:S02]  /*4c20*/  ISETP.GT.U32.OR P4, PT, R105.reuse, 0xdf, P4 ;  /* 0x000000df6900780c */ /* 0x040fe40002784470 */
[C---:B------:R-:W-:Y:S02]  /*4c30*/  ISETP.GT.U32.OR P0, PT, R105.reuse, 0xdf, P0 ;  /* 0x000000df6900780c */ /* 0x040fe40000704470 */
[C---:B------:R-:W-:Y:S02]  /*4c40*/  ISETP.GT.U32.OR P2, PT, R105.reuse, 0xdf, P2 ;  /* 0x000000df6900780c */ /* 0x040fe40001744470 */
[----:B------:R-:W-:-:S02]  /*4c50*/  ISETP.GT.U32.OR P3, PT, R105, 0xdf, P3 ;  /* 0x000000df6900780c */ /* 0x000fc40001f64470 */
[----:B------:R-:W-:Y:S01]  /*4c60*/  ISETP.GT.U32.OR P6, PT, R105, 0xdf, P6 ;  /* 0x000000df6900780c */ /* 0x000fe200037c4470 */
[----:B------:R-:W-:Y:S06]  /*4c70*/  @!P5 BRA `(.L_x_1457) ;  /* 0x000001200000d947 */ /* 0x000fec0003800000 */
        /* <DEDUP_REMOVED lines=18> */
.L_x_1457:
        /* <DEDUP_REMOVED lines=17> */
.L_x_1459:
[----:B------:R-:W-:Y:S05]  /*4eb0*/  BSYNC B0 ;  /* 0x0000000000007941 */ /* 0x000fea0003800000 */
.L_x_1458:
        /* <DEDUP_REMOVED lines=19> */
.L_x_1460:
        /* <DEDUP_REMOVED lines=17> */
.L_x_1462:
[----:B------:R-:W-:Y:S05]  /*5100*/  BSYNC B0 ;  /* 0x0000000000007941 */ /* 0x000fea0003800000 */
.L_x_1461:
        /* <DEDUP_REMOVED lines=19> */
.L_x_1463:
[----:B------:R-:W-:Y:S01]  /*5240*/  BSSY B0, `(.L_x_1464) ;  /* 0x0000011000007945 */ /* 0x000fe20003800000 */
[----:B------:R-:W-:Y:S05]  /*5250*/  @P2 BRA `(.L_x_1465) ;  /* 0x000000f000002947 */ /* 0x000fea0003800000 */
[--C-:B0-----:R-:W-:Y:S01]  /*5260*/  FFMA.FTZ R13, R3, R9, R30.reuse ;  /* 0x00000009030d7223 */ /* 0x101fe2000001001e */
[----:B------:R-:W-:Y:S01]  /*5270*/  MOV R2, R108 ;  /* 0x0000006c00027202 */ /* 0x000fe20000000f00 */
[----:B------:R-:W-:Y:S01]  /*5280*/  IMAD R88, R88, c[0x0][0x1d8], RZ ;  /* 0x0000760058587a24 */ /* 0x000fe200078e02ff */
[----:B------:R-:W-:Y:S01]  /*5290*/  MOV R3, R111 ;  /* 0x0000006f00037202 */ /* 0x000fe20000000f00 */
[----:B------:R-:W-:Y:S02]  /*52a0*/  FFMA.FTZ R4, R4, R9, R30 ;  /* 0x0000000904047223 */ /* 0x000fe4000001001e */
[C---:B------:R-:W-:Y:S02]  /*52b0*/  IMAD R15, R99.reuse, c[0x0][0x1dc], R88 ;  /* 0x00007700630f7a24 */ /* 0x040fe400078e0258 */
[----:B------:R-:W-:-:S04]  /*52c0*/  IMAD.WIDE.U32 R10, R99, c[0x0][0x1d8], R2 ;  /* 0x00007600630a7a25 */ /* 0x000fc800078e0002 */
[----:B------:R-:W-:Y:S01]  /*52d0*/  FFMA.FTZ R13, R26, R20, -R13 ;  /* 0x000000141a0d7223 */ /* 0x000fe2000001080d */
[----:B------:R-:W-:Y:S01]  /*52e0*/  IADD3 R15, R11, R15, RZ ;  /* 0x0000000f0b0f7210 */ /* 0x000fe20007ffe0ff */
[----:B------:R-:W-:Y:S01]  /*52f0*/  FFMA.FTZ R4, R27, R21, -R4 ;  /* 0x000000151b047223 */ /* 0x000fe20000010804 */
[----:B------:R-:W-:Y:S01]  /*5300*/  LEA R2, P0, R10, c[0x0][0x160], 0x2 ;  /* 0x000058000a027a11 */ /* 0x000fe200078010ff */
[----:B------:R-:W-:Y:S02]  /*5310*/  FMUL.FTZ R12, R13, UR12 ;  /* 0x0000000c0d0c7c20 */ /* 0x000fe40008410000 */
[----:B------:R-:W-:Y:S01]  /*5320*/  FMUL.FTZ R13, R4, UR12 ;  /* 0x0000000c040d7c20 */ /* 0x000fe20008410000 */
[----:B------:R-:W-:-:S05]  /*5330*/  LEA.HI.X R3, R10, c[0x0][0x164], R15, 0x2, P0 ;  /* 0x000059000a037a11 */ /* 0x000fca00000f140f */
[----:B------:R0:W-:Y:S04]  /*5340*/  STG.E.64 [R2.64], R12 ;  /* 0x0000000c02007986 */ /* 0x0001e8000c101b0e */
.L_x_1465:
[----:B------:R-:W-:Y:S05]  /*5350*/  BSYNC B0 ;  /* 0x0000000000007941 */ /* 0x000fea0003800000 */
.L_x_1464:
        /* <DEDUP_REMOVED lines=19> */
.L_x_1466:
        /* <DEDUP_REMOVED lines=17> */
.L_x_1468:
[----:B------:R-:W-:Y:S05]  /*55a0*/  BSYNC B0 ;  /* 0x0000000000007941 */ /* 0x000fea0003800000 */
.L_x_1467:
        /* <DEDUP_REMOVED lines=19> */
.L_x_1469:
[----:B------:R-:W-:Y:S01]  /*56e0*/  BSSY B0, `(.L_x_1470) ;  /* 0x0000010000007945 */ /* 0x000fe20003800000 */
[----:B------:R-:W-:Y:S05]  /*56f0*/  @P6 BRA `(.L_x_1471) ;  /* 0x000000e000006947 */ /* 0x000fea0003800000 */
[----:B------:R-:W-:Y:S01]  /*5700*/  MOV R109, R111 ;  /* 0x0000006f006d7202 */ /* 0x000fe20000000f00 */
[----:B------:R-:W-:Y:S02]  /*5710*/  IMAD R86, R86, c[0x0][0x1d8], RZ ;  /* 0x0000760056567a24 */ /* 0x000fe400078e02ff */
[----:B------:R-:W-:Y:S02]  /*5720*/  FFMA.FTZ R7, R7, R9, R30 ;  /* 0x0000000907077223 */ /* 0x000fe4000001001e */
[----:B------:R-:W-:-:S04]  /*5730*/  IMAD.WIDE.U32 R108, R97, c[0x0][0x1d8], R108 ;  /* 0x00007600616c7a25 */ /* 0x000fc800078e006c */
[----:B0-----:R-:W-:Y:S01]  /*5740*/  IMAD R3, R97, c[0x0][0x1dc], R86 ;  /* 0x0000770061037a24 */ /* 0x001fe200078e0256 */
[----:B------:R-:W-:Y:S01]  /*5750*/  LEA R2, P0, R108, c[0x0][0x160], 0x2 ;  /* 0x000058006c027a11 */ /* 0x000fe200078010ff */
[----:B------:R-:W-:Y:S02]  /*5760*/  FFMA.FTZ R8, R8, R9, R30 ;  /* 0x0000000908087223 */ /* 0x000fe4000001001e */
[----:B------:R-:W-:Y:S01]  /*5770*/  FFMA.FTZ R7, R26, R24, -R7 ;  /* 0x000000181a077223 */ /* 0x000fe20000010807 */
[----:B------:R-:W-:Y:S01]  /*5780*/  IADD3 R3, R109, R3, RZ ;  /* 0x000000036d037210 */ /* 0x000fe20007ffe0ff */
[----:B------:R-:W-:Y:S02]  /*5790*/  FFMA.FTZ R8, R27, R25, -R8 ;  /* 0x000000191b087223 */ /* 0x000fe40000010808 */
[----:B------:R-:W-:Y:S01]  /*57a0*/  FMUL.FTZ R4, R7, UR12 ;  /* 0x0000000c07047c20 */ /* 0x000fe20008410000 */
[----:B------:R-:W-:Y:S01]  /*57b0*/  LEA.HI.X R3, R108, c[0x0][0x164], R3, 0x2, P0 ;  /* 0x000059006c037a11 */ /* 0x000fe200000f1403 */
[----:B------:R-:W-:-:S05]  /*57c0*/  FMUL.FTZ R5, R8, UR12 ;  /* 0x0000000c08057c20 */ /* 0x000fca0008410000 */
[----:B------:R0:W-:Y:S02]  /*57d0*/  STG.E.64 [R2.64], R4 ;  /* 0x0000000402007986 */ /* 0x0001e4000c101b0e */
.L_x_1471:
[----:B------:R-:W-:Y:S05]  /*57e0*/  BSYNC B0 ;  /* 0x0000000000007941 */ /* 0x000fea0003800000 */
.L_x_1470:
[----:B------:R-:W-:Y:S01]  /*57f0*/  ULDC UR4, c[0x0][0x10] ;  /* 0x0000040000047ab9 */ /* 0x000fe20000000800 */
[----:B------:R-:W-:Y:S01]  /*5800*/  IADD3 R96, R96, 0x1, RZ ;  /* 0x0000000160607810 */ /* 0x000fe20007ffe0ff */
[----:B------:R-:W-:-:S04]  /*5810*/  UIADD3 UR7, UR7, UR4, URZ ;  /* 0x0000000407077290 */ /* 0x000fc8000fffe03f */
[----:B------:R-:W-:-:S06]  /*5820*/  UISETP.GE.AND UP0, UPT, UR7, UR6, UPT ;  /* 0x000000060700728c */ /* 0x000fcc000bf06270 */
[----:B------:R-:W-:-:S13]  /*5830*/  PLOP3.LUT P0, PT, PT, PT, UP0, 0x80, 0x0 ;  /* 0x000000000000781c */ /* 0x000fda0003f0f008 */
[----:B------:R-:W-:Y:S01]  /*5840*/  @P0 CALL.REL.NOINC `(.L_x_1421) ;  /* 0x0000001000000944 */ /* 0x000fe20003c00000 */
[----:B------:R-:W-:Y:S05]  /*5850*/  BRA `(.L_x_1472) ;  /* 0xffffaac000007947 */ /* 0x000fea000383ffff */
.L_x_1421:
        /* <DEDUP_REMOVED lines=18> */
.L_x_1474:
[----:B------:R-:W-:Y:S05]  /*5980*/  BSYNC B0 ;  /* 0x0000000000007941 */ /* 0x000fea0003800000 */
.L_x_1473:
        /* <DEDUP_REMOVED lines=11> */
.L_x_1476:
[----:B------:R-:W2:Y:S01]  /*5a40*/  LDG.E.STRONG.GPU R5, [R2.64] ;  /* 0x0000000e02057981 */ /* 0x000ea2000c1ef900 */
[----:B------:R-:W-:Y:S01]  /*5a50*/  YIELD ;  /* 0x0000000000007946 */ /* 0x000fe20003800000 */
[----:B--2---:R-:W-:Y:S01]  /*5a60*/  ISETP.NE.AND P0, PT, R5, R0, PT ;  /* 0x000000000500720c */ /* 0x004fe20003f05270 */
[----:B------:R-:W-:-:S12]  /*5a70*/  CCTL.IVALL ;  /* 0x00000000ff00798f */ /* 0x000fd80002000000 */
[----:B------:R-:W-:Y:S05]  /*5a80*/  @P0 BRA `(.L_x_1476) ;  /* 0xffffffb000000947 */ /* 0x000fea000383ffff */
.L_x_1475:
        /* <DEDUP_REMOVED lines=25> */
.L_x_1477:
        /* <DEDUP_REMOVED lines=23> */
.L_x_1478:
        /* <DEDUP_REMOVED lines=15> */
.L_x_3340:


//--------------------- .text._Z35group_norm_nhwc_bwd_one_pass_kernelI11Fp32IOFp32WLi512ELi14ELi224EEv26Group_norm_nhwc_bwd_params --------------------------
	.section	.text._Z35group_norm_nhwc_bwd_one_pass_kernelI11Fp32IOFp32WLi512ELi14ELi224EEv26Group_norm_nhwc_bwd_params,"ax",@progbits
	.sectioninfo	@"SHI_REGISTERS=128"
	.align	128
        .global         _Z35group_norm_nhwc_bwd_one_pass_kernelI11Fp32IOFp32WLi512ELi14ELi224EEv26Group_norm_nhwc_bwd_params
        .type           _Z35group_norm_nhwc_bwd_one_pass_kernelI11Fp32IOFp32WLi512ELi14ELi224EEv26Group_norm_nhwc_bwd_params,@function
        .size           _Z35group_norm_nhwc_bwd_one_pass_kernelI11Fp32IOFp32WLi512ELi14ELi224EEv26Group_norm_nhwc_bwd_params,(.L_x_3341 - _Z35group_norm_nhwc_bwd_one_pass_kernelI11Fp32IOFp32WLi512ELi14ELi224EEv26Group_norm_nhwc_bwd_params)
        .other          _Z35group_norm_nhwc_bwd_one_pass_kernelI11Fp32IOFp32WLi512ELi14ELi224EEv26Group_norm_nhwc_bwd_params,@"STO_CUDA_ENTRY STV_DEFAULT"
_Z35group_norm_nhwc_bwd_one_pass_kernelI11Fp32IOFp32WLi512ELi14ELi224EEv26Group_norm_nhwc_bwd_params:
.text._Z35group_norm_nhwc_bwd_one_pass_kernelI11Fp32IOFp32WLi512ELi14ELi224EEv26Group_norm_nhwc_bwd_params:
        /* <DEDUP_REMOVED lines=14> */
[----:B--2---:R-:W-:Y:S01]  /*00e0*/  SHF.R.U32.HI R5, RZ, 0x2, R4 ;  /* 0x00000002ff057819 */ /* 0x004fe20000011604 */
[----:B------:R-:W-:Y:S01]  /*00f0*/  UMOV UR7, 0x3 ;  /* 0x0000000300077882 */ /* 0x000fe20000000000 */
[----:B------:R-:W-:Y:S01]  /*0100*/  ISETP.GE.U32.AND P1, PT, R3, 0xe0, PT ;  /* 0x000000e00300780c */ /* 0x000fe20003f26070 */
[----:B------:R-:W-:Y:S01]  /*0110*/  ULDC.64 UR8, c[0x0][0x1d8] ;  /* 0x0000760000087ab9 */ /* 0x000fe20000000a00 */
[----:B------:R-:W-:Y:S01]  /*0120*/  HFMA2.MMA R89, -RZ, RZ, 0, 0 ;  /* 0x00000000ff597435 */ /* 0x000fe200000001ff */
[----:B------:R-:W-:Y:S01]  /*0130*/  IMAD R4, R2, c[0x0][0x1fc], R5 ;  /* 0x00007f0002047a24 */ /* 0x000fe200078e0205 */
[----:B------:R-:W-:Y:S01]  /*0140*/  ULEA.HI UR11, UP0, UR9, UR8, URZ, 0x1 ;  /* 0x00000008090b7291 */ /* 0x000fe2000f81083f */
[----:B------:R-:W-:Y:S01]  /*0150*/  IMAD R91, R5, -0x7, R6 ;  /* 0xfffffff9055b7824 */ /* 0x000fe200078e0206 */
[----:B------:R-:W-:Y:S01]  /*0160*/  UIMAD.WIDE.U32 UR4, UR7, UR8, URZ ;  /* 0x00000008070472a5 */ /* 0x000fe2000f8e003f */
[----:B------:R-:W-:Y:S01]  /*0170*/  SHF.R.S32.HI R6, RZ, 0x1f, R3 ;  /* 0x0000001fff067819 */ /* 0x000fe20000011403 */
[----:B------:R-:W-:Y:S01]  /*0180*/  UIMAD UR8, UR7, UR9, URZ ;  /* 0x00000009070872a4 */ /* 0x000fe2000f8e023f */
[C---:B------:R-:W-:Y:S01]  /*0190*/  ISETP.LT.U32.AND P0, PT, R4.reuse, c[0x0][0x1e0], PT ;  /* 0x0000780004007a0c */ /* 0x040fe20003f01070 */
[----:B------:R-:W-:Y:S01]  /*01a0*/  ULDC UR10, c[0x0][0xc] ;  /* 0x00000300000a7ab9 */ /* 0x000fe20000000800 */
[----:B------:R-:W-:Y:S01]  /*01b0*/  SHF.R.S32.HI R7, RZ, 0x1f, R4 ;  /* 0x0000001fff077819 */ /* 0x000fe20000011404 */
[----:B------:R-:W-:Y:S01]  /*01c0*/  ULOP3.LUT UR7, UR7, UR10, URZ, 0xc0, !UPT ;  /* 0x0000000a07077292 */ /* 0x000fe2000f8ec03f */
[C---:B------:R-:W-:Y:S01]  /*01d0*/  IADD3 R114, R4.reuse, 0x20, RZ ;  /* 0x0000002004727810 */ /* 0x040fe20007ffe0ff */
[----:B------:R-:W-:Y:S01]  /*01e0*/  UIADD3 UR8, UR5, UR8, URZ ;  /* 0x0000000805087290 */ /* 0x000fe2000fffe03f */
[C---:B------:R-:W-:Y:S01]  /*01f0*/  IADD3 R113, R4.reuse, 0x40, RZ ;  /* 0x0000004004717810 */ /* 0x040fe20007ffe0ff */
[----:B------:R-:W-:Y:S01]  /*0200*/  UIADD3.X UR9, URZ, UR9, URZ, UP0, !UPT ;  /* 0x000000093f097290 */ /* 0x000fe200087fe43f */
[C---:B------:R-:W-:Y:S01]  /*0210*/  IADD3 R112, R4.reuse, 0x60, RZ ;  /* 0x0000006004707810 */ /* 0x040fe20007ffe0ff */
[----:B------:R-:W-:Y:S01]  /*0220*/  UIADD3 UR5, -UR7, UR10, URZ ;  /* 0x0000000a07057290 */ /* 0x000fe2000fffe13f */
[C---:B------:R-:W-:Y:S01]  /*0230*/  IADD3 R111, R4.reuse, 0x80, RZ ;  /* 0x00000080046f7810 */ /* 0x040fe20007ffe0ff */
[----:B------:R-:W-:Y:S01]  /*0240*/  ULEA.HI UR10, UP0, UR8, UR4, URZ, 0x1 ;  /* 0x00000004080a7291 */ /* 0x000fe2000f81083f */
[----:B------:R-:W-:Y:S01]  /*0250*/  ISETP.LT.AND.EX P0, PT, R7, c[0x0][0x1e4], !P1, P0 ;  /* 0x0000790007007a0c */ /* 0x000fe20004f01300 */
[----:B------:R-:W-:Y:S01]  /*0260*/  USHF.R.S64 UR11, UR11, 0x1, UR9 ;  /* 0x000000010b0b7899 */ /* 0x000fe20008001009 */
[----:B------:R-:W-:Y:S01]  /*0270*/  IADD3 R110, R4, 0xa0, RZ ;  /* 0x000000a0046e7810 */ /* 0x000fe20007ffe0ff */
[----:B------:R-:W-:Y:S01]  /*0280*/  UIADD3.X UR8, URZ, UR8, URZ, UP0, !UPT ;  /* 0x000000083f087290 */ /* 0x000fe200087fe43f */
[----:B------:R-:W-:Y:S01]  /*0290*/  ISETP.LT.U32.AND P5, PT, R114, c[0x0][0x1e0], PT ;  /* 0x0000780072007a0c */ /* 0x000fe20003fa1070 */
[----:B------:R-:W-:Y:S01]  /*02a0*/  IMAD R5, R2, c[0x0][0x10], R0 ;  /* 0x0000040002057a24 */ /* 0x000fe200078e0200 */
[----:B------:R-:W-:Y:S01]  /*02b0*/  SHF.R.S32.HI R125, RZ, 0x1f, R114 ;  /* 0x0000001fff7d7819 */ /* 0x000fe20000011472 */
[----:B------:R-:W-:Y:S01]  /*02c0*/  USHF.R.S64 UR10, UR10, 0x1, UR8 ;  /* 0x000000010a0a7899 */ /* 0x000fe20008001008 */
[----:B------:R-:W-:Y:S01]  /*02d0*/  ISETP.LT.U32.AND P4, PT, R113, c[0x0][0x1e0], PT ;  /* 0x0000780071007a0c */ /* 0x000fe20003f81070 */
[----:B------:R-:W-:Y:S01]  /*02e0*/  USHF.R.S32.HI UR9, URZ, 0x1, UR9 ;  /* 0x000000013f097899 */ /* 0x000fe20008011409 */
[----:B------:R-:W-:Y:S01]  /*02f0*/  SHF.R.S32.HI R124, RZ, 0x1f, R113 ;  /* 0x0000001fff7c7819 */ /* 0x000fe20000011471 */
[----:B------:R-:W-:Y:S01]  /*0300*/  USHF.R.S32.HI UR8, URZ, 0x1, UR8 ;  /* 0x000000013f087899 */ /* 0x000fe20008011408 */
[----:B------:R-:W-:Y:S01]  /*0310*/  ISETP.LT.U32.AND P3, PT, R112, c[0x0][0x1e0], PT ;  /* 0x0000780070007a0c */ /* 0x000fe20003f61070 */
[----:B------:R-:W-:Y:S01]  /*0320*/  USHF.L.U64.HI UR9, UR11, 0x2, UR9 ;  /* 0x000000020b097899 */ /* 0x000fe20008010209 */
[----:B------:R-:W-:Y:S01]  /*0330*/  SHF.R.S32.HI R123, RZ, 0x1f, R112 ;  /* 0x0000001fff7b7819 */ /* 0x000fe20000011470 */
[----:B------:R-:W-:Y:S01]  /*0340*/  USHF.L.U64.HI UR8, UR10, 0x2, UR8 ;  /* 0x000000020a087899 */ /* 0x000fe20008010208 */
[----:B------:R-:W-:Y:S01]  /*0350*/  P2R R97, PR, RZ, 0x1 ;  /* 0x00000001ff617803 */ /* 0x000fe20000000000 */
[----:B------:R-:W-:Y:S01]  /*0360*/  ULDC.U8 UR16, c[0x0][0x1f4] ;  /* 0x00007d0000107ab9 */ /* 0x000fe20000000000 */
[----:B------:R-:W-:-:S02]  /*0370*/  ISETP.LT.U32.AND P2, PT, R111, c[0x0][0x1e0], PT ;  /* 0x000078006f007a0c */ /* 0x000fc40003f41070 */
[----:B------:R-:W-:Y:S02]  /*0380*/  SHF.R.S32.HI R122, RZ, 0x1f, R111 ;  /* 0x0000001fff7a7819 */ /* 0x000fe4000001146f */
[----:B------:R-:W-:Y:S02]  /*0390*/  ISETP.LT.U32.AND P0, PT, R110, c[0x0][0x1e0], PT ;  /* 0x000078006e007a0c */ /* 0x000fe40003f01070 */
[----:B------:R-:W-:Y:S02]  /*03a0*/  SHF.R.S32.HI R121, RZ, 0x1f, R110 ;  /* 0x0000001fff797819 */ /* 0x000fe4000001146e */
[----:B------:R-:W-:Y:S02]  /*03b0*/  ISETP.LT.AND.EX P6, PT, R125, c[0x0][0x1e4], !P1, P5 ;  /* 0x000079007d007a0c */ /* 0x000fe40004fc1350 */
[----:B------:R-:W-:Y:S02]  /*03c0*/  IADD3 R109, R4, 0xc0, RZ ;  /* 0x000000c0046d7810 */ /* 0x000fe40007ffe0ff */
[----:B------:R-:W-:-:S02]  /*03d0*/  ISETP.LT.AND.EX P5, PT, R124, c[0x0][0x1e4], !P1, P4 ;  /* 0x000079007c007a0c */ /* 0x000fc40004fa1340 */
[----:B------:R-:W-:Y:S02]  /*03e0*/  ISETP.LT.AND.EX P4, PT, R123, c[0x0][0x1e4], !P1, P3 ;  /* 0x000079007b007a0c */ /* 0x000fe40004f81330 */
[----:B------:R-:W-:Y:S02]  /*03f0*/  ISETP.LT.AND.EX P3, PT, R122, c[0x0][0x1e4], !P1, P2 ;  /* 0x000079007a007a0c */ /* 0x000fe40004f61320 */
[----:B------:R-:W-:Y:S02]  /*0400*/  ISETP.LT.AND.EX P2, PT, R121, c[0x0][0x1e4], !P1, P0 ;  /* 0x0000790079007a0c */ /* 0x000fe40004f41300 */
[----:B------:R-:W-:Y:S02]  /*0410*/  SHF.R.S32.HI R120, RZ, 0x1f, R109 ;  /* 0x0000001fff787819 */ /* 0x000fe4000001146d */
[----:B------:R-:W-:Y:S02]  /*0420*/  ISETP.LT.U32.AND P0, PT, R109, c[0x0][0x1e0], PT ;  /* 0x000078006d007a0c */ /* 0x000fe40003f01070 */
[----:B------:R-:W-:-:S02]  /*0430*/  IADD3 R108, R4, 0xe0, RZ ;  /* 0x000000e0046c7810 */ /* 0x000fc40007ffe0ff */
[C---:B------:R-:W-:Y:S02]  /*0440*/  IADD3 R107, R4.reuse, 0x100, RZ ;  /* 0x00000100046b7810 */ /* 0x040fe40007ffe0ff */
[C---:B------:R-:W-:Y:S02]  /*0450*/  IADD3 R106, R4.reuse, 0x120, RZ ;  /* 0x00000120046a7810 */ /* 0x040fe40007ffe0ff */
[----:B------:R-:W-:Y:S02]  /*0460*/  IADD3 R105, R4, 0x140, RZ ;  /* 0x0000014004697810 */ /* 0x000fe40007ffe0ff */
[----:B------:R-:W-:Y:S02]  /*0470*/  ISETP.LT.AND.EX P0, PT, R120, c[0x0][0x1e4], !P1, P0 ;  /* 0x0000790078007a0c */ /* 0x000fe40004f01300 */
[----:B------:R-:W-:Y:S02]  /*0480*/  IADD3 R104, R4, 0x160, RZ ;  /* 0x0000016004687810 */ /* 0x000fe40007ffe0ff */
[----:B------:R-:W-:-:S02]  /*0490*/  P2R R95, PR, RZ, 0x20 ;  /* 0x00000020ff5f7803 */ /* 0x000fc40000000000 */
[----:B------:R-:W-:Y:S02]  /*04a0*/  P2R R94, PR, RZ, 0x10 ;  /* 0x00000010ff5e7803 */ /* 0x000fe40000000000 */
[----:B------:R-:W-:Y:S02]  /*04b0*/  P2R R93, PR, RZ, 0x8 ;  /* 0x00000008ff5d7803 */ /* 0x000fe40000000000 */
[----:B------:R-:W-:Y:S02]  /*04c0*/  P2R R92, PR, RZ, 0x4 ;  /* 0x00000004ff5c7803 */ /* 0x000fe40000000000 */
[----:B------:R-:W-:Y:S02]  /*04d0*/  LEA.HI R6, R6, R3, RZ, 0x5 ;  /* 0x0000000306067211 */ /* 0x000fe400078f28ff */
[----:B------:R-:W-:Y:S02]  /*04e0*/  SHF.R.S32.HI R119, RZ, 0x1f, R108 ;  /* 0x0000001fff777819 */ /* 0x000fe4000001146c */
[----:B------:R-:W-:-:S02]  /*04f0*/  SHF.R.S32.HI R118, RZ, 0x1f, R107 ;  /* 0x0000001fff767819 */ /* 0x000fc4000001146b */
[----:B------:R-:W-:Y:S02]  /*0500*/  SHF.R.S32.HI R117, RZ, 0x1f, R106 ;  /* 0x0000001fff757819 */ /* 0x000fe4000001146a */
[----:B------:R-:W-:Y:S02]  /*0510*/  SHF.R.S32.HI R116, RZ, 0x1f, R105 ;  /* 0x0000001fff747819 */ /* 0x000fe40000011469 */
[----:B------:R-:W-:Y:S02]  /*0520*/  ISETP.LT.U32.AND P5, PT, R108, c[0x0][0x1e0], PT ;  /* 0x000078006c007a0c */ /* 0x000fe40003fa1070 */
[----:B------:R-:W-:Y:S02]  /*0530*/  P2R R98, PR, RZ, 0x1 ;  /* 0x00000001ff627803 */ /* 0x000fe40000000000 */
[----:B------:R-:W-:Y:S02]  /*0540*/  ISETP.LT.U32.AND P4, PT, R107, c[0x0][0x1e0], PT ;  /* 0x000078006b007a0c */ /* 0x000fe40003f81070 */
[----:B------:R-:W-:-:S02]  /*0550*/  ISETP.LT.U32.AND P3, PT, R106, c[0x0][0x1e0], PT ;  /* 0x000078006a007a0c */ /* 0x000fc40003f61070 */
[----:B------:R-:W-:Y:S02]  /*0560*/  ISETP.LT.U32.AND P2, PT, R105, c[0x0][0x1e0], PT ;  /* 0x0000780069007a0c */ /* 0x000fe40003f41070 */
[----:B------:R-:W-:Y:S02]  /*0570*/  IADD3 R103, R4, 0x180, RZ ;  /* 0x0000018004677810 */ /* 0x000fe40007ffe0ff */
[----:B------:R-:W-:Y:S02]  /*0580*/  SHF.R.S32.HI R115, RZ, 0x1f, R104 ;  /* 0x0000001fff737819 */ /* 0x000fe40000011468 */
[----:B------:R-:W-:Y:S02]  /*0590*/  ISETP.LT.U32.AND P0, PT, R104, c[0x0][0x1e0], PT ;  /* 0x0000780068007a0c */ /* 0x000fe40003f01070 */
[C---:B------:R-:W-:Y:S02]  /*05a0*/  IADD3 R102, R4.reuse, 0x1a0, RZ ;  /* 0x000001a004667810 */ /* 0x040fe40007ffe0ff */
[----:B------:R-:W-:-:S02]  /*05b0*/  IADD3 R101, R4, 0x1c0, RZ ;  /* 0x000001c004657810 */ /* 0x000fc40007ffe0ff */
[----:B------:R-:W-:Y:S02]  /*05c0*/  IADD3 R100, R4, 0x1e0, RZ ;  /* 0x000001e004647810 */ /* 0x000fe40007ffe0ff */
[----:B------:R-:W-:Y:S02]  /*05d0*/  SHF.R.S32.HI R99, RZ, 0x5, R6 ;  /* 0x00000005ff637819 */ /* 0x000fe40000011406 */
[----:B------:R-:W-:Y:S02]  /*05e0*/  ISETP.LT.AND.EX P5, PT, R119, c[0x0][0x1e4], !P1, P5 ;  /* 0x0000790077007a0c */ /* 0x000fe40004fa1350 */
[----:B------:R-:W-:Y:S02]  /*05f0*/  ISETP.LT.AND.EX P4, PT, R118, c[0x0][0x1e4], !P1, P4 ;  /* 0x0000790076007a0c */ /* 0x000fe40004f81340 */
[----:B------:R-:W-:Y:S02]  /*0600*/  ISETP.LT.AND.EX P3, PT, R117, c[0x0][0x1e4], !P1, P3 ;  /* 0x0000790075007a0c */ /* 0x000fe40004f61330 */
[----:B------:R-:W-:-:S02]  /*0610*/  ISETP.LT.AND.EX P2, PT, R116, c[0x0][0x1e4], !P1, P2 ;  /* 0x0000790074007a0c */ /* 0x000fc40004f41320 */
[----:B------:R-:W-:Y:S02]  /*0620*/  SHF.R.S32.HI R6, RZ, 0x1f, R103 ;  /* 0x0000001fff067819 */ /* 0x000fe40000011467 */
[----:B------:R-:W-:Y:S02]  /*0630*/  P2R R96, PR, RZ, 0x40 ;  /* 0x00000040ff607803 */ /* 0x000fe40000000000 */
[----:B------:R-:W-:Y:S02]  /*0640*/  ISETP.LT.AND.EX P1, PT, R115, c[0x0][0x1e4], !P1, P0 ;  /* 0x0000790073007a0c */ /* 0x000fe40004f21300 */
[----:B------:R-:W-:Y:S02]  /*0650*/  MOV R5, R0 ;  /* 0x0000000000057202 */ /* 0x000fe40000000f00 */
[----:B------:R-:W-:Y:S02]  /*0660*/  SHF.L.U32 R91, R91, 0x1, RZ ;  /* 0x000000015b5b7819 */ /* 0x000fe400000006ff */
[----:B------:R-:W-:-:S02]  /*0670*/  SHF.R.S32.HI R8, RZ, 0x1f, R102 ;  /* 0x0000001fff087819 */ /* 0x000fc40000011466 */
[----:B------:R-:W-:Y:S02]  /*0680*/  SHF.R.S32.HI R7, RZ, 0x1f, R101 ;  /* 0x0000001fff077819 */ /* 0x000fe40000011465 */
[----:B------:R-:W-:Y:S02]  /*0690*/  SHF.R.S32.HI R6, RZ, 0x1f, R100 ;  /* 0x0000001fff067819 */ /* 0x000fe40000011464 */
.L_x_1562:
[----:B-1----:R-:W-:Y:S02]  /*06a0*/  MOV R6, 0x8 ;  /* 0x0000000800067802 */ /* 0x002fe40000000f00 */
[----:B------:R-:W-:Y:S02]  /*06b0*/  P2R R32, PR, RZ, 0x8 ;  /* 0x00000008ff207803 */ /* 0x000fe40000000000 */
[----:B------:R-:W-:Y:S01]  /*06c0*/  IABS R11, c[0x0][0x1f0] ;  /* 0x00007c00000b7a13 */ /* 0x000fe20000000000 */
[----:B------:R-:W-:Y:S01]  /*06d0*/  IMAD.WIDE R6, R5, R6, c[0x0][0x198] ;  /* 0x0000660005067625 */ /* 0x000fe200078e0206 */
[----:B------:R-:W-:Y:S01]  /*06e0*/  UMOV UR14, 0x3f800000 ;  /* 0x3f800000000e7882 */ /* 0x000fe20000000000 */
[----:B------:R-:W-:Y:S02]  /*06f0*/  SHF.R.S32.HI R14, RZ, 0x1f, R103 ;  /* 0x0000001fff0e7819 */ /* 0x000fe40000011467 */
[----:B------:R-:W-:-:S02]  /*0700*/  SHF.R.S32.HI R20, RZ, 0x1f, R102 ;  /* 0x0000001fff147819 */ /* 0x000fc40000011466 */
[----:B------:R-:W2:Y:S01]  /*0710*/  LDG.E.64 R6, [R6.64] ;  /* 0x0000000c06067981 */ /* 0x000ea2000c1e1b00 */
[----:B------:R-:W-:Y:S01]  /*0720*/  SHF.R.S32.HI R25, RZ, 0x1f, R101 ;  /* 0x0000001fff197819 */ /* 0x000fe20000011465 */
[----:B------:R-:W-:Y:S01]  /*0730*/  CS2R R52, SRZ ;  /* 0x0000000000347805 */ /* 0x000fe2000001ff00 */
[----:B------:R-:W-:Y:S02]  /*0740*/  SHF.R.S32.HI R26, RZ, 0x1f, R100 ;  /* 0x0000001fff1a7819 */ /* 0x000fe40000011464 */
[----:B------:R-:W-:Y:S02]  /*0750*/  ISETP.NE.AND P3, PT, R97, RZ, PT ;  /* 0x000000ff6100720c */ /* 0x000fe40003f65270 */
[----:B------:R-:W-:Y:S01]  /*0760*/  P2R R34, PR, RZ, 0x4 ;  /* 0x00000004ff227803 */ /* 0x000fe20000000000 */
[----:B------:R-:W-:Y:S01]  /*0770*/  CS2R R50, SRZ ;  /* 0x0000000000327805 */ /* 0x000fe2000001ff00 */
[----:B------:R-:W-:Y:S02]  /*0780*/  ISETP.NE.AND P2, PT, R96, RZ, PT ;  /* 0x000000ff6000720c */ /* 0x000fe40003f45270 */
[----:B------:R-:W-:-:S02]  /*0790*/  P2R R36, PR, RZ, 0x2 ;  /* 0x00000002ff247803 */ /* 0x000fc40000000000 */
[----:B------:R-:W-:Y:S02]  /*07a0*/  SHF.R.S32.HI R28, RZ, 0x1f, R4 ;  /* 0x0000001fff1c7819 */ /* 0x000fe40000011404 */
[----:B------:R-:W-:Y:S01]  /*07b0*/  ISETP.NE.AND P1, PT, R95, RZ, PT ;  /* 0x000000ff5f00720c */ /* 0x000fe20003f25270 */
[----:B0-2---:R-:W0:Y:S02]  /*07c0*/  R2UR UR4, R6 ;  /* 0x00000000060473c2 */ /* 0x005e2400000e0000 */
[----:B0-----:R-:W-:-:S05]  /*07d0*/  MOV R8, UR4 ;  /* 0x0000000400087c02 */ /* 0x001fca0008000f00 */
[----:B------:R-:W-:Y:S02]  /*07e0*/  FFMA.FTZ R9, -R8, UR4, R7 ;  /* 0x0000000408097c23 */ /* 0x000fe40008010107 */
[----:B------:R-:W0:Y:S03]  /*07f0*/  I2F.RP R8, R11 ;  /* 0x0000000b00087306 */ /* 0x000e260000209400 */
[----:B------:R-:W-:-:S05]  /*0800*/  FSETP.GTU.FTZ.AND P0, PT, R9, RZ, PT ;  /* 0x000000ff0900720b */ /* 0x000fca0003f1c000 */
[----:B0-----:R-:W0:Y:S08]  /*0810*/  MUFU.RCP R8, R8 ;  /* 0x0000000800087308 */ /* 0x001e300000001000 */
[----:B------:R-:W-:Y:S01]  /*0820*/  VOTEU.ANY UP0, P0 ;  /* 0x00000000003f7886 */ /* 0x000fe20000000100 */
[----:B------:R-:W-:Y:S02]  /*0830*/  PLOP3.LUT P0, PT, PT, PT, UP0, 0x80, 0x0 ;  /* 0x000000000000781c */ /* 0x000fe40003f0f008 */
[----:B0-----:R-:W-:-:S04]  /*0840*/  IADD3 R6, R8, 0xffffffe, RZ ;  /* 0x0ffffffe08067810 */ /* 0x001fc80007ffe0ff */
[----:B------:R0:W1:Y:S07]  /*0850*/  F2I.FTZ.U32.TRUNC.NTZ R7, R6 ;  /* 0x0000000600077305 */ /* 0x00006e000021f000 */
[----:B------:R-:W-:Y:S01]  /*0860*/  @P0 FADD.FTZ R9, R9, c[0x0][0x1a0] ;  /* 0x0000680009090621 */ /* 0x000fe20000010000 */
[----:B------:R-:W-:Y:S02]  /*0870*/  PLOP3.LUT P0, PT, PT, PT, UP0, 0x80, 0x0 ;  /* 0x000000000000781c */ /* 0x000fe40003f0f008 */
[----:B0-----:R-:W-:-:S02]  /*0880*/  MOV R6, RZ ;  /* 0x000000ff00067202 */ /* 0x001fc40000000f00 */
[----:B-1----:R-:W-:-:S09]  /*0890*/  IADD3 R10, RZ, -R7, RZ ;  /* 0x80000007ff0a7210 */ /* 0x002fd20007ffe0ff */
[----:B------:R0:W1:Y:S02]  /*08a0*/  @P0 MUFU.RSQ R12, R9 ;  /* 0x00000009000c0308 */ /* 0x0000640000001400 */
[----:B0-----:R-:W-:Y:S01]  /*08b0*/  IMAD R9, R10, R11, RZ ;  /* 0x0000000b0a097224 */ /* 0x001fe200078e02ff */
[----:B------:R-:W-:-:S03]  /*08c0*/  IABS R10, R5 ;  /* 0x00000005000a7213 */ /* 0x000fc60000000000 */
[----:B------:R-:W-:Y:S01]  /*08d0*/  IMAD.HI.U32 R7, R7, R9, R6 ;  /* 0x0000000907077227 */ /* 0x000fe200078e0006 */
[----:B------:R-:W-:-:S05]  /*08e0*/  PLOP3.LUT P0, PT, PT, PT, UP0, 0x80, 0x0 ;  /* 0x000000000000781c */ /* 0x000fca0003f0f008 */
[----:B------:R-:W-:-:S05]  /*08f0*/  IMAD.HI.U32 R7, R7, R10, RZ ;  /* 0x0000000a07077227 */ /* 0x000fca00078e00ff */
[----:B------:R-:W-:-:S05]  /*0900*/  IADD3 R8, -R7, RZ, RZ ;  /* 0x000000ff07087210 */ /* 0x000fca0007ffe1ff */
[C---:B------:R-:W-:Y:S01]  /*0910*/  IMAD R8, R11.reuse, R8, R10 ;  /* 0x000000080b087224 */ /* 0x040fe200078e020a */
[----:B-1----:R0:W1:Y:S04]  /*0920*/  @P0 R2UR UR14, R12 ;  /* 0x000000000c0e03c2 */ /* 0x00206800000e0000 */
[----:B------:R-:W-:-:S13]  /*0930*/  ISETP.GT.U32.AND P0, PT, R11, R8, PT ;  /* 0x000000080b00720c */ /* 0x000fda0003f04070 */
[-C--:B------:R-:W-:Y:S02]  /*0940*/  @!P0 IADD3 R8, R8, -R11.reuse, RZ ;  /* 0x8000000b08088210 */ /* 0x080fe40007ffe0ff */
[----:B------:R-:W-:Y:S02]  /*0950*/  @!P0 IADD3 R7, R7, 0x1, RZ ;  /* 0x0000000107078810 */ /* 0x000fe40007ffe0ff */
[----:B------:R-:W-:Y:S02]  /*0960*/  IADD3 R9, R8, -R11, RZ ;  /* 0x8000000b08097210 */ /* 0x000fe40007ffe0ff */
[----:B------:R-:W-:-:S04]  /*0970*/  ISETP.GT.U32.AND P0, PT, R11, R8, PT ;  /* 0x000000080b00720c */ /* 0x000fc80003f04070 */
[----:B------:R-:W-:Y:S02]  /*0980*/  SEL R9, R9, R8, !P0 ;  /* 0x0000000809097207 */ /* 0x000fe40004000000 */
[----:B------:R-:W-:Y:S02]  /*0990*/  ISETP.GE.U32.AND P0, PT, R8, R11, PT ;  /* 0x0000000b0800720c */ /* 0x000fe40003f06070 */
[----:B------:R-:W-:-:S11]  /*09a0*/  LOP3.LUT R6, R5, c[0x0][0x1f0], RZ, 0x3c, !PT ;  /* 0x00007c0005067a12 */ /* 0x000fd600078e3cff */
[----:B------:R-:W-:Y:S02]  /*09b0*/  @P0 IADD3 R7, R7, 0x1, RZ ;  /* 0x0000000107070810 */ /* 0x000fe40007ffe0ff */
[----:B------:R-:W-:-:S13]  /*09c0*/  ISETP.GE.AND P0, PT, R5, RZ, PT ;  /* 0x000000ff0500720c */ /* 0x000fda0003f06270 */
[----:B------:R-:W-:Y:S02]  /*09d0*/  @!P0 IADD3 R9, -R9, RZ, RZ ;  /* 0x000000ff09098210 */ /* 0x000fe40007ffe1ff */
[----:B------:R-:W-:Y:S02]  /*09e0*/  ISETP.GE.AND P0, PT, R6, RZ, PT ;  /* 0x000000ff0600720c */ /* 0x000fe40003f06270 */
[----:B------:R-:W-:-:S11]  /*09f0*/  LOP3.LUT R6, RZ, c[0x0][0x1f0], RZ, 0x33, !PT ;  /* 0x00007c00ff067a12 */ /* 0x000fd600078e33ff */
[----:B------:R-:W-:Y:S02]  /*0a00*/  @!P0 IADD3 R7, -R7, RZ, RZ ;  /* 0x000000ff07078210 */ /* 0x000fe40007ffe1ff */
[----:B------:R-:W-:-:S04]  /*0a10*/  ISETP.NE.AND P0, PT, RZ, c[0x0][0x1f0], PT ;  /* 0x00007c00ff007a0c */ /* 0x000fc80003f05270 */
[----:B------:R-:W-:-:S05]  /*0a20*/  SEL R90, R6, R9, !P0 ;  /* 0x00000009065a7207 */ /* 0x000fca0004000000 */
[----:B------:R-:W-:Y:S01]  /*0a30*/  IMAD R76, R90, 0xe, RZ ;  /* 0x0000000e5a4c7824 */ /* 0x000fe200078e02ff */
[----:B------:R-:W-:-:S04]  /*0a40*/  SEL R9, R6, R7, !P0 ;  /* 0x0000000706097207 */ /* 0x000fc80004000000 */
[----:B------:R-:W-:Y:S02]  /*0a50*/  SHF.R.S32.HI R6, RZ, 0x1f, R76 ;  /* 0x0000001fff067819 */ /* 0x000fe4000001144c */
[----:B------:R-:W-:-:S04]  /*0a60*/  IADD3 R10, P0, R91, R76, RZ ;  /* 0x0000004c5b0a7210 */ /* 0x000fc80007f1e0ff */
[----:B------:R-:W-:Y:S01]  /*0a70*/  LEA.HI.X.SX32 R11, R91, R6, 0x1, P0 ;  /* 0x000000065b0b7211 */ /* 0x000fe200000f0eff */
[----:B------:R-:W-:-:S05]  /*0a80*/  IMAD.WIDE.U32 R6, R3, 0x24924925, RZ ;  /* 0x2492492503067825 */ /* 0x000fca00078e00ff */
[----:B------:R-:W-:-:S04]  /*0a90*/  IADD3 R6, R3, -R7, RZ ;  /* 0x8000000703067210 */ /* 0x000fc80007ffe0ff */
[----:B------:R-:W-:-:S04]  /*0aa0*/  LEA.HI R6, R6, R7, RZ, 0x1f ;  /* 0x0000000706067211 */ /* 0x000fc800078ff8ff */
[----:B------:R-:W-:-:S05]  /*0ab0*/  SHF.R.U32.HI R7, RZ, 0x2, R6 ;  /* 0x00000002ff077819 */ /* 0x000fca0000011606 */
[----:B------:R-:W-:-:S05]  /*0ac0*/  IMAD R24, R2, c[0x0][0x1fc], R7 ;  /* 0x00007f0002187a24 */ /* 0x000fca00078e0207 */
[----:B------:R-:W-:-:S04]  /*0ad0*/  IADD3 R6, R24, 0x180, RZ ;  /* 0x0000018018067810 */ /* 0x000fc80007ffe0ff */
[----:B------:R-:W-:Y:S02]  /*0ae0*/  SHF.R.S32.HI R7, RZ, 0x1f, R6 ;  /* 0x0000001fff077819 */ /* 0x000fe40000011406 */
[----:B------:R-:W-:-:S04]  /*0af0*/  ISETP.GE.U32.AND P0, PT, R6, c[0x0][0x1e0], PT ;  /* 0x0000780006007a0c */ /* 0x000fc80003f06070 */
[----:B------:R-:W-:Y:S02]  /*0b00*/  ISETP.GE.AND.EX P0, PT, R7, c[0x0][0x1e4], PT, P0 ;  /* 0x0000790007007a0c */ /* 0x000fe40003f06300 */
[----:B------:R-:W-:Y:S02]  /*0b10*/  SHF.R.S32.HI R6, RZ, 0x1f, R9 ;  /* 0x0000001fff067819 */ /* 0x000fe40000011409 */
[----:B------:R-:W-:-:S03]  /*0b20*/  ISETP.LT.U32.AND P0, PT, R3, 0xe0, !P0 ;  /* 0x000000e00300780c */ /* 0x000fc60004701070 */
[----:B------:R-:W-:Y:S02]  /*0b30*/  IMAD R6, R6, c[0x0][0x1e8], RZ ;  /* 0x00007a0006067a24 */ /* 0x000fe400078e02ff */
[----:B------:R-:W-:-:S04]  /*0b40*/  IMAD.WIDE.U32 R10, R9, c[0x0][0x1e8], R10 ;  /* 0x00007a00090a7a25 */ /* 0x000fc800078e000a */
[----:B------:R-:W-:-:S04]  /*0b50*/  IMAD R13, R9, c[0x0][0x1ec], R6 ;  /* 0x00007b00090d7a24 */ /* 0x000fc800078e0206 */
[----:B------:R-:W-:Y:S01]  /*0b60*/  @P0 IMAD R6, R14, c[0x0][0x1d8], RZ ;  /* 0x000076000e060a24 */ /* 0x000fe200078e02ff */
[----:B------:R-:W-:Y:S02]  /*0b70*/  IADD3 R13, R11, R13, RZ ;  /* 0x0000000d0b0d7210 */ /* 0x000fe40007ffe0ff */
[----:B0-----:R-:W-:Y:S01]  /*0b80*/  @P0 MOV R12, R10 ;  /* 0x0000000a000c0202 */ /* 0x001fe20000000f00 */
[----:B------:R-:W-:-:S04]  /*0b90*/  @P0 IMAD R9, R103, c[0x0][0x1dc], R6 ;  /* 0x0000770067090a24 */ /* 0x000fc800078e0206 */
[----:B------:R-:W-:-:S05]  /*0ba0*/  @P0 IMAD.WIDE.U32 R6, R103, c[0x0][0x1d8], R12 ;  /* 0x0000760067060a25 */ /* 0x000fca00078e000c */
[----:B------:R-:W-:Y:S02]  /*0bb0*/  @P0 IADD3 R7, R7, R9, RZ ;  /* 0x0000000907070210 */ /* 0x000fe40007ffe0ff */
[C---:B------:R-:W-:Y:S02]  /*0bc0*/  @P0 SHF.L.U32 R16, R6.reuse, 0x2, RZ ;  /* 0x0000000206100819 */ /* 0x040fe400000006ff */
[----:B------:R-:W-:Y:S02]  /*0bd0*/  @P0 SHF.L.U64.HI R8, R6, 0x2, R7 ;  /* 0x0000000206080819 */ /* 0x000fe40000010207 */
[----:B------:R-:W-:-:S04]  /*0be0*/  @P0 IADD3 R6, P6, R16, c[0x0][0x180], RZ ;  /* 0x0000600010060a10 */ /* 0x000fc80007fde0ff */
[----:B------:R-:W-:Y:S02]  /*0bf0*/  @P0 IADD3.X R7, R8, c[0x0][0x184], RZ, P6, !PT ;  /* 0x0000610008070a10 */ /* 0x000fe400037fe4ff */
[----:B------:R-:W-:Y:S01]  /*0c00*/  @P0 IADD3 R16, P6, R16, c[0x0][0x178], RZ ;  /* 0x00005e0010100a10 */ /* 0x000fe20007fde0ff */
[----:B------:R-:W-:-:S03]  /*0c10*/  CS2R R14, SRZ ;  /* 0x00000000000e7805 */ /* 0x000fc6000001ff00 */
[----:B------:R-:W-:Y:S02]  /*0c20*/  @P0 IADD3.X R17, R8, c[0x0][0x17c], RZ, P6, !PT ;  /* 0x00005f0008110a10 */ /* 0x000fe400037fe4ff */
[----:B------:R-:W-:Y:S01]  /*0c30*/  CS2R R8, SRZ ;  /* 0x0000000000087805 */ /* 0x000fe2000001ff00 */
[----:B------:R-:W-:Y:S02]  /*0c40*/  IADD3 R18, R24, 0x1a0, RZ ;  /* 0x000001a018127810 */ /* 0x000fe40007ffe0ff */
[----:B------:R0:W5:Y:S02]  /*0c50*/  @P0 LDG.E.64 R14, [R16.64] ;  /* 0x0000000c100e0981 */ /* 0x000164000c1e1b00 */
[----:B------:R-:W-:Y:S02]  /*0c60*/  SHF.R.S32.HI R19, RZ, 0x1f, R18 ;  /* 0x0000001fff137819 */ /* 0x000fe40000011412 */
[----:B------:R2:W5:Y:S01]  /*0c70*/  @P0 LDG.E.64 R8, [R6.64] ;  /* 0x0000000c06080981 */ /* 0x000562000c1e1b00 */
        /* <DEDUP_REMOVED lines=8> */
[----:B--2---:R-:W-:Y:S02]  /*0d00*/  @P0 IADD3 R7, R19, R21, RZ ;  /* 0x0000001513070210 */ /* 0x004fe40007ffe0ff */
[C---:B------:R-:W-:Y:S02]  /*0d10*/  @P0 SHF.L.U32 R22, R18.reuse, 0x2, RZ ;  /* 0x0000000212160819 */ /* 0x040fe400000006ff */
[----:B------:R-:W-:Y:S02]  /*0d20*/  @P0 SHF.L.U64.HI R18, R18, 0x2, R7 ;  /* 0x0000000212120819 */ /* 0x000fe40000010207 */
[----:B------:R-:W-:-:S04]  /*0d30*/  @P0 IADD3 R20, P6, R22, c[0x0][0x180], RZ ;  /* 0x0000600016140a10 */ /* 0x000fc80007fde0ff */
[----:B------:R-:W-:Y:S02]  /*0d40*/  @P0 IADD3.X R21, R18, c[0x0][0x184], RZ, P6, !PT ;  /* 0x0000610012150a10 */ /* 0x000fe400037fe4ff */
[----:B------:R-:W-:Y:S01]  /*0d50*/  @P0 IADD3 R22, P6, R22, c[0x0][0x178], RZ ;  /* 0x00005e0016160a10 */ /* 0x000fe20007fde0ff */
[----:B0-----:R-:W-:Y:S01]  /*0d60*/  CS2R R16, SRZ ;  /* 0x0000000000107805 */ /* 0x001fe2000001ff00 */
[----:B------:R-:W-:Y:S02]  /*0d70*/  MOV R7, RZ ;  /* 0x000000ff00077202 */ /* 0x000fe40000000f00 */
[----:B------:R-:W-:Y:S02]  /*0d80*/  MOV R6, RZ ;  /* 0x000000ff00067202 */ /* 0x000fe40000000f00 */
[----:B------:R-:W-:Y:S02]  /*0d90*/  @P0 IADD3.X R23, R18, c[0x0][0x17c], RZ, P6, !PT ;  /* 0x00005f0012170a10 */ /* 0x000fe400037fe4ff */
[----:B------:R-:W-:-:S02]  /*0da0*/  IADD3 R18, R24, 0x1c0, RZ ;  /* 0x000001c018127810 */ /* 0x000fc40007ffe0ff */
        /* <DEDUP_REMOVED lines=12> */
[C---:B--2---:R-:W-:Y:S02]  /*0e70*/  @P0 SHF.L.U32 R22, R18.reuse, 0x2, RZ ;  /* 0x0000000212160819 */ /* 0x044fe400000006ff */
[----:B------:R-:W-:Y:S02]  /*0e80*/  @P0 SHF.L.U64.HI R18, R18, 0x2, R19 ;  /* 0x0000000212120819 */ /* 0x000fe40000010213 */
[----:B0-----:R-:W-:-:S04]  /*0e90*/  @P0 IADD3 R20, P6, R22, c[0x0][0x180], RZ ;  /* 0x0000600016140a10 */ /* 0x001fc80007fde0ff */
[----:B------:R-:W-:Y:S02]  /*0ea0*/  @P0 IADD3.X R21, R18, c[0x0][0x184], RZ, P6, !PT ;  /* 0x0000610012150a10 */ /* 0x000fe400037fe4ff */
[----:B------:R-:W-:Y:S02]  /*0eb0*/  @P0 IADD3 R22, P6, R22, c[0x0][0x178], RZ ;  /* 0x00005e0016160a10 */ /* 0x000fe40007fde0ff */
[----:B------:R-:W-:Y:S01]  /*0ec0*/  IADD3 R24, R24, 0x1e0, RZ ;  /* 0x000001e018187810 */ /* 0x000fe20007ffe0ff */
[----:B------:R0:W5:Y:S01]  /*0ed0*/  @P0 LDG.E.64 R52, [R20.64] ;  /* 0x0000000c14340981 */ /* 0x000162000c1e1b00 */
[----:B------:R-:W-:Y:S02]  /*0ee0*/  @P0 IADD3.X R23, R18, c[0x0][0x17c], RZ, P6, !PT ;  /* 0x00005f0012170a10 */ /* 0x000fe400037fe4ff */
[----:B------:R-:W-:Y:S01]  /*0ef0*/  CS2R R18, SRZ ;  /* 0x0000000000127805 */ /* 0x000fe2000001ff00 */
[----:B------:R-:W-:-:S05]  /*0f00*/  SHF.R.S32.HI R25, RZ, 0x1f, R24 ;  /* 0x0000001fff197819 */ /* 0x000fca0000011418 */
        /* <DEDUP_REMOVED lines=9> */
[----:B0-----:R-:W-:Y:S02]  /*0fa0*/  @P0 IADD3 R21, R25, R27, RZ ;  /* 0x0000001b19150210 */ /* 0x001fe40007ffe0ff */
[C---:B------:R-:W-:Y:S02]  /*0fb0*/  @P0 SHF.L.U32 R26, R24.reuse, 0x2, RZ ;  /* 0x00000002181a0819 */ /* 0x040fe400000006ff */
[----:B------:R-:W-:Y:S02]  /*0fc0*/  @P0 SHF.L.U64.HI R24, R24, 0x2, R21 ;  /* 0x0000000218180819 */ /* 0x000fe40000010215 */
[----:B--2---:R-:W-:-:S04]  /*0fd0*/  @P0 IADD3 R22, P6, R26, c[0x0][0x180], RZ ;  /* 0x000060001a160a10 */ /* 0x004fc80007fde0ff */
[----:B------:R-:W-:Y:S01]  /*0fe0*/  @P0 IADD3.X R23, R24, c[0x0][0x184], RZ, P6, !PT ;  /* 0x0000610018170a10 */ /* 0x000fe200037fe4ff */
[----:B------:R-:W-:Y:S01]  /*0ff0*/  @P3 IMAD R25, R28, c[0x0][0x1d8], RZ ;  /* 0x000076001c193a24 */ /* 0x000fe200078e02ff */
[----:B------:R-:W-:-:S03]  /*1000*/  @P0 IADD3 R26, P6, R26, c[0x0][0x178], RZ ;  /* 0x00005e001a1a0a10 */ /* 0x000fc60007fde0ff */
[----:B------:R0:W5:Y:S01]  /*1010*/  @P0 LDG.E.64 R50, [R22.64] ;  /* 0x0000000c16320981 */ /* 0x000162000c1e1b00 */
[----:B------:R-:W-:Y:S01]  /*1020*/  CS2R R20, SRZ ;  /* 0x0000000000147805 */ /* 0x000fe2000001ff00 */
[----:B------:R-:W-:Y:S01]  /*1030*/  @P0 IADD3.X R27, R24, c[0x0][0x17c], RZ, P6, !PT ;  /* 0x00005f00181b0a10 */ /* 0x000fe200037fe4ff */
[----:B------:R-:W-:-:S04]  /*1040*/  @P3 IMAD R29, R4, c[0x0][0x1dc], R25 ;  /* 0x00007700041d3a24 */ /* 0x000fc800078e0219 */
[----:B------:R2:W5:Y:S01]  /*1050*/  @P0 LDG.E.64 R20, [R26.64] ;  /* 0x0000000c1a140981 */ /* 0x000562000c1e1b00 */
[----:B0-----:R-:W-:Y:S02]  /*1060*/  @P3 MOV R22, R10 ;  /* 0x0000000a00163202 */ /* 0x001fe40000000f00 */
[----:B------:R-:W-:-:S05]  /*1070*/  @P3 MOV R23, R13 ;  /* 0x0000000d00173202 */ /* 0x000fca0000000f00 */
[----:B------:R-:W-:-:S04]  /*1080*/  @P3 IMAD.WIDE.U32 R24, R4, c[0x0][0x1d8], R22 ;  /* 0x0000760004183a25 */ /* 0x000fc800078e0016 */
[----:B------:R-:W-:Y:S01]  /*1090*/  @P2 IMAD R23, R125, c[0x0][0x1d8], RZ ;  /* 0x000076007d172a24 */ /* 0x000fe200078e02ff */
[----:B------:R-:W-:Y:S02]  /*10a0*/  @P3 IADD3 R25, R25, R29, RZ ;  /* 0x0000001d19193210 */ /* 0x000fe40007ffe0ff */
[----:B------:R-:W-:Y:S01]  /*10b0*/  @P3 SHF.L.U32 R74, R24, 0x2, RZ ;  /* 0x00000002184a3819 */ /* 0x000fe200000006ff */
[----:B--2---:R-:W-:Y:S01]  /*10c0*/  @P2 IMAD R27, R114, c[0x0][0x1dc], R23 ;  /* 0x00007700721b2a24 */ /* 0x004fe200078e0217 */
[----:B------:R-:W-:Y:S02]  /*10d0*/  @P2 MOV R22, R10 ;  /* 0x0000000a00162202 */ /* 0x000fe40000000f00 */
[----:B------:R-:W-:Y:S02]  /*10e0*/  @P2 MOV R23, R13 ;  /* 0x0000000d00172202 */ /* 0x000fe40000000f00 */
[----:B------:R-:W-:Y:S02]  /*10f0*/  @P3 SHF.L.U64.HI R28, R24, 0x2, R25 ;  /* 0x00000002181c3819 */ /* 0x000fe40000010219 */
[----:B------:R-:W-:Y:S01]  /*1100*/  @P3 IADD3 R24, P0, R74, c[0x0][0x180], RZ ;  /* 0x000060004a183a10 */ /* 0x000fe20007f1e0ff */
[----:B------:R-:W-:-:S03]  /*1110*/  @P2 IMAD.WIDE.U32 R22, R114, c[0x0][0x1d8], R22 ;  /* 0x0000760072162a25 */ /* 0x000fc600078e0016 */
[----:B------:R-:W-:Y:S02]  /*1120*/  @P3 IADD3.X R25, R28, c[0x0][0x184], RZ, P0, !PT ;  /* 0x000061001c193a10 */ /* 0x000fe400007fe4ff */
[----:B------:R-:W-:Y:S02]  /*1130*/  @P3 IADD3 R74, P0, R74, c[0x0][0x178], RZ ;  /* 0x00005e004a4a3a10 */ /* 0x000fe40007f1e0ff */
[----:B------:R-:W-:Y:S02]  /*1140*/  @P2 IADD3 R23, R23, R27, RZ ;  /* 0x0000001b17172210 */ /* 0x000fe40007ffe0ff */
[----:B------:R-:W-:Y:S02]  /*1150*/  @P2 SHF.L.U32 R72, R22, 0x2, RZ ;  /* 0x0000000216482819 */ /* 0x000fe400000006ff */
[----:B------:R-:W-:Y:S02]  /*1160*/  @P3 IADD3.X R75, R28, c[0x0][0x17c], RZ, P0, !PT ;  /* 0x00005f001c4b3a10 */ /* 0x000fe400007fe4ff */
[----:B------:R-:W-:-:S02]  /*1170*/  @P2 SHF.L.U64.HI R22, R22, 0x2, R23 ;  /* 0x0000000216162819 */ /* 0x000fc40000010217 */
[----:B------:R-:W-:-:S04]  /*1180*/  @P2 IADD3 R26, P0, R72, c[0x0][0x180], RZ ;  /* 0x00006000481a2a10 */ /* 0x000fc80007f1e0ff */
[----:B------:R-:W-:Y:S02]  /*1190*/  @P2 IADD3.X R27, R22, c[0x0][0x184], RZ, P0, !PT ;  /* 0x00006100161b2a10 */ /* 0x000fe400007fe4ff */
[----:B------:R-:W-:-:S04]  /*11a0*/  @P2 IADD3 R72, P0, R72, c[0x0][0x178], RZ ;  /* 0x00005e0048482a10 */ /* 0x000fc80007f1e0ff */
[----:B------:R-:W-:Y:S01]  /*11b0*/  @P2 IADD3.X R73, R22, c[0x0][0x17c], RZ, P0, !PT ;  /* 0x00005f0016492a10 */ /* 0x000fe200007fe4ff */
[----:B------:R-:W-:Y:S01]  /*11c0*/  @P1 IMAD R22, R124, c[0x0][0x1d8], RZ ;  /* 0x000076007c161a24 */ /* 0x000fe200078e02ff */
[----:B------:R-:W-:-:S03]  /*11d0*/  @P1 MOV R23, R13 ;  /* 0x0000000d00171202 */ /* 0x000fc60000000f00 */
[----:B------:R-:W-:Y:S01]  /*11e0*/  @P1 IMAD R29, R113, c[0x0][0x1dc], R22 ;  /* 0x00007700711d1a24 */ /* 0x000fe200078e0216 */
[----:B------:R-:W-:Y:S02]  /*11f0*/  @P1 MOV R22, R10 ;  /* 0x0000000a00161202 */ /* 0x000fe40000000f00 */
[----:B------:R-:W-:-:S03]  /*1200*/  ISETP.NE.AND P3, PT, R94, RZ, PT ;  /* 0x000000ff5e00720c */ /* 0x000fc60003f65270 */
        /* <DEDUP_REMOVED lines=26> */
[----:B------:R-:W-:Y:S01]  /*13b0*/  @P2 IMAD.WIDE.U32 R22, R111, c[0x0][0x1d8], R22 ;  /* 0x000076006f162a25 */ /* 0x000fe200078e0016 */
[----:B------:R-:W-:-:S04]  /*13c0*/  ISETP.NE.AND P3, PT, R32, RZ, PT ;  /* 0x000000ff2000720c */ /* 0x000fc80003f65270 */
        /* <DEDUP_REMOVED lines=14> */
[----:B------:R-:W-:Y:S02]  /*14b0*/  @P1 SHF.L.U32 R64, R22, 0x2, RZ ;  /* 0x0000000216401819 */ /* 0x000fe400000006ff */
[----:B------:R-:W-:Y:S02]  /*14c0*/  ISETP.NE.AND P2, PT, R34, RZ, PT ;  /* 0x000000ff2200720c */ /* 0x000fe40003f45270 */
        /* <DEDUP_REMOVED lines=17> */
[----:B------:R-:W-:Y:S02]  /*15e0*/  P2R R77, PR, RZ, 0x40 ;  /* 0x00000040ff4d7803 */ /* 0x000fe40000000000 */
[----:B------:R-:W-:Y:S02]  /*15f0*/  @P6 IADD3.X R63, R22, c[0x0][0x17c], RZ, P0, !PT ;  /* 0x00005f00163f6a10 */ /* 0x000fe400007fe4ff */
[----:B------:R-:W-:-:S04]  /*1600*/  ISETP.NE.AND P6, PT, R93, RZ, PT ;  /* 0x000000ff5d00720c */ /* 0x000fc80003fc5270 */
[----:B------:R-:W-:Y:S02]  /*1610*/  P2R R80, PR, RZ, 0x40 ;  /* 0x00000040ff507803 */ /* 0x000fe40000000000 */
[----:B------:R-:W-:-:S04]  /*1620*/  ISETP.NE.AND P6, PT, R94, RZ, PT ;  /* 0x000000ff5e00720c */ /* 0x000fc80003fc5270 */
[----:B------:R-:W-:Y:S02]  /*1630*/  P2R R81, PR, RZ, 0x40 ;  /* 0x00000040ff517803 */ /* 0x000fe40000000000 */
[----:B------:R-:W-:-:S04]  /*1640*/  ISETP.NE.AND P6, PT, R95, RZ, PT ;  /* 0x000000ff5f00720c */ /* 0x000fc80003fc5270 */
[----:B------:R-:W-:Y:S02]  /*1650*/  P2R R82, PR, RZ, 0x40 ;  /* 0x00000040ff527803 */ /* 0x000fe40000000000 */
[----:B------:R-:W-:-:S04]  /*1660*/  ISETP.NE.AND P6, PT, R96, RZ, PT ;  /* 0x000000ff6000720c */ /* 0x000fc80003fc5270 */
[----:B------:R-:W-:Y:S02]  /*1670*/  P2R R83, PR, RZ, 0x40 ;  /* 0x00000040ff537803 */ /* 0x000fe40000000000 */
[----:B------:R-:W-:Y:S01]  /*1680*/  ISETP.NE.AND P6, PT, R97, RZ, PT ;  /* 0x000000ff6100720c */ /* 0x000fe20003fc5270 */
[----:B------:R-:W-:-:S12]  /*1690*/  CS2R R78, SRZ ;  /* 0x00000000004e7805 */ /* 0x000fd8000001ff00 */
[----:B------:R0:W2:Y:S01]  /*16a0*/  @P6 LDG.E.64 R78, [R24.64] ;  /* 0x0000000c184e6981 */ /* 0x0000a2000c1e1b00 */
        /* <DEDUP_REMOVED lines=59> */
[----:B------:R-:W-:Y:S02]  /*1a60*/  @P1 IADD3.X R49, R22, c[0x0][0x17c], RZ, P0, !PT ;  /* 0x00005f0016311a10 */ /* 0x000fe400007fe4ff */
[----:B------:R-:W-:-:S06]  /*1a70*/  CS2R R22, SRZ ;  /* 0x0000000000167805 */ /* 0x000fcc000001ff00 */
[----:B------:R3:W5:Y:S01]  /*1a80*/  @P6 LDG.E.64 R22, [R74.64] ;  /* 0x0000000c4a166981 */ /* 0x000762000c1e1b00 */
[----:B------:R-:W-:Y:S01]  /*1a90*/  ISETP.NE.AND P6, PT, R83, RZ, PT ;  /* 0x000000ff5300720c */ /* 0x000fe20003fc5270 */
[----:B0-----:R-:W-:Y:S01]  /*1aa0*/  CS2R R24, SRZ ;  /* 0x0000000000187805 */ /* 0x001fe2000001ff00 */
[----:B---3--:R-:W-:-:S11]  /*1ab0*/  CS2R R74, SRZ ;  /* 0x00000000004a7805 */ /* 0x008fd6000001ff00 */
[----:B------:R0:W5:Y:S04]  /*1ac0*/  @P6 LDG.E.64 R24, [R72.64] ;  /* 0x0000000c48186981 */ /* 0x000168000c1e1b00 */
        /* <DEDUP_REMOVED lines=11> */
[----:B------:R-:W-:Y:S02]  /*1b80*/  ISETP.NE.AND P6, PT, R80, RZ, PT ;  /* 0x000000ff5000720c */ /* 0x000fe40003fc5270 */
[----:B------:R-:W-:Y:S01]  /*1b90*/  ISETP.NE.AND P0, PT, R92, RZ, PT ;  /* 0x000000ff5c00720c */ /* 0x000fe20003f05270 */
[----:B0-----:R-:W-:Y:S01]  /*1ba0*/  CS2R R68, SRZ ;  /* 0x0000000000447805 */ /* 0x001fe2000001ff00 */
[----:B---3--:R-:W-:-:S09]  /*1bb0*/  CS2R R30, SRZ ;  /* 0x00000000001e7805 */ /* 0x008fd2000001ff00 */
[----:B------:R0:W5:Y:S04]  /*1bc0*/  @P6 LDG.E.64 R68, [R32.64] ;  /* 0x0000000c20446981 */ /* 0x000168000c1e1b00 */
[----:B------:R3:W5:Y:S01]  /*1bd0*/  @P6 LDG.E.64 R30, [R66.64] ;  /* 0x0000000c421e6981 */ /* 0x000762000c1e1b00 */
[----:B------:R-:W-:Y:S01]  /*1be0*/  ISETP.NE.AND P6, PT, R77, RZ, PT ;  /* 0x000000ff4d00720c */ /* 0x000fe20003fc5270 */
[----:B0-----:R-:W-:Y:S01]  /*1bf0*/  CS2R R32, SRZ ;  /* 0x0000000000207805 */ /* 0x001fe2000001ff00 */
[----:B---3--:R-:W-:-:S05]  /*1c00*/  CS2R R66, SRZ ;  /* 0x0000000000427805 */ /* 0x008fca000001ff00 */
[----:B------:R0:W5:Y:S04]  /*1c10*/  @P0 LDG.E.64 R32, [R64.64] ;  /* 0x0000000c40200981 */ /* 0x000168000c1e1b00 */
[----:B------:R3:W5:Y:S01]  /*1c20*/  @P0 LDG.E.64 R66, [R34.64] ;  /* 0x0000000c22420981 */ /* 0x000762000c1e1b00 */
        /* <DEDUP_REMOVED lines=13> */
[----:B---3--:R-:W-:Y:S01]  /*1d00*/  CS2R R58, SRZ ;  /* 0x00000000003a7805 */ /* 0x008fe2000001ff00 */
[----:B------:R-:W-:-:S04]  /*1d10*/  ISETP.GT.U32.AND P0, PT, R3, 0xdf, PT ;  /* 0x000000df0300780c */ /* 0x000fc80003f04070 */
[----:B------:R0:W5:Y:S04]  /*1d20*/  @P3 LDG.E.64 R40, [R56.64] ;  /* 0x0000000c38283981 */ /* 0x000168000c1e1b00 */
[----:B------:R3:W5:Y:S01]  /*1d30*/  @P3 LDG.E.64 R58, [R42.64] ;  /* 0x0000000c2a3a3981 */ /* 0x000762000c1e1b00 */
[----:B0-----:R-:W-:Y:S01]  /*1d40*/  CS2R R56, SRZ ;  /* 0x0000000000387805 */ /* 0x001fe2000001ff00 */
[----:B---3--:R-:W-:-:S05]  /*1d50*/  CS2R R42, SRZ ;  /* 0x00000000002a7805 */ /* 0x008fca000001ff00 */
[----:B------:R0:W5:Y:S04]  /*1d60*/  @P2 LDG.E.64 R56, [R44.64] ;  /* 0x0000000c2c382981 */ /* 0x000168000c1e1b00 */
[----:B------:R3:W5:Y:S01]  /*1d70*/  @P2 LDG.E.64 R42, [R54.64] ;  /* 0x0000000c362a2981 */ /* 0x000762000c1e1b00 */
[----:B------:R-:W-:Y:S01]  /*1d80*/  BSSY B0, `(.L_x_1480) ;  /* 0x0000013000007945 */ /* 0x000fe20003800000 */
[----:B0-----:R-:W-:Y:S01]  /*1d90*/  CS2R R44, SRZ ;  /* 0x00000000002c7805 */ /* 0x001fe2000001ff00 */
[----:B---3--:R-:W-:Y:S01]  /*1da0*/  CS2R R54, SRZ ;  /* 0x0000000000367805 */ /* 0x008fe2000001ff00 */
[----:B--2---:R-:W-:-:S04]  /*1db0*/  FADD.FTZ R78, R78, -UR4 ;  /* 0x800000044e4e7e21 */ /* 0x004fc80008010000 */
[----:B------:R0:W5:Y:S01]  /*1dc0*/  @P1 LDG.E.64 R44, [R48.64] ;  /* 0x0000000c302c1981 */ /* 0x000162000c1e1b00 */
[----:B------:R-:W-:-:S03]  /*1dd0*/  FADD.FTZ R79, R79, -UR4 ;  /* 0x800000044f4f7e21 */ /* 0x000fc60008010000 */
[----:B------:R2:W5:Y:S01]  /*1de0*/  @P1 LDG.E.64 R54, [R46.64] ;  /* 0x0000000c2e361981 */ /* 0x000562000c1e1b00 */
[----:B0-----:R-:W-:Y:S01]  /*1df0*/  CS2R R48, SRZ ;  /* 0x0000000000307805 */ /* 0x001fe2000001ff00 */
[----:B--2---:R-:W-:Y:S01]  /*1e00*/  CS2R R46, SRZ ;  /* 0x00000000002e7805 */ /* 0x004fe2000001ff00 */
[----:B------:R-:W-:Y:S05]  /*1e10*/  @P0 BRA `(.L_x_1481) ;  /* 0x0000009000000947 */ /* 0x000fea0003800000 */
[----:B-1----:R-:W-:Y:S02]  /*1e20*/  ISETP.NE.AND P0, PT, RZ, UR16, PT ;  /* 0x00000010ff007c0c */ /* 0x002fe4000bf05270 */
        /* <DEDUP_REMOVED lines=8> */
.L_x_1481:
[----:B-1----:R-:W-:Y:S05]  /*1eb0*/  BSYNC B0 ;  /* 0x0000000000007941 */ /* 0x002fea0003800000 */
.L_x_1480:
[----:B------:R-:W-:Y:S01]  /*1ec0*/  ISETP.NE.AND P0, PT, RZ, UR16, PT ;  /* 0x00000010ff007c0c */ /* 0x000fe2000bf05270 */
[----:B------:R-:W-:Y:S01]  /*1ed0*/  FMUL.FTZ R84, R79, UR14 ;  /* 0x0000000e4f547c20 */ /* 0x000fe20008410000 */
[----:B-----5:R-:W-:Y:S01]  /*1ee0*/  MOV R79, R22 ;  /* 0x00000016004f7202 */ /* 0x020fe20000000f00 */
[----:B------:R-:W-:Y:S01]  /*1ef0*/  FMUL.FTZ R85, R78, UR14 ;  /* 0x0000000e4e557c20 */ /* 0x000fe20008410000 */
[----:B------:R-:W-:-:S09]  /*1f00*/  MOV R76, R23 ;  /* 0x00000017004c7202 */ /* 0x000fd20000000f00 */
        /* <DEDUP_REMOVED lines=14> */
[----:B-1----:R-:W-:-:S04]  /*1ff0*/  FADD.FTZ R76, -R79, 1 ;  /* 0x3f8000004f4c7421 */ /* 0x002fc80000010100 */
[----:B------:R-:W-:Y:S02]  /*2000*/  FFMA.FTZ R76, R80, R76, 1 ;  /* 0x3f800000504c7423 */ /* 0x000fe4000001004c */
[----:B------:R-:W-:Y:S02]  /*2010*/  FMUL.FTZ R80, R23, R79 ;  /* 0x0000004f17507220 */ /* 0x000fe40000410000 */
[----:B------:R-:W-:Y:S02]  /*2020*/  FMUL.FTZ R79, R78, R77 ;  /* 0x0000004d4e4f7220 */ /* 0x000fe40000410000 */
[----:B------:R-:W-:Y:S02]  /*2030*/  FMUL.FTZ R76, R80, R76 ;  /* 0x0000004c504c7220 */ /* 0x000fe40000410000 */
.L_x_1482:
[----:B------:R-:W-:Y:S02]  /*2040*/  FMUL.FTZ R78, R79, R46 ;  /* 0x0000002e4f4e7220 */ /* 0x000fe40000410000 */
[----:B------:R-:W-:Y:S02]  /*2050*/  FMUL.FTZ R77, R76, R47 ;  /* 0x0000002f4c4d7220 */ /* 0x000fe40000410000 */
[----:B------:R-:W-:-:S02]  /*2060*/  FFMA.FTZ R80, R85, R78, RZ ;  /* 0x0000004e55507223 */ /* 0x000fc400000100ff */
[----:B------:R-:W-:Y:S02]  /*2070*/  FADD.FTZ R78, RZ, R78 ;  /* 0x0000004eff4e7221 */ /* 0x000fe40000010000 */
[----:B------:R-:W-:Y:S02]  /*2080*/  FADD.FTZ R75, R75, -UR4 ;  /* 0x800000044b4b7e21 */ /* 0x000fe40008010000 */
[----:B------:R-:W-:Y:S02]  /*2090*/  FADD.FTZ R74, R74, -UR4 ;  /* 0x800000044a4a7e21 */ /* 0x000fe40008010000 */
[----:B------:R-:W-:Y:S02]  /*20a0*/  FFMA.FTZ R80, R84, R77, R80 ;  /* 0x0000004d54507223 */ /* 0x000fe40000010050 */
[----:B------:R-:W-:Y:S01]  /*20b0*/  FADD.FTZ R78, R77, R78 ;  /* 0x0000004e4d4e7221 */ /* 0x000fe20000010000 */
[----:B------:R-:W-:Y:S01]  /*20c0*/  MOV R77, R25 ;  /* 0x00000019004d7202 */ /* 0x000fe20000000f00 */
[----:B------:R-:W-:Y:S01]  /*20d0*/  FMUL.FTZ R82, R75, UR14 ;  /* 0x0000000e4b527c20 */ /* 0x000fe20008410000 */
[----:B------:R-:W-:Y:S01]  /*20e0*/  MOV R75, R24 ;  /* 0x00000018004b7202 */ /* 0x000fe20000000f00 */
[----:B------:R-:W-:Y:S01]  /*20f0*/  FMUL.FTZ R83, R74, UR14 ;  /* 0x0000000e4a537c20 */ /* 0x000fe20008410000 */
        /* <DEDUP_REMOVED lines=19> */
.L_x_1483:
[----:B------:R-:W-:Y:S02]  /*2230*/  FFMA.FTZ R86, R85, R79, RZ ;  /* 0x0000004f55567223 */ /* 0x000fe400000100ff */
[----:B------:R-:W-:Y:S02]  /*2240*/  FADD.FTZ R79, RZ, R79 ;  /* 0x0000004fff4f7221 */ /* 0x000fe40000010000 */
[----:B------:R-:W-:Y:S02]  /*2250*/  FMUL.FTZ R74, R75, R46 ;  /* 0x0000002e4b4a7220 */ /* 0x000fe40000410000 */
[----:B------:R-:W-:Y:S02]  /*2260*/  FFMA.FTZ R86, R83, R75, R86 ;  /* 0x0000004b53567223 */ /* 0x000fe40000010056 */
[----:B------:R-:W-:Y:S02]  /*2270*/  FADD.FTZ R79, R79, R75 ;  /* 0x0000004b4f4f7221 */ /* 0x000fe40000010000 */
[----:B------:R-:W-:-:S02]  /*2280*/  FFMA.FTZ R80, R83, R74, R80 ;  /* 0x0000004a53507223 */ /* 0x000fc40000010050 */
[----:B------:R-:W-:Y:S02]  /*2290*/  FADD.FTZ R78, R78, R74 ;  /* 0x0000004a4e4e7221 */ /* 0x000fe40000010000 */
[----:B------:R-:W-:Y:S02]  /*22a0*/  FFMA.FTZ R75, R84, R76, RZ ;  /* 0x0000004c544b7223 */ /* 0x000fe400000100ff */
[----:B------:R-:W-:Y:S02]  /*22b0*/  FADD.FTZ R74, RZ, R76 ;  /* 0x0000004cff4a7221 */ /* 0x000fe40000010000 */
[----:B------:R-:W-:Y:S02]  /*22c0*/  FFMA.FTZ R75, R82, R77, R75 ;  /* 0x0000004d524b7223 */ /* 0x000fe4000001004b */
[----:B------:R-:W-:Y:S02]  /*22d0*/  FADD.FTZ R74, R74, R77 ;  /* 0x0000004d4a4a7221 */ /* 0x000fe40000010000 */
[----:B------:R-:W-:-:S02]  /*22e0*/  FMUL.FTZ R77, R77, R47 ;  /* 0x0000002f4d4d7220 */ /* 0x000fc40000410000 */
        /* <DEDUP_REMOVED lines=27> */
.L_x_1484:
[----:B------:R-:W-:Y:S02]  /*24a0*/  FADD.FTZ R73, R79, R72 ;  /* 0x000000484f497221 */ /* 0x000fe40000010000 */
[C---:B------:R-:W-:Y:S02]  /*24b0*/  FFMA.FTZ R86, R81.reuse, R72, R86 ;  /* 0x0000004851567223 */ /* 0x040fe40000010056 */
[----:B------:R-:W-:Y:S02]  /*24c0*/  FMUL.FTZ R72, R72, R46 ;  /* 0x0000002e48487220 */ /* 0x000fe40000410000 */
[----:B------:R-:W-:Y:S02]  /*24d0*/  FADD.FTZ R74, R74, R78 ;  /* 0x0000004e4a4a7221 */ /* 0x000fe40000010000 */
[----:B------:R-:W-:Y:S02]  /*24e0*/  FFMA.FTZ R76, R81, R72, R76 ;  /* 0x00000048514c7223 */ /* 0x000fe4000001004c */
[----:B------:R-:W-:-:S02]  /*24f0*/  FADD.FTZ R77, R77, R72 ;  /* 0x000000484d4d7221 */ /* 0x000fc40000010000 */
[----:B------:R-:W-:Y:S02]  /*2500*/  FFMA.FTZ R72, R80, R78, R75 ;  /* 0x0000004e50487223 */ /* 0x000fe4000001004b */
[----:B------:R-:W-:Y:S02]  /*2510*/  FMUL.FTZ R78, R78, R47 ;  /* 0x0000002f4e4e7220 */ /* 0x000fe40000410000 */
        /* <DEDUP_REMOVED lines=27> */
.L_x_1485:
[----:B------:R-:W-:Y:S02]  /*26d0*/  FADD.FTZ R73, R73, R70 ;  /* 0x0000004649497221 */ /* 0x000fe40000010000 */
[C---:B------:R-:W-:Y:S02]  /*26e0*/  FFMA.FTZ R86, R79.reuse, R70, R86 ;  /* 0x000000464f567223 */ /* 0x040fe40000010056 */
[----:B------:R-:W-:Y:S02]  /*26f0*/  FMUL.FTZ R70, R70, R46 ;  /* 0x0000002e46467220 */ /* 0x000fe40000410000 */
[----:B------:R-:W-:Y:S02]  /*2700*/  FADD.FTZ R71, R74, R77 ;  /* 0x0000004d4a477221 */ /* 0x000fe40000010000 */
[----:B------:R-:W-:Y:S02]  /*2710*/  FFMA.FTZ R75, R79, R70, R75 ;  /* 0x000000464f4b7223 */ /* 0x000fe4000001004b */
[----:B------:R-:W-:-:S02]  /*2720*/  FMUL.FTZ R74, R77, R47 ;  /* 0x0000002f4d4a7220 */ /* 0x000fc40000410000 */
[----:B------:R-:W-:Y:S02]  /*2730*/  FADD.FTZ R76, R76, R70 ;  /* 0x000000464c4c7221 */ /* 0x000fe40000010000 */
[----:B------:R-:W-:Y:S02]  /*2740*/  FADD.FTZ R68, R68, -UR4 ;  /* 0x8000000444447e21 */ /* 0x000fe40008010000 */
[----:B------:R-:W-:Y:S02]  /*2750*/  FADD.FTZ R69, R69, -UR4 ;  /* 0x8000000445457e21 */ /* 0x000fe40008010000 */
[C---:B------:R-:W-:Y:S02]  /*2760*/  FFMA.FTZ R70, R78.reuse, R77, R72 ;  /* 0x0000004d4e467223 */ /* 0x040fe40000010048 */
[----:B------:R-:W-:Y:S01]  /*2770*/  FFMA.FTZ R72, R78, R74, R75 ;  /* 0x0000004a4e487223 */ /* 0x000fe2000001004b */
[----:B------:R-:W-:Y:S01]  /*2780*/  MOV R75, R31 ;  /* 0x0000001f004b7202 */ /* 0x000fe20000000f00 */
[----:B------:R-:W-:-:S02]  /*2790*/  FADD.FTZ R74, R74, R76 ;  /* 0x0000004c4a4a7221 */ /* 0x000fc40000010000 */
        /* <DEDUP_REMOVED lines=22> */
.L_x_1486:
[----:B------:R-:W-:Y:S02]  /*2900*/  FADD.FTZ R73, R73, R68 ;  /* 0x0000004449497221 */ /* 0x000fe40000010000 */
[C---:B------:R-:W-:Y:S02]  /*2910*/  FFMA.FTZ R86, R77.reuse, R68, R86 ;  /* 0x000000444d567223 */ /* 0x040fe40000010056 */
[----:B------:R-:W-:Y:S02]  /*2920*/  FMUL.FTZ R68, R68, R46 ;  /* 0x0000002e44447220 */ /* 0x000fe40000410000 */
[----:B------:R-:W-:Y:S02]  /*2930*/  FADD.FTZ R66, R66, -UR4 ;  /* 0x8000000442427e21 */ /* 0x000fe40008010000 */
[----:B------:R-:W-:Y:S02]  /*2940*/  FFMA.FTZ R72, R77, R68, R72 ;  /* 0x000000444d487223 */ /* 0x000fe40000010048 */
[----:B------:R-:W-:-:S02]  /*2950*/  FADD.FTZ R74, R74, R68 ;  /* 0x000000444a4a7221 */ /* 0x000fc40000010000 */
[----:B------:R-:W-:Y:S02]  /*2960*/  FADD.FTZ R68, R71, R75 ;  /* 0x0000004b47447221 */ /* 0x000fe40000010000 */
[----:B------:R-:W-:Y:S02]  /*2970*/  FMUL.FTZ R71, R75, R47 ;  /* 0x0000002f4b477220 */ /* 0x000fe40000410000 */
        /* <DEDUP_REMOVED lines=27> */
.L_x_1487:
        /* <DEDUP_REMOVED lines=35> */
.L_x_1488:
        /* <DEDUP_REMOVED lines=35> */
.L_x_1489:
        /* <DEDUP_REMOVED lines=35> */
.L_x_1490:
        /* <DEDUP_REMOVED lines=35> */
.L_x_1491:
        /* <DEDUP_REMOVED lines=35> */
.L_x_1492:
[----:B------:R-:W-:Y:S02]  /*3620*/  FADD.FTZ R61, R61, R56 ;  /* 0x000000383d3d7221 */ /* 0x000fe40000010000 */
[----:B------:R-:W-:Y:S02]  /*3630*/  FFMA.FTZ R86, R65, R56, R86 ;  /* 0x0000003841567223 */ /* 0x000fe40000010056 */
[----:B------:R-:W-:Y:S02]  /*3640*/  FMUL.FTZ R56, R56, R46 ;  /* 0x0000002e38387220 */ /* 0x000fe40000410000 */
[----:B------:R-:W-:Y:S02]  /*3650*/  FADD.FTZ R57, R59, R63 ;  /* 0x0000003f3b397221 */ /* 0x000fe40000010000 */
[----:B------:R-:W-:Y:S02]  /*3660*/  FFMA.FTZ R60, R65, R56, R60 ;  /* 0x00000038413c7223 */ /* 0x000fe4000001003c */
[----:B------:R-:W-:-:S02]  /*3670*/  FMUL.FTZ R59, R63, R47 ;  /* 0x0000002f3f3b7220 */ /* 0x000fc40000410000 */
[----:B------:R-:W-:Y:S02]  /*3680*/  FADD.FTZ R62, R62, R56 ;  /* 0x000000383e3e7221 */ /* 0x000fe40000010000 */
[----:B------:R-:W-:Y:S02]  /*3690*/  FADD.FTZ R55, R55, -UR4 ;  /* 0x8000000437377e21 */ /* 0x000fe40008010000 */
[----:B------:R-:W-:Y:S02]  /*36a0*/  FFMA.FTZ R56, R64, R63, R58 ;  /* 0x0000003f40387223 */ /* 0x000fe4000001003a */
[----:B------:R-:W-:Y:S02]  /*36b0*/  FADD.FTZ R54, R54, -UR4 ;  /* 0x8000000436367e21 */ /* 0x000fe40008010000 */
        /* <DEDUP_REMOVED lines=25> */
.L_x_1493:
[----:B------:R-:W-:Y:S02]  /*3850*/  FADD.FTZ R54, R61, R55 ;  /* 0x000000373d367221 */ /* 0x000fe40000010000 */
[----:B------:R-:W-:Y:S02]  /*3860*/  FFMA.FTZ R86, R63, R55, R86 ;  /* 0x000000373f567223 */ /* 0x000fe40000010056 */
[----:B------:R-:W-:Y:S02]  /*3870*/  FMUL.FTZ R55, R55, R46 ;  /* 0x0000002e37377220 */ /* 0x000fe40000410000 */
[----:B------:R-:W-:Y:S02]  /*3880*/  FFMA.FTZ R56, R62, R60, R56 ;  /* 0x0000003c3e387223 */ /* 0x000fe40000010038 */
[----:B------:R-:W-:Y:S02]  /*3890*/  FFMA.FTZ R58, R63, R55, R58 ;  /* 0x000000373f3a7223 */ /* 0x000fe4000001003a */
[----:B------:R-:W-:-:S02]  /*38a0*/  FADD.FTZ R59, R59, R55 ;  /* 0x000000373b3b7221 */ /* 0x000fc40000010000 */
[----:B------:R-:W-:Y:S02]  /*38b0*/  FADD.FTZ R55, R57, R60 ;  /* 0x0000003c39377221 */ /* 0x000fe40000010000 */
[----:B------:R-:W-:Y:S02]  /*38c0*/  FMUL.FTZ R60, R60, R47 ;  /* 0x0000002f3c3c7220 */ /* 0x000fe40000410000 */
[----:B------:R-:W-:Y:S02]  /*38d0*/  FADD.FTZ R8, R8, -UR4 ;  /* 0x8000000408087e21 */ /* 0x000fe40008010000 */
[----:B------:R-:W-:Y:S02]  /*38e0*/  FADD.FTZ R9, R9, -UR4 ;  /* 0x8000000409097e21 */ /* 0x000fe40008010000 */
[----:B------:R-:W-:Y:S02]  /*38f0*/  FFMA.FTZ R57, R62, R60, R58 ;  /* 0x0000003c3e397223 */ /* 0x000fe4000001003a */
[----:B------:R-:W-:-:S02]  /*3900*/  FADD.FTZ R58, R60, R59 ;  /* 0x0000003b3c3a7221 */ /* 0x000fc40000010000 */
[----:B------:R-:W-:Y:S01]  /*3910*/  FMUL.FTZ R61, R8, UR14 ;  /* 0x0000000e083d7c20 */ /* 0x000fe20008410000 */
[----:B------:R-:W-:Y:S01]  /*3920*/  MOV R8, R15 ;  /* 0x0000000f00087202 */ /* 0x000fe20000000f00 */
[----:B------:R-:W-:Y:S01]  /*3930*/  FMUL.FTZ R60, R9, UR14 ;  /* 0x0000000e093c7c20 */ /* 0x000fe20008410000 */
[----:B------:R-:W-:Y:S01]  /*3940*/  MOV R9, R14 ;  /* 0x0000000e00097202 */ /* 0x000fe20000000f00 */
        /* <DEDUP_REMOVED lines=19> */
.L_x_1494:
[----:B------:R-:W-:Y:S02]  /*3a80*/  FADD.FTZ R54, R54, R9 ;  /* 0x0000000936367221 */ /* 0x000fe40000010000 */
[----:B------:R-:W-:Y:S02]  /*3a90*/  FFMA.FTZ R86, R61, R9, R86 ;  /* 0x000000093d567223 */ /* 0x000fe40000010056 */
[----:B------:R-:W-:Y:S02]  /*3aa0*/  FMUL.FTZ R9, R9, R46 ;  /* 0x0000002e09097220 */ /* 0x000fe40000410000 */
[----:B------:R-:W-:Y:S02]  /*3ab0*/  FADD.FTZ R6, R6, -UR4 ;  /* 0x8000000406067e21 */ /* 0x000fe40008010000 */
[----:B------:R-:W-:Y:S02]  /*3ac0*/  FFMA.FTZ R57, R61, R9, R57 ;  /* 0x000000093d397223 */ /* 0x000fe40000010039 */
[----:B------:R-:W-:-:S02]  /*3ad0*/  FADD.FTZ R58, R58, R9 ;  /* 0x000000093a3a7221 */ /* 0x000fc40000010000 */
[----:B------:R-:W-:Y:S02]  /*3ae0*/  FMUL.FTZ R9, R8, R47 ;  /* 0x0000002f08097220 */ /* 0x000fe40000410000 */
[----:B------:R-:W-:Y:S02]  /*3af0*/  FADD.FTZ R55, R55, R8 ;  /* 0x0000000837377221 */ /* 0x000fe40000010000 */
[C---:B------:R-:W-:Y:S02]  /*3b00*/  FFMA.FTZ R56, R60.reuse, R8, R56 ;  /* 0x000000083c387223 */ /* 0x040fe40000010038 */
[----:B------:R-:W-:Y:S02]  /*3b10*/  FADD.FTZ R7, R7, -UR4 ;  /* 0x8000000407077e21 */ /* 0x000fe40008010000 */
[----:B------:R-:W-:Y:S02]  /*3b20*/  FFMA.FTZ R8, R60, R9, R57 ;  /* 0x000000093c087223 */ /* 0x000fe40000010039 */
[----:B------:R-:W-:Y:S01]  /*3b30*/  FADD.FTZ R57, R9, R58 ;  /* 0x0000003a09397221 */ /* 0x000fe20000010000 */
[----:B------:R-:W-:Y:S01]  /*3b40*/  MOV R58, R16 ;  /* 0x00000010003a7202 */ /* 0x000fe20000000f00 */
[----:B------:R-:W-:-:S02]  /*3b50*/  FMUL.FTZ R9, R6, UR14 ;  /* 0x0000000e06097c20 */ /* 0x000fc40008410000 */
        /* <DEDUP_REMOVED lines=21> */
.L_x_1495:
[----:B------:R-:W-:Y:S01]  /*3cb0*/  FADD.FTZ R54, R54, R58 ;  /* 0x0000003a36367221 */ /* 0x000fe20000010000 */
[----:B------:R-:W-:Y:S01]  /*3cc0*/  MOV R59, R19 ;  /* 0x00000013003b7202 */ /* 0x000fe20000000f00 */
[----:B------:R-:W-:Y:S02]  /*3cd0*/  FFMA.FTZ R86, R9, R58, R86 ;  /* 0x0000003a09567223 */ /* 0x000fe40000010056 */
[----:B------:R-:W-:Y:S02]  /*3ce0*/  FMUL.FTZ R58, R58, R46 ;  /* 0x0000002e3a3a7220 */ /* 0x000fe40000410000 */
[----:B------:R-:W-:Y:S02]  /*3cf0*/  FADD.FTZ R55, R55, R7 ;  /* 0x0000000737377221 */ /* 0x000fe40000010000 */
[----:B------:R-:W-:Y:S02]  /*3d00*/  FFMA.FTZ R8, R9, R58, R8 ;  /* 0x0000003a09087223 */ /* 0x000fe40000010008 */
[----:B------:R-:W-:-:S02]  /*3d10*/  FFMA.FTZ R56, R6, R7, R56 ;  /* 0x0000000706387223 */ /* 0x000fc40000010038 */
[----:B------:R-:W-:Y:S02]  /*3d20*/  FADD.FTZ R58, R57, R58 ;  /* 0x0000003a393a7221 */ /* 0x000fe40000010000 */
[----:B------:R-:W-:-:S04]  /*3d30*/  FMUL.FTZ R7, R7, R47 ;  /* 0x0000002f07077220 */ /* 0x000fc80000410000 */
[----:B------:R-:W-:Y:S02]  /*3d40*/  FFMA.FTZ R57, R6, R7, R8 ;  /* 0x0000000706397223 */ /* 0x000fe40000010008 */
[----:B------:R-:W-:Y:S02]  /*3d50*/  FADD.FTZ R58, R7, R58 ;  /* 0x0000003a073a7221 */ /* 0x000fe40000010000 */
[----:B------:R-:W-:Y:S02]  /*3d60*/  FADD.FTZ R7, R52, -UR4 ;  /* 0x8000000434077e21 */ /* 0x000fe40008010000 */
[----:B------:R-:W-:Y:S01]  /*3d70*/  FADD.FTZ R8, R53, -UR4 ;  /* 0x8000000435087e21 */ /* 0x000fe20008010000 */
[----:B------:R-:W-:Y:S01]  /*3d80*/  MOV R53, R18 ;  /* 0x0000001200357202 */ /* 0x000fe20000000f00 */
        /* <DEDUP_REMOVED lines=21> */
.L_x_1496:
[----:B------:R-:W-:Y:S02]  /*3ee0*/  FFMA.FTZ R52, R7, R53, R86 ;  /* 0x0000003507347223 */ /* 0x000fe40000010056 */
[----:B------:R-:W-:Y:S02]  /*3ef0*/  FMUL.FTZ R86, R53, R46 ;  /* 0x0000002e35567220 */ /* 0x000fe40000410000 */
[----:B------:R-:W-:Y:S02]  /*3f00*/  FADD.FTZ R54, R54, R53 ;  /* 0x0000003536367221 */ /* 0x000fe40000010000 */
[----:B------:R-:W-:Y:S02]  /*3f10*/  FADD.FTZ R55, R55, R59 ;  /* 0x0000003b37377221 */ /* 0x000fe40000010000 */
[----:B------:R-:W-:Y:S01]  /*3f20*/  FFMA.FTZ R53, R8, R59, R56 ;  /* 0x0000003b08357223 */ /* 0x000fe20000010038 */
[----:B------:R-:W-:Y:S01]  /*3f30*/  MOV R56, R21 ;  /* 0x0000001500387202 */ /* 0x000fe20000000f00 */
[----:B------:R-:W-:-:S02]  /*3f40*/  FFMA.FTZ R57, R7, R86, R57 ;  /* 0x0000005607397223 */ /* 0x000fc40000010039 */
[----:B------:R-:W-:Y:S02]  /*3f50*/  FMUL.FTZ R59, R59, R47 ;  /* 0x0000002f3b3b7220 */ /* 0x000fe40000410000 */
[----:B------:R-:W-:Y:S02]  /*3f60*/  FADD.FTZ R86, R58, R86 ;  /* 0x000000563a567221 */ /* 0x000fe40000010000 */
[----:B------:R-:W-:Y:S02]  /*3f70*/  FADD.FTZ R50, R50, -UR4 ;  /* 0x8000000432327e21 */ /* 0x000fe40008010000 */
[----:B------:R-:W-:Y:S02]  /*3f80*/  FADD.FTZ R51, R51, -UR4 ;  /* 0x8000000433337e21 */ /* 0x000fe40008010000 */
[----:B------:R-:W-:Y:S01]  /*3f90*/  FFMA.FTZ R58, R8, R59, R57 ;  /* 0x0000003b083a7223 */ /* 0x000fe20000010039 */
[----:B------:R-:W-:Y:S01]  /*3fa0*/  MOV R57, R20 ;  /* 0x0000001400397202 */ /* 0x000fe20000000f00 */
[----:B------:R-:W-:-:S02]  /*3fb0*/  FADD.FTZ R59, R59, R86 ;  /* 0x000000563b3b7221 */ /* 0x000fc40000010000 */
        /* <DEDUP_REMOVED lines=21> */
.L_x_1497:
[----:B------:R-:W-:Y:S01]  /*4110*/  FMUL.FTZ R50, R57, R46 ;  /* 0x0000002e39327220 */ /* 0x000fe20000410000 */
[----:B------:R-:W0:Y:S01]  /*4120*/  S2R R88, SR_LANEID ;  /* 0x0000000000587919 */ /* 0x000e220000000000 */
[C---:B------:R-:W-:Y:S01]  /*4130*/  FFMA.FTZ R52, R87.reuse, R57, R52 ;  /* 0x0000003957347223 */ /* 0x040fe20000010034 */
[----:B------:R-:W-:Y:S01]  /*4140*/  BSSY B0, `(.L_x_1498) ;  /* 0x0000037000007945 */ /* 0x000fe20003800000 */
[----:B------:R-:W-:Y:S02]  /*4150*/  FFMA.FTZ R58, R87, R50, R58 ;  /* 0x00000032573a7223 */ /* 0x000fe4000001003a */
[----:B------:R-:W-:Y:S02]  /*4160*/  FADD.FTZ R59, R59, R50 ;  /* 0x000000323b3b7221 */ /* 0x000fe40000010000 */
[----:B------:R-:W-:Y:S02]  /*4170*/  FMUL.FTZ R50, R56, R47 ;  /* 0x0000002f38327220 */ /* 0x000fe40000410000 */
[----:B------:R-:W-:-:S02]  /*4180*/  FADD.FTZ R54, R54, R57 ;  /* 0x0000003936367221 */ /* 0x000fc40000010000 */
[----:B------:R-:W-:Y:S02]  /*4190*/  FADD.FTZ R51, R50, R59 ;  /* 0x0000003b32337221 */ /* 0x000fe40000010000 */
[C---:B------:R-:W-:Y:S02]  /*41a0*/  FFMA.FTZ R50, R86.reuse, R50, R58 ;  /* 0x0000003256327223 */ /* 0x040fe4000001003a */
[----:B------:R-:W-:Y:S01]  /*41b0*/  FFMA.FTZ R53, R86, R56, R53 ;  /* 0x0000003856357223 */ /* 0x000fe20000010035 */
[----:B------:R-:W1:Y:S01]  /*41c0*/  SHFL.DOWN PT, R58, R51, 0x1, 0x1f ;  /* 0x08201f00333a7f89 */ /* 0x000e6200000e0000 */
[----:B------:R-:W-:-:S05]  /*41d0*/  FADD.FTZ R55, R55, R56 ;  /* 0x0000003837377221 */ /* 0x000fca0000010000 */
[----:B------:R-:W-:Y:S01]  /*41e0*/  STS.128 [R3.X16+0x50], R52 ;  /* 0x0000503403007388 */ /* 0x000fe2000000cc00 */
[----:B0-----:R-:W-:-:S13]  /*41f0*/  ISETP.GT.AND P0, PT, R88, 0x1e, PT ;  /* 0x0000001e5800780c */ /* 0x001fda0003f04270 */
[----:B-1----:R-:W-:Y:S02]  /*4200*/  @!P0 FADD.FTZ R51, R51, R58 ;  /* 0x0000003a33338221 */ /* 0x002fe40000010000 */
[----:B------:R-:W0:Y:S02]  /*4210*/  SHFL.DOWN PT, R58, R50, 0x1, 0x1f ;  /* 0x08201f00323a7f89 */ /* 0x000e2400000e0000 */
[----:B0-----:R-:W-:Y:S01]  /*4220*/  @!P0 FADD.FTZ R50, R50, R58 ;  /* 0x0000003a32328221 */ /* 0x001fe20000010000 */
[----:B------:R-:W-:Y:S01]  /*4230*/  ISETP.GT.AND P0, PT, R88, 0x1d, PT ;  /* 0x0000001d5800780c */ /* 0x000fe20003f04270 */
[----:B------:R-:W0:-:S12]  /*4240*/  SHFL.DOWN PT, R58, R51, 0x2, 0x1f ;  /* 0x08401f00333a7f89 */ /* 0x000e1800000e0000 */
[----:B0-----:R-:W-:Y:S02]  /*4250*/  @!P0 FADD.FTZ R51, R51, R58 ;  /* 0x0000003a33338221 */ /* 0x001fe40000010000 */
        /* <DEDUP_REMOVED lines=12> */
[----:B------:R-:W-:-:S04]  /*4320*/  ISETP.GT.AND P0, PT, R88, 0xf, PT ;  /* 0x0000000f5800780c */ /* 0x000fc80003f04270 */
[----:B------:R-:W0:Y:S09]  /*4330*/  SHFL.DOWN PT, R58, R50, 0x10, 0x1f ;  /* 0x0a001f00323a7f89 */ /* 0x000e3200000e0000 */
[----:B0-----:R-:W-:Y:S02]  /*4340*/  @!P0 FADD.FTZ R50, R50, R58 ;  /* 0x0000003a32328221 */ /* 0x001fe40000010000 */
[----:B------:R-:W0:Y:S02]  /*4350*/  SHFL.DOWN PT, R58, R51, 0x10, 0x1f ;  /* 0x0a001f00333a7f89 */ /* 0x000e2400000e0000 */
[----:B0-----:R-:W-:Y:S01]  /*4360*/  @!P0 FADD.FTZ R51, R51, R58 ;  /* 0x0000003a33338221 */ /* 0x001fe20000010000 */
[----:B------:R-:W-:-:S13]  /*4370*/  ISETP.NE.AND P0, PT, R88, RZ, PT ;  /* 0x000000ff5800720c */ /* 0x000fda0003f05270 */
[----:B------:R0:W-:Y:S04]  /*4380*/  @!P0 STS.64 [R99.X8+0x8], R50 ;  /* 0x0000083263008388 */ /* 0x0001e80000008a00 */
[----:B------:R-:W-:Y:S01]  /*4390*/  BAR.SYNC.DEFER_BLOCKING 0x0 ;  /* 0x0000000000007b1d */ /* 0x000fe20000010000 */
[----:B------:R-:W-:-:S13]  /*43a0*/  ISETP.NE.AND P0, PT, R3, RZ, PT ;  /* 0x000000ff0300720c */ /* 0x000fda0003f05270 */
[----:B------:R-:W-:Y:S05]  /*43b0*/  @P0 BRA `(.L_x_1499) ;  /* 0x000000f000000947 */ /* 0x000fea0003800000 */
[----:B0-----:R-:W0:Y:S02]  /*43c0*/  LDS.128 R56, [0x10] ;  /* 0x00001000ff387984 */ /* 0x001e240000000c00 */
[----:B0-----:R-:W-:Y:S02]  /*43d0*/  FADD.FTZ R50, R50, R56 ;  /* 0x0000003832327221 */ /* 0x001fe40000010000 */
[----:B------:R-:W-:Y:S02]  /*43e0*/  FADD.FTZ R51, R51, R57 ;  /* 0x0000003933337221 */ /* 0x000fe40000010000 */
[----:B------:R-:W-:Y:S02]  /*43f0*/  FADD.FTZ R50, R50, R58 ;  /* 0x0000003a32327221 */ /* 0x000fe40000010000 */
[----:B------:R-:W-:Y:S02]  /*4400*/  FADD.FTZ R51, R51, R59 ;  /* 0x0000003b33337221 */ /* 0x000fe40000010000 */
[----:B------:R-:W0:Y:S02]  /*4410*/  LDS.128 R56, [0x20] ;  /* 0x00002000ff387984 */ /* 0x000e240000000c00 */
[----:B0-----:R-:W-:-:S02]  /*4420*/  FADD.FTZ R50, R50, R56 ;  /* 0x0000003832327221 */ /* 0x001fc40000010000 */
[----:B------:R-:W-:Y:S02]  /*4430*/  FADD.FTZ R51, R51, R57 ;  /* 0x0000003933337221 */ /* 0x000fe40000010000 */
[----:B------:R-:W-:Y:S02]  /*4440*/  FADD.FTZ R50, R50, R58 ;  /* 0x0000003a32327221 */ /* 0x000fe40000010000 */
[----:B------:R-:W-:Y:S02]  /*4450*/  FADD.FTZ R51, R51, R59 ;  /* 0x0000003b33337221 */ /* 0x000fe40000010000 */
[----:B------:R-:W0:Y:S02]  /*4460*/  LDS.128 R56, [0x30] ;  /* 0x00003000ff387984 */ /* 0x000e240000000c00 */
[----:B0-----:R-:W-:Y:S02]  /*4470*/  FADD.FTZ R50, R50, R56 ;  /* 0x0000003832327221 */ /* 0x001fe40000010000 */
[----:B------:R-:W-:-:S02]  /*4480*/  FADD.FTZ R51, R51, R57 ;  /* 0x0000003933337221 */ /* 0x000fc40000010000 */
[----:B------:R-:W-:Y:S02]  /*4490*/  FADD.FTZ R50, R50, R58 ;  /* 0x0000003a32327221 */ /* 0x000fe40000010000 */
[----:B------:R-:W-:Y:S02]  /*44a0*/  FADD.FTZ R51, R51, R59 ;  /* 0x0000003b33337221 */ /* 0x000fe40000010000 */
.L_x_1499:
[----:B0-----:R-:W-:Y:S05]  /*44b0*/  BSYNC B0 ;  /* 0x0000000000007941 */ /* 0x001fea0003800000 */
.L_x_1498:
[----:B------:R-:W-:Y:S01]  /*44c0*/  BAR.SYNC.DEFER_BLOCKING 0x0 ;  /* 0x0000000000007b1d */ /* 0x000fe20000010000 */
[C---:B------:R-:W-:Y:S02]  /*44d0*/  ISETP.GT.U32.AND P6, PT, R3.reuse, 0x6, PT ;  /* 0x000000060300780c */ /* 0x040fe40003fc4070 */
[----:B------:R-:W-:-:S03]  /*44e0*/  SHF.L.U32 R88, R3, 0x4, RZ ;  /* 0x0000000403587819 */ /* 0x000fc600000006ff */
[----:B------:R-:W-:Y:S08]  /*44f0*/  BSSY B0, `(.L_x_1500) ;  /* 0x000009d000007945 */ /* 0x000ff00003800000 */
[----:B------:R-:W-:Y:S05]  /*4500*/  @P6 BRA `(.L_x_1501) ;  /* 0x000009b000006947 */ /* 0x000fea0003800000 */
[----:B------:R-:W0:Y:S02]  /*4510*/  LDS.128 R56, [R88+0xc0] ;  /* 0x0000c00058387984 */ /* 0x000e240000000c00 */
[----:B0-----:R-:W-:-:S02]  /*4520*/  FADD.FTZ R56, R52, R56 ;  /* 0x0000003834387221 */ /* 0x001fc40000010000 */
[----:B------:R-:W-:Y:S02]  /*4530*/  FADD.FTZ R57, R53, R57 ;  /* 0x0000003935397221 */ /* 0x000fe40000010000 */
[----:B------:R-:W-:Y:S02]  /*4540*/  FADD.FTZ R58, R54, R58 ;  /* 0x0000003a363a7221 */ /* 0x000fe40000010000 */
[----:B------:R-:W-:Y:S02]  /*4550*/  FADD.FTZ R59, R55, R59 ;  /* 0x0000003b373b7221 */ /* 0x000fe40000010000 */
[----:B------:R-:W0:Y:S02]  /*4560*/  LDS.128 R52, [R88+0x130] ;  /* 0x0001300058347984 */ /* 0x000e240000000c00 */
[----:B0-----:R-:W-:Y:S02]  /*4570*/  FADD.FTZ R56, R56, R52 ;  /* 0x0000003438387221 */ /* 0x001fe40000010000 */
[----:B------:R-:W-:-:S02]  /*4580*/  FADD.FTZ R57, R57, R53 ;  /* 0x0000003539397221 */ /* 0x000fc40000010000 */
[----:B------:R-:W-:Y:S02]  /*4590*/  FADD.FTZ R58, R58, R54 ;  /* 0x000000363a3a7221 */ /* 0x000fe40000010000 */
[----:B------:R-:W-:Y:S02]  /*45a0*/  FADD.FTZ R59, R59, R55 ;  /* 0x000000373b3b7221 */ /* 0x000fe40000010000 */
[----:B------:R-:W0:Y:S02]  /*45b0*/  LDS.128 R52, [R88+0x1a0] ;  /* 0x0001a00058347984 */ /* 0x000e240000000c00 */
[----:B0-----:R-:W-:Y:S02]  /*45c0*/  FADD.FTZ R56, R56, R52 ;  /* 0x0000003438387221 */ /* 0x001fe40000010000 */
[----:B------:R-:W-:Y:S02]  /*45d0*/  FADD.FTZ R57, R57, R53 ;  /* 0x0000003539397221 */ /* 0x000fe40000010000 */
[----:B------:R-:W-:-:S02]  /*45e0*/  FADD.FTZ R58, R58, R54 ;  /* 0x000000363a3a7221 */ /* 0x000fc40000010000 */
[----:B------:R-:W-:Y:S02]  /*45f0*/  FADD.FTZ R59, R59, R55 ;  /* 0x000000373b3b7221 */ /* 0x000fe40000010000 */
[----:B------:R-:W0:Y:S02]  /*4600*/  LDS.128 R52, [R88+0x210] ;  /* 0x0002100058347984 */ /* 0x000e240000000c00 */
[----:B0-----:R-:W-:Y:S02]  /*4610*/  FADD.FTZ R56, R56, R52 ;  /* 0x0000003438387221 */ /* 0x001fe40000010000 */
[----:B------:R-:W-:Y:S02]  /*4620*/  FADD.FTZ R57, R57, R53 ;  /* 0x0000003539397221 */ /* 0x000fe40000010000 */
[----:B------:R-:W-:Y:S02]  /*4630*/  FADD.FTZ R58, R58, R54 ;  /* 0x000000363a3a7221 */ /* 0x000fe40000010000 */
[----:B------:R-:W-:-:S02]  /*4640*/  FADD.FTZ R59, R59, R55 ;  /* 0x000000373b3b7221 */ /* 0x000fc40000010000 */
[----:B------:R-:W0:Y:S02]  /*4650*/  LDS.128 R52, [R88+0x280] ;  /* 0x0002800058347984 */ /* 0x000e240000000c00 */
[----:B0-----:R-:W-:Y:S02]  /*4660*/  FADD.FTZ R56, R56, R52 ;  /* 0x0000003438387221 */ /* 0x001fe40000010000 */
[----:B------:R-:W-:Y:S02]  /*4670*/  FADD.FTZ R57, R57, R53 ;  /* 0x0000003539397221 */ /* 0x000fe40000010000 */
[----:B------:R-:W-:Y:S02]  /*4680*/  FADD.FTZ R58, R58, R54 ;  /* 0x000000363a3a7221 */ /* 0x000fe40000010000 */
[----:B------:R-:W-:Y:S02]  /*4690*/  FADD.FTZ R59, R59, R55 ;  /* 0x000000373b3b7221 */ /* 0x000fe40000010000 */
        /* <DEDUP_REMOVED lines=130> */
.L_x_1501:
[----:B------:R-:W-:Y:S05]  /*4ec0*/  BSYNC B0 ;  /* 0x0000000000007941 */ /* 0x000fea0003800000 */
.L_x_1500:
[----:B------:R-:W-:Y:S01]  /*4ed0*/  BSSY B0, `(.L_x_1502) ;  /* 0x0000013000007945 */ /* 0x000fe20003800000 */
[----:B------:R-:W-:Y:S01]  /*4ee0*/  HFMA2.MMA R88, -RZ, RZ, 0, 2.384185791015625e-07 ;  /* 0x00000004ff587435 */ /* 0x000fe200000001ff */
[----:B------:R-:W-:Y:S05]  /*4ef0*/  @P6 BRA `(.L_x_1503) ;  /* 0x0000010000006947 */ /* 0x000fea0003800000 */
[----:B------:R-:W-:Y:S01]  /*4f00*/  IMAD R56, R90, 0x7, R3 ;  /* 0x000000075a387824 */ /* 0x000fe200078e0203 */
[----:B------:R-:W-:-:S03]  /*4f10*/  MOV R58, UR11 ;  /* 0x0000000b003a7c02 */ /* 0x000fc60008000f00 */
[----:B------:R-:W-:-:S05]  /*4f20*/  IMAD.WIDE R56, R56, R88, c[0x0][0x1b8] ;  /* 0x00006e0038387625 */ /* 0x000fca00078e0258 */
[----:B------:R-:W-:Y:S01]  /*4f30*/  LEA R58, P6, R58, R56, 0x2 ;  /* 0x000000383a3a7211 */ /* 0x000fe200078c10ff */
[----:B------:R-:W-:Y:S03]  /*4f40*/  RED.E.ADD.F32.FTZ.RN.STRONG.GPU [R56.64], R52 ;  /* 0x000000343800798e */ /* 0x000fe6000c10e78c */
[----:B------:R-:W-:-:S05]  /*4f50*/  IADD3.X R59, R57, UR9, RZ, P6, !PT ;  /* 0x00000009393b7c10 */ /* 0x000fca000b7fe4ff */
[----:B------:R0:W-:Y:S02]  /*4f60*/  RED.E.ADD.F32.FTZ.RN.STRONG.GPU [R58.64], R53 ;  /* 0x000000353a00798e */ /* 0x0001e4000c10e78c */
[----:B0-----:R-:W-:Y:S02]  /*4f70*/  MOV R53, c[0x0][0x1d8] ;  /* 0x0000760000357a02 */ /* 0x001fe40000000f00 */
[----:B------:R-:W-:Y:S02]  /*4f80*/  MOV R58, c[0x0][0x1dc] ;  /* 0x00007700003a7a02 */ /* 0x000fe40000000f00 */
[----:B------:R-:W-:-:S04]  /*4f90*/  LEA R52, P6, R53, R56, 0x2 ;  /* 0x0000003835347211 */ /* 0x000fc800078c10ff */
[----:B------:R-:W-:Y:S02]  /*4fa0*/  LEA.HI.X R53, R53, R57, R58, 0x2, P6 ;  /* 0x0000003935357211 */ /* 0x000fe400030f143a */
[----:B------:R-:W-:-:S03]  /*4fb0*/  MOV R58, UR10 ;  /* 0x0000000a003a7c02 */ /* 0x000fc60008000f00 */
[----:B------:R0:W-:Y:S01]  /*4fc0*/  RED.E.ADD.F32.FTZ.RN.STRONG.GPU [R52.64], R54 ;  /* 0x000000363400798e */ /* 0x0001e2000c10e78c */
[----:B------:R-:W-:-:S04]  /*4fd0*/  LEA R56, P6, R58, R56, 0x2 ;  /* 0x000000383a387211 */ /* 0x000fc800078c10ff */
[----:B------:R-:W-:-:S05]  /*4fe0*/  IADD3.X R57, R57, UR8, RZ, P6, !PT ;  /* 0x0000000839397c10 */ /* 0x000fca000b7fe4ff */
[----:B------:R0:W-:Y:S04]  /*4ff0*/  RED.E.ADD.F32.FTZ.RN.STRONG.GPU [R56.64], R55 ;  /* 0x000000373800798e */ /* 0x0001e8000c10e78c */
.L_x_1503:
[----:B------:R-:W-:Y:S05]  /*5000*/  BSYNC B0 ;  /* 0x0000000000007941 */ /* 0x000fea0003800000 */
.L_x_1502:
[----:B------:R-:W-:-:S04]  /*5010*/  MOV R58, c[0x0][0xc] ;  /* 0x00000300003a7a02 */ /* 0x000fc80000000f00 */
[----:B------:R-:W-:-:S13]  /*5020*/  ISETP.GE.U32.AND P6, PT, R58, 0x2, PT ;  /* 0x000000023a00780c */ /* 0x000fda0003fc6070 */
        /* <DEDUP_REMOVED lines=16> */
[----:B-1----:R-:W-:Y:S01]  /*5130*/  HFMA2.MMA R57, -RZ, RZ, 0, 5.9604644775390625e-08 ;  /* 0x00000001ff397435 */ /* 0x002fe200000001ff */
[----:B------:R-:W-:Y:S01]  /*5140*/  UPOPC UR15, UR4 ;  /* 0x00000004000f72bf */ /* 0x000fe20008000000 */
[----:B------:R-:W-:Y:S01]  /*5150*/  P2R R56, PR, RZ, 0x1 ;  /* 0x00000001ff387803 */ /* 0x000fe20000000000 */
[----:B------:R-:W-:Y:S01]  /*5160*/  UFLO.U32 UR4, UR4 ;  /* 0x00000004000472bd */ /* 0x000fe200080e0000 */
[----:B------:R-:W-:Y:S01]  /*5170*/  LOP3.LUT P6, RZ, R89, 0x2, RZ, 0xc0, !PT ;  /* 0x0000000259ff7812 */ /* 0x000fe200078cc0ff */
[----:B------:R-:W-:-:S00]  /*5180*/  ERRBAR ;  /* 0x00000000000079ab */ /* 0x000fc00000000000 */
[----:B0-----:R-:W-:Y:S02]  /*5190*/  ISETP.EQ.U32.AND P0, PT, R59, UR4, PT ;  /* 0x000000043b007c0c */ /* 0x001fe4000bf02070 */
[----:B------:R-:W-:-:S05]  /*51a0*/  SEL R57, R57, 0xffffffff, !P6 ;  /* 0xffffffff39397807 */ /* 0x000fca0007000000 */
[----:B------:R-:W-:-:S06]  /*51b0*/  IMAD R57, R57, UR15, RZ ;  /* 0x0000000f39397c24 */ /* 0x000fcc000f8e02ff */
[----:B------:R0:W-:Y:S01]  /*51c0*/  @P0 RED.E.ADD.S32.STRONG.GPU [R52.64], R57 ;  /* 0x000000393400098e */ /* 0x0001e2000c10e38c */
[----:B------:R-:W-:Y:S02]  /*51d0*/  ISETP.NE.AND P0, PT, R56, RZ, PT ;  /* 0x000000ff3800720c */ /* 0x000fe40003f05270 */
[----:B------:R-:W-:-:S04]  /*51e0*/  SEL R56, RZ, c[0x0][0xc], P6 ;  /* 0x00000300ff387a07 */ /* 0x000fc80003000000 */
[----:B------:R-:W-:-:S13]  /*51f0*/  ISETP.NE.AND P6, PT, R56, -0x1, PT ;  /* 0xffffffff3800780c */ /* 0x000fda0003fc5270 */
[----:B0-----:R-:W-:Y:S05]  /*5200*/  @!P6 BRA `(.L_x_1505) ;  /* 0x000000500000e947 */ /* 0x001fea0003800000 */
.L_x_1506:
[----:B------:R-:W2:Y:S01]  /*5210*/  LDG.E.STRONG.GPU R57, [R52.64] ;  /* 0x0000000c34397981 */ /* 0x000ea2000c1ef900 */
[----:B------:R-:W-:Y:S01]  /*5220*/  YIELD ;  /* 0x0000000000007946 */ /* 0x000fe20003800000 */
[----:B--2---:R-:W-:Y:S01]  /*5230*/  ISETP.NE.AND P6, PT, R57, R56, PT ;  /* 0x000000383900720c */ /* 0x004fe20003fc5270 */
[----:B------:R-:W-:-:S12]  /*5240*/  CCTL.IVALL ;  /* 0x00000000ff00798f */ /* 0x000fd80002000000 */
[----:B------:R-:W-:Y:S05]  /*5250*/  @P6 BRA `(.L_x_1506) ;  /* 0xffffffb000006947 */ /* 0x000fea000383ffff */
.L_x_1505:
[----:B------:R-:W-:Y:S01]  /*5260*/  ISETP.NE.AND P6, PT, RZ, c[0x0][0xc], PT ;  /* 0x00000300ff007a0c */ /* 0x000fe20003fc5270 */
[----:B------:R-:W-:Y:S01]  /*5270*/  WARPSYNC 0xffffffff ;  /* 0xffffffff00007948 */ /* 0x000fe20003800000 */
[----:B------:R-:W-:Y:S11]  /*5280*/  BAR.SYNC.DEFER_BLOCKING 0x0 ;  /* 0x0000000000007b1d */ /* 0x000ff60000010000 */
[----:B------:R-:W-:Y:S05]  /*5290*/  @!P6 BRA `(.L_x_1504) ;  /* 0x00000ff00000e947 */ /* 0x000fea0003800000 */
[----:B------:R-:W-:Y:S02]  /*52a0*/  IADD3 R58, R58, -0x1, RZ ;  /* 0xffffffff3a3a7810 */ /* 0x000fe40007ffe0ff */
[----:B------:R-:W-:-:S02]  /*52b0*/  MOV R52, RZ ;  /* 0x000000ff00347202 */ /* 0x000fc40000000f00 */
[----:B------:R-:W-:-:S13]  /*52c0*/  ISETP.GE.U32.AND P6, PT, R58, 0x3, PT ;  /* 0x000000033a00780c */ /* 0x000fda0003fc6070 */
[----:B------:R-:W-:Y:S05]  /*52d0*/  @!P6 BRA `(.L_x_1507) ;  /* 0x00000dd00000e947 */ /* 0x000fea0003800000 */
[----:B------:R-:W-:Y:S01]  /*52e0*/  ISETP.LT.AND P6, PT, RZ, UR5, PT ;  /* 0x00000005ff007c0c */ /* 0x000fe2000bfc1270 */
[----:B------:R-:W-:Y:S01]  /*52f0*/  UMOV UR4, UR5 ;  /* 0x0000000500047c82 */ /* 0x000fe20008000000 */
[----:B------:R-:W-:-:S11]  /*5300*/  HFMA2.MMA R52, -RZ, RZ, 0, 0 ;  /* 0x00000000ff347435 */ /* 0x000fd600000001ff */
[----:B------:R-:W-:Y:S05]  /*5310*/  @!P6 BRA `(.L_x_1508) ;  /* 0x00000ba00000e947 */ /* 0x000fea0003800000 */
[----:B------:R-:W-:Y:S02]  /*5320*/  UISETP.GT.AND UP1, UPT, UR4, 0xc, UPT ;  /* 0x0000000c0400788c */ /* 0x000fe4000bf24270 */
[----:B------:R-:W-:-:S04]  /*5330*/  UPLOP3.LUT UP0, UPT, UPT, UPT, UPT, 0x80, 0x0 ;  /* 0x000000000000789c */ /* 0x000fc80003f0f070 */
[----:B------:R-:W-:-:S13]  /*5340*/  PLOP3.LUT P6, PT, PT, PT, UP1, 0x40, 0x0 ;  /* 0x000000000000781c */ /* 0x000fda0003fce818 */
[----:B------:R-:W-:Y:S05]  /*5350*/  @P6 BRA `(.L_x_1509) ;  /* 0x0000075000006947 */ /* 0x000fea0003800000 */
[----:B------:R-:W-:Y:S02]  /*5360*/  UPLOP3.LUT UP0, UPT, UPT, UPT, UPT, 0x40, 0x0 ;  /* 0x000000000000789c */ /* 0x000fe40003f0e870 */
.L_x_1510:
        /* <DEDUP_REMOVED lines=116> */
.L_x_1509:
[----:B------:R-:W-:-:S06]  /*5ab0*/  UISETP.GT.AND UP1, UPT, UR4, 0x4, UPT ;  /* 0x000000040400788c */ /* 0x000fcc000bf24270 */
[----:B------:R-:W-:-:S13]  /*5ac0*/  PLOP3.LUT P6, PT, PT, PT, UP1, 0x40, 0x0 ;  /* 0x000000000000781c */ /* 0x000fda0003fce818 */
[----:B------:R-:W-:Y:S05]  /*5ad0*/  @P6 BRA `(.L_x_1511) ;  /* 0x000003b000006947 */ /* 0x000fea0003800000 */
        /* <DEDUP_REMOVED lines=24> */
[----:B------:R-:W2:Y:S02]  /*5c60*/  @!P6 LDG.E.64 R56, [R56.64] ;  /* 0x0000000c3838e981 */ /* 0x000ea4000c1e1b00 */
[----:B--2---:R-:W-:Y:S01]  /*5c70*/  @!P6 FADD.FTZ R50, R50, R56 ;  /* 0x000000383232e221 */ /* 0x004fe20000010000 */
[----:B------:R-:W-:Y:S01]  /*5c80*/  IADD3 R56, R52, 0x4, RZ ;  /* 0x0000000434387810 */ /* 0x000fe20007ffe0ff */
[----:B------:R-:W-:-:S03]  /*5c90*/  @!P6 FADD.FTZ R51, R51, R57 ;  /* 0x000000393333e221 */ /* 0x000fc60000010000 */
        /* <DEDUP_REMOVED lines=25> */
[----:B------:R-:W-:Y:S02]  /*5e30*/  UIADD3 UR4, UR4, -0x4, URZ ;  /* 0xfffffffc04047890 */ /* 0x000fe4000fffe03f */
[----:B------:R-:W-:Y:S02]  /*5e40*/  UPLOP3.LUT UP0, UPT, UPT, UPT, UPT, 0x40, 0x0 ;  /* 0x000000000000789c */ /* 0x000fe40003f0e870 */
[----:B------:R-:W-:Y:S01]  /*5e50*/  UIADD3 UR4, UR4, -0x4, URZ ;  /* 0xfffffffc04047890 */ /* 0x000fe2000fffe03f */
[----:B--2---:R-:W-:Y:S01]  /*5e60*/  @!P6 FADD.FTZ R50, R50, R52 ;  /* 0x000000343232e221 */ /* 0x004fe20000010000 */
[----:B------:R-:W-:Y:S01]  /*5e70*/  IADD3 R52, R56, 0x4, RZ ;  /* 0x0000000438347810 */ /* 0x000fe20007ffe0ff */
[----:B------:R-:W-:Y:S02]  /*5e80*/  @!P6 FADD.FTZ R51, R51, R53 ;  /* 0x000000353333e221 */ /* 0x000fe40000010000 */
.L_x_1511:
[----:B------:R-:W-:-:S06]  /*5e90*/  UISETP.NE.OR UP0, UPT, UR4, URZ, UP0 ;  /* 0x0000003f0400728c */ /* 0x000fcc0008705670 */
[----:B------:R-:W-:-:S13]  /*5ea0*/  PLOP3.LUT P6, PT, PT, PT, UP0, 0x80, 0x0 ;  /* 0x000000000000781c */ /* 0x000fda0003fcf008 */
[----:B------:R-:W-:Y:S05]  /*5eb0*/  @!P6 BRA `(.L_x_1507) ;  /* 0x000001f00000e947 */ /* 0x000fea0003800000 */
.L_x_1508:
        /* <DEDUP_REMOVED lines=26> */
[----:B------:R-:W-:Y:S01]  /*6060*/  IADD3 R52, R52, 0x4, RZ ;  /* 0x0000000434347810 */ /* 0x000fe20007ffe0ff */
[----:B--2---:R-:W-:Y:S02]  /*6070*/  @!P6 FADD.FTZ R50, R50, R56 ;  /* 0x000000383232e221 */ /* 0x004fe40000010000 */
[----:B------:R-:W-:Y:S02]  /*6080*/  @!P6 FADD.FTZ R51, R51, R57 ;  /* 0x000000393333e221 */ /* 0x000fe40000010000 */
[----:B------:R-:W-:-:S13]  /*6090*/  ISETP.NE.AND P6, PT, RZ, UR4, PT ;  /* 0x00000004ff007c0c */ /* 0x000fda000bfc5270 */
[----:B------:R-:W-:Y:S05]  /*60a0*/  @P6 BRA `(.L_x_1508) ;  /* 0xfffffe1000006947 */ /* 0x000fea000383ffff */
.L_x_1507:
        /* <DEDUP_REMOVED lines=10> */
.L_x_1513:
[----:B------:R-:W-:Y:S05]  /*6150*/  BSYNC B0 ;  /* 0x0000000000007941 */ /* 0x000fea0003800000 */
.L_x_1512:
[----:B------:R-:W-:-:S06]  /*6160*/  UISETP.NE.AND UP0, UPT, UR7, 0x1, UPT ;  /* 0x000000010700788c */ /* 0x000fcc000bf05270 */
[----:B------:R-:W-:-:S13]  /*6170*/  PLOP3.LUT P6, PT, PT, PT, UP0, 0x40, 0x0 ;  /* 0x000000000000781c */ /* 0x000fda0003fce808 */
[----:B------:R-:W-:Y:S05]  /*6180*/  @P6 BRA `(.L_x_1504) ;  /* 0x0000010000006947 */ /* 0x000fea0003800000 */
[----:B------:R-:W-:-:S04]  /*6190*/  IADD3 R53, R52, 0x1, RZ ;  /* 0x0000000134357810 */ /* 0x000fc80007ffe0ff */
[----:B------:R-:W-:-:S13]  /*61a0*/  ISETP.EQ.OR P6, PT, R53, R2, P0 ;  /* 0x000000023500720c */ /* 0x000fda00007c2670 */
[----:B------:R-:W-:-:S04]  /*61b0*/  @!P6 IMAD R56, R53, c[0x0][0x10], R0 ;  /* 0x000004003538ea24 */ /* 0x000fc800078e0200 */
[----:B------:R-:W-:-:S06]  /*61c0*/  @!P6 IMAD.WIDE.U32 R56, R56, 0x8, R54 ;  /* 0x000000083838e825 */ /* 0x000fcc00078e0036 */
[----:B------:R-:W2:Y:S01]  /*61d0*/  @!P6 LDG.E.64 R56, [R56.64] ;  /* 0x0000000c3838e981 */ /* 0x000ea2000c1e1b00 */
[----:B------:R-:W-:Y:S02]  /*61e0*/  IADD3 R52, R52, 0x2, RZ ;  /* 0x0000000234347810 */ /* 0x000fe40007ffe0ff */
[----:B------:R-:W-:Y:S01]  /*61f0*/  MOV R53, UR7 ;  /* 0x0000000700357c02 */ /* 0x000fe20008000f00 */
        /* <DEDUP_REMOVED lines=9> */
.L_x_1504:
[----:B------:R-:W-:Y:S01]  /*6290*/  @!P0 STS.64 [0x48], R50 ;  /* 0x00004832ff008388 */ /* 0x000fe20000000a00 */
[----:B0-----:R-:W-:-:S03]  /*62a0*/  IMAD.WIDE.U32 R52, R3, 0x24924925, RZ ;  /* 0x2492492503347825 */ /* 0x001fc600078e00ff */
[----:B------:R-:W-:Y:S01]  /*62b0*/  BAR.SYNC.DEFER_BLOCKING 0x0 ;  /* 0x0000000000007b1d */ /* 0x000fe20000010000 */
[----:B------:R-:W-:Y:S02]  /*62c0*/  ISETP.NE.AND P6, PT, RZ, UR16, PT ;  /* 0x00000010ff007c0c */ /* 0x000fe4000bfc5270 */
[----:B------:R-:W-:-:S04]  /*62d0*/  IADD3 R52, R3, -R53, RZ ;  /* 0x8000003503347210 */ /* 0x000fc80007ffe0ff */
[----:B------:R-:W-:-:S04]  /*62e0*/  LEA.HI R52, R52, R53, RZ, 0x1f ;  /* 0x0000003534347211 */ /* 0x000fc800078ff8ff */
[----:B------:R-:W-:-:S05]  /*62f0*/  SHF.R.U32.HI R55, RZ, 0x2, R52 ;  /* 0x00000002ff377819 */ /* 0x000fca0000011634 */
[----:B------:R-:W-:Y:S01]  /*6300*/  IMAD R55, R2, c[0x0][0x1fc], R55 ;  /* 0x00007f0002377a24 */ /* 0x000fe200078e0237 */
[----:B------:R-:W0:Y:S02]  /*6310*/  LDS.64 R50, [0x48] ;  /* 0x00004800ff327984 */ /* 0x000e240000000a00 */
[----:B0-----:R-:W-:Y:S02]  /*6320*/  FMUL.FTZ R56, R50, c[0x0][0x20c] ;  /* 0x0000830032387a20 */ /* 0x001fe40000410000 */
[----:B------:R-:W-:Y:S02]  /*6330*/  FMUL.FTZ R54, R51, c[0x0][0x20c] ;  /* 0x0000830033367a20 */ /* 0x000fe40000410000 */
[----:B------:R0:W1:Y:S01]  /*6340*/  R2UR UR4, R56 ;  /* 0x00000000380473c2 */ /* 0x00006200000e0000 */
[----:B------:R-:W-:Y:S05]  /*6350*/  @!P6 BRA `(.L_x_1514) ;  /* 0x000001200000e947 */ /* 0x000fea0003800000 */
[----:B------:R-:W-:Y:S02]  /*6360*/  FFMA.FTZ R51, R84, R47, R49 ;  /* 0x0000002f54337223 */ /* 0x000fe40000010031 */
[----:B------:R-:W-:-:S02]  /*6370*/  FFMA.FTZ R52, R85, R46, R48 ;  /* 0x0000002e55347223 */ /* 0x000fc40000010030 */
[----:B------:R-:W-:Y:S02]  /*6380*/  FMUL.FTZ R50, R51, -1.4426950216293334961 ;  /* 0xbfb8aa3b33327820 */ /* 0x000fe40000410000 */
[----:B0-----:R-:W-:-:S04]  /*6390*/  FMUL.FTZ R56, R52, -1.4426950216293334961 ;  /* 0xbfb8aa3b34387820 */ /* 0x001fc80000410000 */
[----:B------:R-:W0:Y:S08]  /*63a0*/  MUFU.EX2 R53, R56 ;  /* 0x0000003800357308 */ /* 0x000e300000000800 */
[----:B------:R-:W2:Y:S01]  /*63b0*/  MUFU.EX2 R50, R50 ;  /* 0x0000003200327308 */ /* 0x000ea20000000800 */
[----:B0-----:R-:W-:-:S07]  /*63c0*/  FADD.FTZ R53, R53, 1 ;  /* 0x3f80000035357421 */ /* 0x001fce0000010000 */
[----:B------:R-:W0:Y:S01]  /*63d0*/  MUFU.RCP R53, R53 ;  /* 0x0000003500357308 */ /* 0x000e220000001000 */
[----:B--2---:R-:W-:-:S07]  /*63e0*/  FADD.FTZ R50, R50, 1 ;  /* 0x3f80000032327421 */ /* 0x004fce0000010000 */
[----:B------:R-:W2:Y:S01]  /*63f0*/  MUFU.RCP R50, R50 ;  /* 0x0000003200327308 */ /* 0x000ea20000001000 */
[----:B0-----:R-:W-:Y:S02]  /*6400*/  FMUL.FTZ R22, R22, R53 ;  /* 0x0000003516167220 */ /* 0x001fe40000410000 */
[----:B------:R-:W-:-:S04]  /*6410*/  FADD.FTZ R53, -R53, 1 ;  /* 0x3f80000035357421 */ /* 0x000fc80000010100 */
[----:B------:R-:W-:Y:S02]  /*6420*/  FFMA.FTZ R57, R52, R53, 1 ;  /* 0x3f80000034397423 */ /* 0x000fe40000010035 */
[----:B--2---:R-:W-:Y:S02]  /*6430*/  FMUL.FTZ R23, R23, R50 ;  /* 0x0000003217177220 */ /* 0x004fe40000410000 */
[----:B------:R-:W-:Y:S02]  /*6440*/  FADD.FTZ R50, -R50, 1 ;  /* 0x3f80000032327421 */ /* 0x000fe40000010100 */
[----:B------:R-:W-:Y:S02]  /*6450*/  FMUL.FTZ R22, R22, R57 ;  /* 0x0000003916167220 */ /* 0x000fe40000410000 */
[----:B------:R-:W-:-:S04]  /*6460*/  FFMA.FTZ R52, R51, R50, 1 ;  /* 0x3f80000033347423 */ /* 0x000fc80000010032 */
[----:B------:R-:W-:Y:S02]  /*6470*/  FMUL.FTZ R23, R23, R52 ;  /* 0x0000003417177220 */ /* 0x000fe40000410000 */
.L_x_1514:
[----:B------:R-:W-:Y:S01]  /*6480*/  ISETP.NE.AND P0, PT, R97, RZ, PT ;  /* 0x000000ff6100720c */ /* 0x000fe20003f05270 */
[----:B------:R-:W-:-:S12]  /*6490*/  BSSY B0, `(.L_x_1515) ;  /* 0x0000012000007945 */ /* 0x000fd80003800000 */
[----:B------:R-:W-:Y:S05]  /*64a0*/  @!P0 BRA `(.L_x_1516) ;  /* 0x0000010000008947 */ /* 0x000fea0003800000 */
[----:B------:R-:W-:Y:S01]  /*64b0*/  SHF.R.S32.HI R50, RZ, 0x1f, R4 ;  /* 0x0000001fff327819 */ /* 0x000fe20000011404 */
[--C-:B-1----:R-:W-:Y:S01]  /*64c0*/  FFMA.FTZ R85, R85, UR4, R54.reuse ;  /* 0x0000000455557c23 */ /* 0x102fe20008010036 */
[----:B------:R-:W-:Y:S01]  /*64d0*/  MOV R51, R13 ;  /* 0x0000000d00337202 */ /* 0x000fe20000000f00 */
[----:B------:R-:W-:Y:S02]  /*64e0*/  FFMA.FTZ R84, R84, UR4, R54 ;  /* 0x0000000454547c23 */ /* 0x000fe40008010036 */
[----:B------:R-:W-:Y:S01]  /*64f0*/  IMAD R52, R50, c[0x0][0x1d8], RZ ;  /* 0x0000760032347a24 */ /* 0x000fe200078e02ff */
[----:B------:R-:W-:Y:S01]  /*6500*/  MOV R50, R10 ;  /* 0x0000000a00327202 */ /* 0x000fe20000000f00 */
[----:B------:R-:W-:Y:S02]  /*6510*/  FFMA.FTZ R22, R46, R22, -R85 ;  /* 0x000000162e167223 */ /* 0x000fe40000010855 */
[C---:B------:R-:W-:Y:S02]  /*6520*/  IMAD R53, R4.reuse, c[0x0][0x1dc], R52 ;  /* 0x0000770004357a24 */ /* 0x040fe400078e0234 */
[----:B------:R-:W-:-:S04]  /*6530*/  IMAD.WIDE.U32 R50, R4, c[0x0][0x1d8], R50 ;  /* 0x0000760004327a25 */ /* 0x000fc800078e0032 */
[----:B------:R-:W-:Y:S01]  /*6540*/  FFMA.FTZ R23, R47, R23, -R84 ;  /* 0x000000172f177223 */ /* 0x000fe20000010854 */
[----:B------:R-:W-:Y:S01]  /*6550*/  IADD3 R51, R51, R53, RZ ;  /* 0x0000003533337210 */ /* 0x000fe20007ffe0ff */
[----:B------:R-:W-:Y:S01]  /*6560*/  FMUL.FTZ R22, R22, UR14 ;  /* 0x0000000e16167c20 */ /* 0x000fe20008410000 */
[----:B------:R-:W-:Y:S01]  /*6570*/  LEA R52, P0, R50, c[0x0][0x160], 0x2 ;  /* 0x0000580032347a11 */ /* 0x000fe200078010ff */
[----:B------:R-:W-:-:S03]  /*6580*/  FMUL.FTZ R23, R23, UR14 ;  /* 0x0000000e17177c20 */ /* 0x000fc60008410000 */
[----:B------:R-:W-:-:S05]  /*6590*/  LEA.HI.X R53, R50, c[0x0][0x164], R51, 0x2, P0 ;  /* 0x0000590032357a11 */ /* 0x000fca00000f1433 */
[----:B------:R1:W-:Y:S04]  /*65a0*/  STG.E.64 [R52.64], R22 ;  /* 0x0000001634007986 */ /* 0x0003e8000c101b0c */
.L_x_1516:
[----:B------:R-:W-:Y:S05]  /*65b0*/  BSYNC B0 ;  /* 0x0000000000007941 */ /* 0x000fea0003800000 */
.L_x_1515:
[----:B------:R-:W-:Y:S02]  /*65c0*/  ISETP.NE.AND P0, PT, RZ, UR16, PT ;  /* 0x00000010ff007c0c */ /* 0x000fe4000bf05270 */
[----:B-1----:R-:W-:-:S04]  /*65d0*/  IADD3 R52, R55, 0x180, RZ ;  /* 0x0000018037347810 */ /* 0x002fc80007ffe0ff */
[----:B------:R-:W-:-:S07]  /*65e0*/  SHF.R.S32.HI R53, RZ, 0x1f, R52 ;  /* 0x0000001fff357819 */ /* 0x000fce0000011434 */
        /* <DEDUP_REMOVED lines=19> */
.L_x_1517:
[----:B------:R-:W-:Y:S01]  /*6720*/  ISETP.NE.AND P0, PT, R96, RZ, PT ;  /* 0x000000ff6000720c */ /* 0x000fe20003f05270 */
[----:B------:R-:W-:-:S12]  /*6730*/  BSSY B0, `(.L_x_1518) ;  /* 0x0000011000007945 */ /* 0x000fd80003800000 */
[----:B------:R-:W-:Y:S05]  /*6740*/  @!P0 BRA `(.L_x_1519) ;  /* 0x000000f000008947 */ /* 0x000fea0003800000 */
[----:B------:R-:W-:Y:S01]  /*6750*/  MOV R22, R10 ;  /* 0x0000000a00167202 */ /* 0x000fe20000000f00 */
[----:B------:R-:W-:Y:S01]  /*6760*/  IMAD R51, R125, c[0x0][0x1d8], RZ ;  /* 0x000076007d337a24 */ /* 0x000fe200078e02ff */
[----:B------:R-:W-:Y:S01]  /*6770*/  MOV R23, R13 ;  /* 0x0000000d00177202 */ /* 0x000fe20000000f00 */
[----:B------:R-:W-:Y:S02]  /*6780*/  FFMA.FTZ R83, R83, UR4, R54 ;  /* 0x0000000453537c23 */ /* 0x000fe40008010036 */
[C---:B------:R-:W-:Y:S02]  /*6790*/  IMAD R51, R114.reuse, c[0x0][0x1dc], R51 ;  /* 0x0000770072337a24 */ /* 0x040fe400078e0233 */
[----:B------:R-:W-:-:S04]  /*67a0*/  IMAD.WIDE.U32 R22, R114, c[0x0][0x1d8], R22 ;  /* 0x0000760072167a25 */ /* 0x000fc800078e0016 */
[----:B------:R-:W-:Y:S01]  /*67b0*/  FFMA.FTZ R82, R82, UR4, R54 ;  /* 0x0000000452527c23 */ /* 0x000fe20008010036 */
[----:B------:R-:W-:Y:S02]  /*67c0*/  IADD3 R51, R23, R51, RZ ;  /* 0x0000003317337210 */ /* 0x000fe40007ffe0ff */
[----:B------:R-:W-:Y:S01]  /*67d0*/  LEA R50, P0, R22, c[0x0][0x160], 0x2 ;  /* 0x0000580016327a11 */ /* 0x000fe200078010ff */
[----:B------:R-:W-:-:S03]  /*67e0*/  FFMA.FTZ R23, R47, R25, -R82 ;  /* 0x000000192f177223 */ /* 0x000fc60000010852 */
[----:B------:R-:W-:Y:S01]  /*67f0*/  LEA.HI.X R51, R22, c[0x0][0x164], R51, 0x2, P0 ;  /* 0x0000590016337a11 */ /* 0x000fe200000f1433 */
[----:B------:R-:W-:Y:S02]  /*6800*/  FFMA.FTZ R22, R46, R24, -R83 ;  /* 0x000000182e167223 */ /* 0x000fe40000010853 */
[----:B------:R-:W-:Y:S02]  /*6810*/  FMUL.FTZ R23, R23, UR14 ;  /* 0x0000000e17177c20 */ /* 0x000fe40008410000 */
[----:B------:R-:W-:-:S05]  /*6820*/  FMUL.FTZ R22, R22, UR14 ;  /* 0x0000000e16167c20 */ /* 0x000fca0008410000 */
[----:B------:R1:W-:Y:S02]  /*6830*/  STG.E.64 [R50.64], R22 ;  /* 0x0000001632007986 */ /* 0x0003e4000c101b0c */
.L_x_1519:
[----:B------:R-:W-:Y:S05]  /*6840*/  BSYNC B0 ;  /* 0x0000000000007941 */ /* 0x000fea0003800000 */
.L_x_1518:
[----:B------:R-:W-:-:S13]  /*6850*/  ISETP.NE.AND P0, PT, RZ, UR16, PT ;  /* 0x00000010ff007c0c */ /* 0x000fda000bf05270 */
[----:B------:R-:W-:Y:S05]  /*6860*/  @!P0 BRA `(.L_x_1520) ;  /* 0x0000012000008947 */ /* 0x000fea0003800000 */
[----:B-1----:R-:W-:Y:S02]  /*6870*/  FFMA.FTZ R23, R81, R46, R48 ;  /* 0x0000002e51177223 */ /* 0x002fe40000010030 */
[----:B------:R-:W-:Y:S02]  /*6880*/  FFMA.FTZ R22, R80, R47, R49 ;  /* 0x0000002f50167223 */ /* 0x000fe40000010031 */
[----:B------:R-:W-:Y:S02]  /*6890*/  FMUL.FTZ R24, R23, -1.4426950216293334961 ;  /* 0xbfb8aa3b17187820 */ /* 0x000fe40000410000 */
[----:B------:R-:W-:-:S04]  /*68a0*/  FMUL.FTZ R50, R22, -1.4426950216293334961 ;  /* 0xbfb8aa3b16327820 */ /* 0x000fc80000410000 */
[----:B------:R-:W1:Y:S08]  /*68b0*/  MUFU.EX2 R24, R24 ;  /* 0x0000001800187308 */ /* 0x000e700000000800 */
[----:B------:R-:W2:Y:S01]  /*68c0*/  MUFU.EX2 R50, R50 ;  /* 0x0000003200327308 */ /* 0x000ea20000000800 */
[----:B-1----:R-:W-:-:S07]  /*68d0*/  FADD.FTZ R25, R24, 1 ;  /* 0x3f80000018197421 */ /* 0x002fce0000010000 */
[----:B------:R-:W1:Y:S01]  /*68e0*/  MUFU.RCP R25, R25 ;  /* 0x0000001900197308 */ /* 0x000e620000001000 */
[----:B--2---:R-:W-:-:S07]  /*68f0*/  FADD.FTZ R51, R50, 1 ;  /* 0x3f80000032337421 */ /* 0x004fce0000010000 */
[----:B0-----:R-:W0:Y:S01]  /*6900*/  MUFU.RCP R56, R51 ;  /* 0x0000003300387308 */ /* 0x001e220000001000 */
[----:B-1----:R-:W-:Y:S02]  /*6910*/  FADD.FTZ R58, -R25, 1 ;  /* 0x3f800000193a7421 */ /* 0x002fe40000010100 */
[----:B------:R-:W-:Y:S02]  /*6920*/  FMUL.FTZ R26, R26, R25 ;  /* 0x000000191a1a7220 */ /* 0x000fe40000410000 */
[----:B------:R-:W-:Y:S02]  /*6930*/  FFMA.FTZ R23, R23, R58, 1 ;  /* 0x3f80000017177423 */ /* 0x000fe4000001003a */
[----:B0-----:R-:W-:Y:S02]  /*6940*/  FADD.FTZ R57, -R56, 1 ;  /* 0x3f80000038397421 */ /* 0x001fe40000010100 */
[----:B------:R-:W-:Y:S02]  /*6950*/  FMUL.FTZ R27, R27, R56 ;  /* 0x000000381b1b7220 */ /* 0x000fe40000410000 */
[----:B------:R-:W-:-:S02]  /*6960*/  FFMA.FTZ R22, R22, R57, 1 ;  /* 0x3f80000016167423 */ /* 0x000fc40000010039 */
[----:B------:R-:W-:Y:S02]  /*6970*/  FMUL.FTZ R26, R26, R23 ;  /* 0x000000171a1a7220 */ /* 0x000fe40000410000 */
[----:B------:R-:W-:Y:S02]  /*6980*/  FMUL.FTZ R27, R27, R22 ;  /* 0x000000161b1b7220 */ /* 0x000fe40000410000 */
.L_x_1520:
[----:B------:R-:W-:Y:S01]  /*6990*/  ISETP.NE.AND P0, PT, R95, RZ, PT ;  /* 0x000000ff5f00720c */ /* 0x000fe20003f05270 */
[----:B------:R-:W-:-:S12]  /*69a0*/  BSSY B0, `(.L_x_1521) ;  /* 0x0000011000007945 */ /* 0x000fd80003800000 */
[----:B------:R-:W-:Y:S05]  /*69b0*/  @!P0 BRA `(.L_x_1522) ;  /* 0x000000f000008947 */ /* 0x000fea0003800000 */
[----:B-1----:R-:W-:Y:S01]  /*69c0*/  MOV R22, R10 ;  /* 0x0000000a00167202 */ /* 0x002fe20000000f00 */
        /* <DEDUP_REMOVED lines=14> */
.L_x_1522:
[----:B------:R-:W-:Y:S05]  /*6ab0*/  BSYNC B0 ;  /* 0x0000000000007941 */ /* 0x000fea0003800000 */
.L_x_1521:
        /* <DEDUP_REMOVED lines=12> */
[----:B01----:R-:W-:Y:S02]  /*6b80*/  FADD.FTZ R56, -R25, 1 ;  /* 0x3f80000019387421 */ /* 0x003fe40000010100 */
[----:B------:R-:W-:Y:S02]  /*6b90*/  FMUL.FTZ R28, R28, R25 ;  /* 0x000000191c1c7220 */ /* 0x000fe40000410000 */
[----:B------:R-:W-:Y:S02]  /*6ba0*/  FFMA.FTZ R23, R23, R56, 1 ;  /* 0x3f80000017177423 */ /* 0x000fe40000010038 */
[----:B--2---:R-:W-:Y:S02]  /*6bb0*/  FADD.FTZ R51, -R50, 1 ;  /* 0x3f80000032337421 */ /* 0x004fe40000010100 */
[----:B------:R-:W-:Y:S02]  /*6bc0*/  FMUL.FTZ R29, R29, R50 ;  /* 0x000000321d1d7220 */ /* 0x000fe40000410000 */
[----:B------:R-:W-:-:S02]  /*6bd0*/  FFMA.FTZ R22, R22, R51, 1 ;  /* 0x3f80000016167423 */ /* 0x000fc40000010033 */
[----:B------:R-:W-:Y:S02]  /*6be0*/  FMUL.FTZ R28, R28, R23 ;  /* 0x000000171c1c7220 */ /* 0x000fe40000410000 */
[----:B------:R-:W-:Y:S02]  /*6bf0*/  FMUL.FTZ R29, R29, R22 ;  /* 0x000000161d1d7220 */ /* 0x000fe40000410000 */
.L_x_1523:
        /* <DEDUP_REMOVED lines=18> */
.L_x_1525:
[----:B------:R-:W-:Y:S05]  /*6d20*/  BSYNC B0 ;  /* 0x0000000000007941 */ /* 0x000fea0003800000 */
.L_x_1524:
        /* <DEDUP_REMOVED lines=20> */
.L_x_1526:
        /* <DEDUP_REMOVED lines=18> */
.L_x_1528:
[----:B------:R-:W-:Y:S05]  /*6f90*/  BSYNC B0 ;  /* 0x0000000000007941 */ /* 0x000fea0003800000 */
.L_x_1527:
        /* <DEDUP_REMOVED lines=20> */
.L_x_1529:
        /* <DEDUP_REMOVED lines=18> */
.L_x_1531:
[----:B------:R-:W-:Y:S05]  /*7200*/  BSYNC B0 ;  /* 0x0000000000007941 */ /* 0x000fea0003800000 */
.L_x_1530:
        /* <DEDUP_REMOVED lines=20> */
.L_x_1532:
        /* <DEDUP_REMOVED lines=18> */
.L_x_1534:
[----:B------:R-:W-:Y:S05]  /*7470*/  BSYNC B0 ;  /* 0x0000000000007941 */ /* 0x000fea0003800000 */
.L_x_1533:
        /* <DEDUP_REMOVED lines=20> */
.L_x_1535:
[----:B------:R-:W-:Y:S01]  /*75c0*/  BSSY B0, `(.L_x_1536) ;  /* 0x0000011000007945 */ /* 0x000fe20003800000 */
        /* <DEDUP_REMOVED lines=16> */
.L_x_1537:
[----:B------:R-:W-:Y:S05]  /*76d0*/  BSYNC B0 ;  /* 0x0000000000007941 */ /* 0x000fea0003800000 */
.L_x_1536:
        /* <DEDUP_REMOVED lines=19> */
.L_x_1538:
        /* <DEDUP_REMOVED lines=17> */
.L_x_1540:
[----:B------:R-:W-:Y:S05]  /*7920*/  BSYNC B0 ;  /* 0x0000000000007941 */ /* 0x000fea0003800000 */
.L_x_1539:
        /* <DEDUP_REMOVED lines=19> */
.L_x_1541:
        /* <DEDUP_REMOVED lines=17> */
.L_x_1543:
[----:B------:R-:W-:Y:S05]  /*7b70*/  BSYNC B0 ;  /* 0x0000000000007941 */ /* 0x000fea0003800000 */
.L_x_1542:
        /* <DEDUP_REMOVED lines=19> */
.L_x_1544:
        /* <DEDUP_REMOVED lines=17> */
.L_x_1546:
[----:B------:R-:W-:Y:S05]  /*7dc0*/  BSYNC B0 ;  /* 0x0000000000007941 */ /* 0x000fea0003800000 */
.L_x_1545:
        /* <DEDUP_REMOVED lines=19> */
.L_x_1547:
        /* <DEDUP_REMOVED lines=17> */
.L_x_1549:
[----:B------:R-:W-:Y:S05]  /*8010*/  BSYNC B0 ;  /* 0x0000000000007941 */ /* 0x000fea0003800000 */
.L_x_1548:
        /* <DEDUP_REMOVED lines=19> */
.L_x_1550:
[----:B------:R-:W-:Y:S01]  /*8150*/  ISETP.GE.U32.AND P0, PT, R52, c[0x0][0x1e0], PT ;  /* 0x0000780034007a0c */ /* 0x000fe20003f06070 */
[----:B------:R-:W-:Y:S01]  /*8160*/  BSSY B0, `(.L_x_1551) ;  /* 0x0000016000007945 */ /* 0x000fe20003800000 */
[----:B------:R-:W-:Y:S02]  /*8170*/  IADD3 R29, R55, 0x1a0, RZ ;  /* 0x000001a0371d7810 */ /* 0x000fe40007ffe0ff */
[----:B------:R-:W-:Y:S02]  /*8180*/  ISETP.GE.AND.EX P0, PT, R53, c[0x0][0x1e4], PT, P0 ;  /* 0x0000790035007a0c */ /* 0x000fe40003f06300 */
[----:B------:R-:W-:Y:S02]  /*8190*/  SHF.R.S32.HI R30, RZ, 0x1f, R29 ;  /* 0x0000001fff1e7819 */ /* 0x000fe4000001141d */
[----:B------:R-:W-:-:S13]  /*81a0*/  ISETP.LT.U32.AND P0, PT, R3, 0xe0, !P0 ;  /* 0x000000e00300780c */ /* 0x000fda0004701070 */
[----:B------:R-:W-:Y:S05]  /*81b0*/  @!P0 BRA `(.L_x_1552) ;  /* 0x0000010000008947 */ /* 0x000fea0003800000 */
[----:B-1----:R-:W-:Y:S01]  /*81c0*/  SHF.R.S32.HI R22, RZ, 0x1f, R103 ;  /* 0x0000001fff167819 */ /* 0x002fe20000011467 */
[--C-:B------:R-:W-:Y:S01]  /*81d0*/  FFMA.FTZ R61, R61, UR4, R54.reuse ;  /* 0x000000043d3d7c23 */ /* 0x100fe20008010036 */
        /* <DEDUP_REMOVED lines=14> */
.L_x_1552:
[----:B------:R-:W-:Y:S05]  /*82c0*/  BSYNC B0 ;  /* 0x0000000000007941 */ /* 0x000fea0003800000 */
.L_x_1551:
        /* <DEDUP_REMOVED lines=19> */
.L_x_1553:
[----:B------:R-:W-:Y:S01]  /*8400*/  ISETP.GE.U32.AND P0, PT, R29, c[0x0][0x1e0], PT ;  /* 0x000078001d007a0c */ /* 0x000fe20003f06070 */
[----:B------:R-:W-:Y:S01]  /*8410*/  BSSY B0, `(.L_x_1554) ;  /* 0x0000016000007945 */ /* 0x000fe20003800000 */
[----:B-1----:R-:W-:Y:S02]  /*8420*/  IADD3 R25, R55, 0x1c0, RZ ;  /* 0x000001c037197810 */ /* 0x002fe40007ffe0ff */
[----:B------:R-:W-:Y:S02]  /*8430*/  ISETP.GE.AND.EX P0, PT, R30, c[0x0][0x1e4], PT, P0 ;  /* 0x000079001e007a0c */ /* 0x000fe40003f06300 */
[----:B------:R-:W-:Y:S02]  /*8440*/  SHF.R.S32.HI R26, RZ, 0x1f, R25 ;  /* 0x0000001fff1a7819 */ /* 0x000fe40000011419 */
[----:B------:R-:W-:-:S13]  /*8450*/  ISETP.LT.U32.AND P0, PT, R3, 0xe0, !P0 ;  /* 0x000000e00300780c */ /* 0x000fda0004701070 */
[----:B------:R-:W-:Y:S05]  /*8460*/  @!P0 BRA `(.L_x_1555) ;  /* 0x0000010000008947 */ /* 0x000fea0003800000 */
[----:B------:R-:W-:Y:S01]  /*8470*/  SHF.R.S32.HI R14, RZ, 0x1f, R102 ;  /* 0x0000001fff0e7819 */ /* 0x000fe20000011466 */
        /* <DEDUP_REMOVED lines=9> */
[----:B------:R-:W-:Y:S02]  /*8510*/  IADD3 R23, R15, R23, RZ ;  /* 0x000000170f177210 */ /* 0x000fe40007ffe0ff */
[----:B------:R-:W-:Y:S01]  /*8520*/  LEA R22, P0, R14, c[0x0][0x160], 0x2 ;  /* 0x000058000e167a11 */ /* 0x000fe200078010ff */
[----:B------:R-:W-:-:S03]  /*8530*/  FMUL.FTZ R15, R6, UR14 ;  /* 0x0000000e060f7c20 */ /* 0x000fc60008410000 */
[----:B------:R-:W-:Y:S01]  /*8540*/  LEA.HI.X R23, R14, c[0x0][0x164], R23, 0x2, P0 ;  /* 0x000059000e177a11 */ /* 0x000fe200000f1417 */
[----:B------:R-:W-:-:S05]  /*8550*/  FMUL.FTZ R14, R9, UR14 ;  /* 0x0000000e090e7c20 */ /* 0x000fca0008410000 */
[----:B------:R1:W-:Y:S03]  /*8560*/  STG.E.64 [R22.64], R14 ;  /* 0x0000000e16007986 */ /* 0x0003e6000c101b0c */
.L_x_1555:
[----:B------:R-:W-:Y:S05]  /*8570*/  BSYNC B0 ;  /* 0x0000000000007941 */ /* 0x000fea0003800000 */
.L_x_1554:
[----:B------:R-:W-:Y:S05]  /*8580*/  @!P6 BRA `(.L_x_1556) ;  /* 0x000001200000e947 */ /* 0x000fea0003800000 */
[----:B------:R-:W-:Y:S02]  /*8590*/  FFMA.FTZ R6, R7, R46, R48 ;  /* 0x0000002e07067223 */ /* 0x000fe40000010030 */
[----:B------:R-:W-:Y:S02]  /*85a0*/  FFMA.FTZ R9, R8, R47, R49 ;  /* 0x0000002f08097223 */ /* 0x000fe40000010031 */
[----:B-1----:R-:W-:Y:S02]  /*85b0*/  FMUL.FTZ R14, R6, -1.4426950216293334961 ;  /* 0xbfb8aa3b060e7820 */ /* 0x002fe40000410000 */
        /* <DEDUP_REMOVED lines=15> */
.L_x_1556:
[----:B------:R-:W-:Y:S01]  /*86b0*/  ISETP.GE.U32.AND P0, PT, R25, c[0x0][0x1e0], PT ;  /* 0x0000780019007a0c */ /* 0x000fe20003f06070 */
[----:B------:R-:W-:Y:S01]  /*86c0*/  BSSY B0, `(.L_x_1557) ;  /* 0x0000016000007945 */ /* 0x000fe20003800000 */
[----:B------:R-:W-:Y:S02]  /*86d0*/  IADD3 R55, R55, 0x1e0, RZ ;  /* 0x000001e037377810 */ /* 0x000fe40007ffe0ff */
[----:B------:R-:W-:Y:S02]  /*86e0*/  ISETP.GE.AND.EX P0, PT, R26, c[0x0][0x1e4], PT, P0 ;  /* 0x000079001a007a0c */ /* 0x000fe40003f06300 */
[----:B-1----:R-:W-:Y:S02]  /*86f0*/  SHF.R.S32.HI R22, RZ, 0x1f, R55 ;  /* 0x0000001fff167819 */ /* 0x002fe40000011437 */
[----:B------:R-:W-:-:S13]  /*8700*/  ISETP.LT.U32.AND P0, PT, R3, 0xe0, !P0 ;  /* 0x000000e00300780c */ /* 0x000fda0004701070 */
[----:B------:R-:W-:Y:S05]  /*8710*/  @!P0 BRA `(.L_x_1558) ;  /* 0x0000010000008947 */ /* 0x000fea0003800000 */
[----:B------:R-:W-:Y:S01]  /*8720*/  SHF.R.S32.HI R6, RZ, 0x1f, R101 ;  /* 0x0000001fff067819 */ /* 0x000fe20000011465 */
[--C-:B------:R-:W-:Y:S01]  /*8730*/  FFMA.FTZ R7, R7, UR4, R54.reuse ;  /* 0x0000000407077c23 */ /* 0x100fe20008010036 */
[----:B------:R-:W-:Y:S01]  /*8740*/  MOV R16, R10 ;  /* 0x0000000a00107202 */ /* 0x000fe20000000f00 */
[----:B------:R-:W-:Y:S01]  /*8750*/  FFMA.FTZ R8, R8, UR4, R54 ;  /* 0x0000000408087c23 */ /* 0x000fe20008010036 */
[----:B------:R-:W-:Y:S01]  /*8760*/  MOV R17, R13 ;  /* 0x0000000d00117202 */ /* 0x000fe20000000f00 */
[----:B------:R-:W-:Y:S02]  /*8770*/  IMAD R6, R6, c[0x0][0x1d8], RZ ;  /* 0x0000760006067a24 */ /* 0x000fe400078e02ff */
[----:B------:R-:W-:Y:S02]  /*8780*/  FFMA.FTZ R7, R46, R18, -R7 ;  /* 0x000000122e077223 */ /* 0x000fe40000010807 */
[----:B------:R-:W-:-:S04]  /*8790*/  IMAD.WIDE.U32 R16, R101, c[0x0][0x1d8], R16 ;  /* 0x0000760065107a25 */ /* 0x000fc800078e0010 */
[----:B------:R-:W-:Y:S01]  /*87a0*/  IMAD R9, R101, c[0x0][0x1dc], R6 ;  /* 0x0000770065097a24 */ /* 0x000fe200078e0206 */
[----:B------:R-:W-:Y:S01]  /*87b0*/  LEA R14, P0, R16, c[0x0][0x160], 0x2 ;  /* 0x00005800100e7a11 */ /* 0x000fe200078010ff */
[----:B------:R-:W-:Y:S02]  /*87c0*/  FFMA.FTZ R8, R47, R19, -R8 ;  /* 0x000000132f087223 */ /* 0x000fe40000010808 */
[----:B------:R-:W-:Y:S01]  /*87d0*/  FMUL.FTZ R6, R7, UR14 ;  /* 0x0000000e07067c20 */ /* 0x000fe20008410000 */
[----:B------:R-:W-:Y:S01]  /*87e0*/  IADD3 R9, R17, R9, RZ ;  /* 0x0000000911097210 */ /* 0x000fe20007ffe0ff */
[----:B------:R-:W-:-:S03]  /*87f0*/  FMUL.FTZ R7, R8, UR14 ;  /* 0x0000000e08077c20 */ /* 0x000fc60008410000 */
[----:B------:R-:W-:-:S05]  /*8800*/  LEA.HI.X R15, R16, c[0x0][0x164], R9, 0x2, P0 ;  /* 0x00005900100f7a11 */ /* 0x000fca00000f1409 */
[----:B------:R1:W-:Y:S02]  /*8810*/  STG.E.64 [R14.64], R6 ;  /* 0x000000060e007986 */ /* 0x0003e4000c101b0c */
.L_x_1558:
[----:B------:R-:W-:Y:S05]  /*8820*/  BSYNC B0 ;  /* 0x0000000000007941 */ /* 0x000fea0003800000 */
.L_x_1557:
        /* <DEDUP_REMOVED lines=19> */
.L_x_1559:
[----:B------:R-:W-:Y:S01]  /*8960*/  ISETP.GE.U32.AND P0, PT, R55, c[0x0][0x1e0], PT ;  /* 0x0000780037007a0c */ /* 0x000fe20003f06070 */
[----:B------:R-:W-:Y:S03]  /*8970*/  BSSY B0, `(.L_x_1560) ;  /* 0x0000013000007945 */ /* 0x000fe60003800000 */
[----:B------:R-:W-:-:S04]  /*8980*/  ISETP.GE.AND.EX P0, PT, R22, c[0x0][0x1e4], PT, P0 ;  /* 0x0000790016007a0c */ /* 0x000fc80003f06300 */
[----:B------:R-:W-:-:S13]  /*8990*/  ISETP.LT.U32.AND P0, PT, R3, 0xe0, !P0 ;  /* 0x000000e00300780c */ /* 0x000fda0004701070 */
[----:B------:R-:W-:Y:S05]  /*89a0*/  @!P0 BRA `(.L_x_1561) ;  /* 0x000000f000008947 */ /* 0x000fea0003800000 */
[----:B-1----:R-:W-:Y:S01]  /*89b0*/  SHF.R.S32.HI R6, RZ, 0x1f, R100 ;  /* 0x0000001fff067819 */ /* 0x002fe20000011464 */
[--C-:B------:R-:W-:Y:S01]  /*89c0*/  FFMA.FTZ R87, R87, UR4, R54.reuse ;  /* 0x0000000457577c23 */ /* 0x100fe20008010036 */
[----:B------:R-:W-:Y:S01]  /*89d0*/  MOV R11, R13 ;  /* 0x0000000d000b7202 */ /* 0x000fe20000000f00 */
[----:B------:R-:W-:Y:S02]  /*89e0*/  FFMA.FTZ R54, R86, UR4, R54 ;  /* 0x0000000456367c23 */ /* 0x000fe40008010036 */
[----:B------:R-:W-:Y:S02]  /*89f0*/  IMAD R7, R6, c[0x0][0x1d8], RZ ;  /* 0x0000760006077a24 */ /* 0x000fe400078e02ff */
[----:B------:R-:W-:-:S04]  /*8a00*/  IMAD.WIDE.U32 R10, R100, c[0x0][0x1d8], R10 ;  /* 0x00007600640a7a25 */ /* 0x000fc800078e000a */
[----:B------:R-:W-:Y:S01]  /*8a10*/  IMAD R7, R100, c[0x0][0x1dc], R7 ;  /* 0x0000770064077a24 */ /* 0x000fe200078e0207 */
[----:B------:R-:W-:Y:S01]  /*8a20*/  LEA R6, P0, R10, c[0x0][0x160], 0x2 ;  /* 0x000058000a067a11 */ /* 0x000fe200078010ff */
[----:B------:R-:W-:Y:S02]  /*8a30*/  FFMA.FTZ R87, R46, R20, -R87 ;  /* 0x000000142e577223 */ /* 0x000fe40000010857 */
[----:B------:R-:W-:Y:S01]  /*8a40*/  FFMA.FTZ R54, R47, R21, -R54 ;  /* 0x000000152f367223 */ /* 0x000fe20000010836 */
[----:B------:R-:W-:Y:S01]  /*8a50*/  IADD3 R7, R11, R7, RZ ;  /* 0x000000070b077210 */ /* 0x000fe20007ffe0ff */
[----:B------:R-:W-:Y:S02]  /*8a60*/  FMUL.FTZ R8, R87, UR14 ;  /* 0x0000000e57087c20 */ /* 0x000fe40008410000 */
[----:B------:R-:W-:Y:S01]  /*8a70*/  FMUL.FTZ R9, R54, UR14 ;  /* 0x0000000e36097c20 */ /* 0x000fe20008410000 */
[----:B------:R-:W-:-:S05]  /*8a80*/  LEA.HI.X R7, R10, c[0x0][0x164], R7, 0x2, P0 ;  /* 0x000059000a077a11 */ /* 0x000fca00000f1407 */
[----:B------:R1:W-:Y:S02]  /*8a90*/  STG.E.64 [R6.64], R8 ;  /* 0x0000000806007986 */ /* 0x0003e4000c101b0c */
.L_x_1561:
[----:B------:R-:W-:Y:S05]  /*8aa0*/  BSYNC B0 ;  /* 0x0000000000007941 */ /* 0x000fea0003800000 */
.L_x_1560:
[----:B------:R-:W-:Y:S02]  /*8ab0*/  IADD3 R5, R5, c[0x0][0x10], RZ ;  /* 0x0000040005057a10 */ /* 0x000fe40007ffe0ff */
[----:B------:R-:W-:Y:S02]  /*8ac0*/  IADD3 R89, R89, 0x1, RZ ;  /* 0x0000000159597810 */ /* 0x000fe40007ffe0ff */
[----:B------:R-:W-:-:S13]  /*8ad0*/  ISETP.GE.AND P0, PT, R5, UR6, PT ;  /* 0x0000000605007c0c */ /* 0x000fda000bf06270 */
[----:B------:R-:W-:Y:S01]  /*8ae0*/  @P0 CALL.REL.NOINC `(.L_x_1479) ;  /* 0x0000001000000944 */ /* 0x000fe20003c00000 */
[----:B------:R-:W-:Y:S05]  /*8af0*/  BRA `(.L_x_1562) ;  /* 0xffff7ba000007947 */ /* 0x000fea000383ffff */
.L_x_1479:
[----:B-12---:R-:W-:Y:S01]  /*8b00*/  MOV R6, c[0x0][0xc] ;  /* 0x0000030000067a02 */ /* 0x006fe20000000f00 */
[----:B------:R-:W-:Y:S01]  /*8b10*/  HFMA2.MMA R27, -RZ, RZ, 0, 2.384185791015625e-07 ;  /* 0x00000004ff1b7435 */ /* 0x000fe200000001ff */
[----:B------:R-:W-:Y:S01]  /*8b20*/  ISETP.NE.AND P2, PT, R3, RZ, PT ;  /* 0x000000ff0300720c */ /* 0x000fe20003f45270 */
[----:B------:R-:W-:Y:S01]  /*8b30*/  BSSY B0, `(.L_x_1563) ;  /* 0x0000013000007945 */ /* 0x000fe20003800000 */
[----:B------:R-:W-:Y:S02]  /*8b40*/  IADD3 R7, R6, -0x1, RZ ;  /* 0xffffffff06077810 */ /* 0x000fe40007ffe0ff */
        /* <DEDUP_REMOVED lines=17> */
.L_x_1564:
[----:B------:R-:W-:Y:S05]  /*8c60*/  BSYNC B0 ;  /* 0x0000000000007941 */ /* 0x000fea0003800000 */
.L_x_1563:
[----:B------:R-:W-:Y:S05]  /*8c70*/  @P0 EXIT ;  /* 0x000000000000094d */ /* 0x000fea0003800000 */
[----:B------:R-:W-:Y:S05]  /*8c80*/  @P2 BRA `(.L_x_1565) ;  /* 0x0000008000002947 */ /* 0x000fea0003800000 */
[----:B------:R-:W-:-:S05]  /*8c90*/  IMAD R0, R6, c[0x0][0x10], RZ ;  /* 0x0000040006007a24 */ /* 0x000fca00078e02ff */
[----:B------:R-:W-:-:S13]  /*8ca0*/  ISETP.NE.AND P0, PT, R0, -0x1, PT ;  /* 0xffffffff0000780c */ /* 0x000fda0003f05270 */
[----:B------:R-:W-:Y:S05]  /*8cb0*/  @!P0 BRA `(.L_x_1565) ;  /* 0x0000005000008947 */ /* 0x000fea0003800000 */
.L_x_1566:
[----:B-1----:R-:W2:Y:S01]  /*8cc0*/  LDG.E.STRONG.GPU R7, [R4.64] ;  /* 0x0000000c04077981 */ /* 0x002ea2000c1ef900 */
[----:B------:R-:W-:Y:S01]  /*8cd0*/  YIELD ;  /* 0x0000000000007946 */ /* 0x000fe20003800000 */
[----:B--2---:R-:W-:Y:S01]  /*8ce0*/  ISETP.NE.AND P0, PT, R7, R0, PT ;  /* 0x000000000700720c */ /* 0x004fe20003f05270 */
[----:B------:R-:W-:-:S12]  /*8cf0*/  CCTL.IVALL ;  /* 0x00000000ff00798f */ /* 0x000fd80002000000 */
[----:B------:R-:W-:Y:S05]  /*8d00*/  @P0 BRA `(.L_x_1566) ;  /* 0xffffffb000000947 */ /* 0x000fea000383ffff */
.L_x_1565:
[----:B------:R-:W-:Y:S02]  /*8d10*/  WARPSYNC 0xffffffff ;  /* 0xffffffff00007948 */ /* 0x000fe40003800000 */
[----:B------:R-:W-:Y:S01]  /*8d20*/  MOV R21, c[0x0][0x1dc] ;  /* 0x0000770000157a02 */ /* 0x000fe20000000f00 */
[----:B------:R-:W-:Y:S03]  /*8d30*/  BAR.SYNC.DEFER_BLOCKING 0x0 ;  /* 0x0000000000007b1d */ /* 0x000fe60000010000 */
[----:B------:R-:W-:-:S04]  /*8d40*/  LEA.HI R0, P0, R21, c[0x0][0x1d8], RZ, 0x1 ;  /* 0x0000760015007a11 */ /* 0x000fc800078108ff */
[----:B-1----:R-:W-:-:S04]  /*8d50*/  IADD3.X R5, RZ, c[0x0][0x1dc], RZ, P0, !PT ;  /* 0x00007700ff057a10 */ /* 0x002fc800007fe4ff */
        /* <DEDUP_REMOVED lines=20> */
.L_x_1567:
[----:B------:R-:W-:-:S04]  /*8ea0*/  LEA R8, P0, R3, c[0x0][0x1b8], 0x2 ;  /* 0x00006e0003087a11 */ /* 0x000fc800078010ff */
[----:B------:R-:W-:Y:S02]  /*8eb0*/  LEA.HI.X R9, R3, c[0x0][0x1bc], R20, 0x2, P0 ;  /* 0x00006f0003097a11 */ /* 0x000fe400000f1414 */
[-C--:B------:R-:W-:Y:S02]  /*8ec0*/  LEA R10, P0, R22, R8.reuse, 0x2 ;  /* 0x00000008160a7211 */ /* 0x080fe400078010ff */
[-C--:B------:R-:W-:Y:S01]  /*8ed0*/  LEA R14, P1, R24, R8.reuse, 0x2 ;  /* 0x00000008180e7211 */ /* 0x080fe200078210ff */
[----:B-1----:R-:W2:Y:S01]  /*8ee0*/  LDG.E R16, [R8.64] ;  /* 0x0000000c08107981 */ /* 0x002ea2000c1e1900 */
        /* <DEDUP_REMOVED lines=18> */
.L_x_1568:
        /* <DEDUP_REMOVED lines=15> */
.L_x_3341:


//--------------------- .text._Z35group_norm_nhwc_bwd_one_pass_kernelI11Fp32IOBf16WLi64ELi14ELi224EEv26Group_norm_nhwc_bwd_params --------------------------
	.section	.text._Z35group_norm_nhwc_bwd_one_pass_kernelI11Fp32IOBf16WLi64ELi14ELi224EEv26Group_norm_nhwc_bwd_params,"ax",@progbits
	.sectioninfo	@"SHI_REGISTERS=56"
	.align	128
        .global         _Z35group_norm_nhwc_bwd_one_pass_kernelI11Fp32IOBf16WLi64ELi14ELi224EEv26Group_norm_nhwc_bwd_params
        .type           _Z35group_norm_nhwc_bwd_one_pass_kernelI11Fp32IOBf16WLi64ELi14ELi224EEv26Group_norm_nhwc_bwd_params,@function
        .size           _Z35group_norm_nhwc_bwd_one_pass_kernelI11Fp32IOBf16WLi64ELi14ELi224EEv26Group_norm_nhwc_bwd_params,(.L_x_3342 - _Z35group_norm_nhwc_bwd_one_pass_kernelI11Fp32IOBf16WLi64ELi14ELi224EEv26Group_norm_nhwc_bwd_params)
        .other          _Z35group_norm_nhwc_bwd_one_pass_kernelI11Fp32IOBf16WLi64ELi14ELi224EEv26Group_norm_nhwc_bwd_params,@"STO_CUDA_ENTRY STV_DEFAULT"
_Z35group_norm_nhwc_bwd_one_pass_kernelI11Fp32IOBf16WLi64ELi14ELi224EEv26Group_norm_nhwc_bwd_params:
.text._Z35group_norm_nhwc_bwd_one_pass_kernelI11Fp32IOBf16WLi64ELi14ELi224EEv26Group_norm_nhwc_bwd_params:
        /* <DEDUP_REMOVED lines=44> */
.L_x_1596:
[----:B------:R-:W-:Y:S01]  /*02c0*/  IABS R5, c[0x0][0x1f0] ;  /* 0x00007c0000057a13 */ /* 0x000fe20000000000 */
[----:B------:R-:W-:Y:S01]  /*02d0*/  UMOV UR12, 0x8 ;  /* 0x00000008000c7882 */ /* 0x000fe20000000000 */
[----:B0-----:R-:W-:Y:S01]  /*02e0*/  IABS R6, UR7 ;  /* 0x0000000700067c13 */ /* 0x001fe20008000000 */
        /* <DEDUP_REMOVED lines=27> */
[----:B------:R-:W-:-:S02]  /*04a0*/  ISETP.NE.AND P0, PT, RZ, c[0x0][0x1f0], PT ;  /* 0x00007c00ff007a0c */ /* 0x000fc40003f05270 */
[----:B------:R-:W-:Y:S02]  /*04b0*/  LOP3.LUT R6, RZ, c[0x0][0x1f0], RZ, 0x33, !PT ;  /* 0x00007c00ff067a12 */ /* 0x000fe400078e33ff */
[----:B------:R-:W-:Y:S02]  /*04c0*/  @P2 IADD3 R4, R4, 0x1, RZ ;  /* 0x0000000104042810 */ /* 0x000fe40007ffe0ff */
[----:B------:R-:W-:Y:S02]  /*04d0*/  @!P4 IADD3 R5, -R5, RZ, RZ ;  /* 0x000000ff0505c210 */ /* 0x000fe40007ffe1ff */
[----:B------:R-:W-:Y:S02]  /*04e0*/  @!P5 IADD3 R4, -R4, RZ, RZ ;  /* 0x000000ff0404d210 */ /* 0x000fe40007ffe1ff */
[C---:B------:R-:W-:Y:S02]  /*04f0*/  SEL R5, R6.reuse, R5, !P0 ;  /* 0x0000000506057207 */ /* 0x040fe40004000000 */
[----:B------:R-:W-:-:S02]  /*0500*/  SEL R7, R6, R4, !P0 ;  /* 0x0000000406077207 */ /* 0x000fc40004000000 */
[----:B------:R-:W-:Y:S01]  /*0510*/  ISETP.GE.U32.AND P0, PT, R42, c[0x0][0x1e0], PT ;  /* 0x000078002a007a0c */ /* 0x000fe20003f06070 */
[----:B------:R-:W-:Y:S01]  /*0520*/  IMAD R0, R5, 0xe, RZ ;  /* 0x0000000e05007824 */ /* 0x000fe200078e02ff */
[----:B------:R-:W-:Y:S02]  /*0530*/  SHF.R.S32.HI R33, RZ, 0x1f, R42 ;  /* 0x0000001fff217819 */ /* 0x000fe4000001142a */
[----:B------:R-:W-:Y:S02]  /*0540*/  SHF.R.S32.HI R9, RZ, 0x1f, R45 ;  /* 0x0000001fff097819 */ /* 0x000fe4000001142d */
[----:B------:R-:W-:Y:S02]  /*0550*/  ISETP.GE.AND.EX P0, PT, R33, c[0x0][0x1e4], PT, P0 ;  /* 0x0000790021007a0c */ /* 0x000fe40003f06300 */
[----:B------:R-:W-:Y:S02]  /*0560*/  IADD3 R48, P2, R45, R0, RZ ;  /* 0x000000002d307210 */ /* 0x000fe40007f5e0ff */
[----:B------:R-:W-:-:S02]  /*0570*/  SHF.R.S32.HI R4, RZ, 0x1f, R7 ;  /* 0x0000001fff047819 */ /* 0x000fc40000011407 */
[----:B------:R-:W-:Y:S02]  /*0580*/  ISETP.GT.U32.OR P0, PT, R44, 0xdf, P0 ;  /* 0x000000df2c00780c */ /* 0x000fe40000704470 */
[----:B------:R-:W-:Y:S01]  /*0590*/  LEA.HI.X.SX32 R49, R0, R9, 0x1, P2 ;  /* 0x0000000900317211 */ /* 0x000fe200010f0eff */
[----:B------:R-:W-:-:S04]  /*05a0*/  IMAD R4, R4, c[0x0][0x1e8], RZ ;  /* 0x00007a0004047a24 */ /* 0x000fc800078e02ff */
[C---:B------:R-:W-:Y:S02]  /*05b0*/  IMAD R51, R7.reuse, c[0x0][0x1ec], R4 ;  /* 0x00007b0007337a24 */ /* 0x040fe400078e0204 */
[----:B------:R-:W-:-:S04]  /*05c0*/  IMAD.WIDE.U32 R48, R7, c[0x0][0x1e8], R48 ;  /* 0x00007a0007307a25 */ /* 0x000fc800078e0030 */
[----:B------:R-:W-:Y:S01]  /*05d0*/  @P1 IMAD R4, R34, c[0x0][0x1d8], RZ ;  /* 0x0000760022041a24 */ /* 0x000fe200078e02ff */
[----:B------:R-:W-:Y:S02]  /*05e0*/  IADD3 R51, R49, R51, RZ ;  /* 0x0000003331337210 */ /* 0x000fe40007ffe0ff */
[-C--:B------:R-:W-:Y:S01]  /*05f0*/  @P1 MOV R50, R48.reuse ;  /* 0x0000003000321202 */ /* 0x080fe20000000f00 */
[----:B------:R-:W-:Y:S02]  /*0600*/  @!P0 IMAD R9, R33, c[0x0][0x1d8], RZ ;  /* 0x0000760021098a24 */ /* 0x000fe400078e02ff */
[C---:B------:R-:W-:Y:S02]  /*0610*/  @P1 IMAD R17, R43.reuse, c[0x0][0x1dc], R4 ;  /* 0x000077002b111a24 */ /* 0x040fe400078e0204 */
[----:B------:R-:W-:Y:S01]  /*0620*/  @P1 IMAD.WIDE.U32 R6, R43, c[0x0][0x1d8], R50 ;  /* 0x000076002b061a25 */ /* 0x000fe200078e0032 */
[----:B------:R-:W-:-:S03]  /*0630*/  @!P0 MOV R8, R48 ;  /* 0x0000003000088202 */ /* 0x000fc60000000f00 */
[----:B------:R-:W-:Y:S01]  /*0640*/  @!P0 IMAD R13, R42, c[0x0][0x1dc], R9 ;  /* 0x000077002a0d8a24 */ /* 0x000fe200078e0209 */
[----:B------:R-:W-:Y:S02]  /*0650*/  @!P0 MOV R9, R51 ;  /* 0x0000003300098202 */ /* 0x000fe40000000f00 */
[----:B------:R-:W-:Y:S02]  /*0660*/  @P1 IADD3 R17, R7, R17, RZ ;  /* 0x0000001107111210 */ /* 0x000fe40007ffe0ff */
[----:B------:R-:W-:Y:S01]  /*0670*/  @P1 SHF.L.U32 R16, R6, 0x2, RZ ;  /* 0x0000000206101819 */ /* 0x000fe200000006ff */
[----:B------:R-:W-:Y:S01]  /*0680*/  @!P0 IMAD.WIDE.U32 R8, R42, c[0x0][0x1d8], R8 ;  /* 0x000076002a088a25 */ /* 0x000fe200078e0008 */
[----:B------:R-:W-:Y:S02]  /*0690*/  @P1 SHF.L.U64.HI R17, R6, 0x2, R17 ;  /* 0x0000000206111819 */ /* 0x000fe40000010211 */
[----:B------:R-:W-:Y:S02]  /*06a0*/  @P1 IADD3 R14, P2, R16, c[0x0][0x180], RZ ;  /* 0x00006000100e1a10 */ /* 0x000fe40007f5e0ff */
[----:B------:R-:W-:-:S02]  /*06b0*/  @!P0 IADD3 R7, R9, R13, RZ ;  /* 0x0000000d09078210 */ /* 0x000fc40007ffe0ff */
[C---:B------:R-:W-:Y:S02]  /*06c0*/  @P1 IADD3.X R15, R17.reuse, c[0x0][0x184], RZ, P2, !PT ;  /* 0x00006100110f1a10 */ /* 0x040fe400017fe4ff */
[----:B------:R-:W-:Y:S01]  /*06d0*/  @P1 IADD3 R16, P2, R16, c[0x0][0x178], RZ ;  /* 0x00005e0010101a10 */ /* 0x000fe20007f5e0ff */
[----:B------:R-:W-:Y:S01]  /*06e0*/  CS2R R10, SRZ ;  /* 0x00000000000a7805 */ /* 0x000fe2000001ff00 */
[C---:B------:R-:W-:Y:S02]  /*06f0*/  @!P0 SHF.L.U64.HI R4, R8.reuse, 0x2, R7 ;  /* 0x0000000208048819 */ /* 0x040fe40000010207 */
[----:B------:R-:W-:Y:S01]  /*0700*/  CS2R R6, SRZ ;  /* 0x0000000000067805 */ /* 0x000fe2000001ff00 */
[----:B------:R-:W-:Y:S02]  /*0710*/  @P1 IADD3.X R17, R17, c[0x0][0x17c], RZ, P2, !PT ;  /* 0x00005f0011111a10 */ /* 0x000fe400017fe4ff */
[----:B------:R0:W5:Y:S04]  /*0720*/  @P1 LDG.E.64 R10, [R14.64] ;  /* 0x0000000e0e0a1981 */ /* 0x000168000c1e1b00 */
[----:B------:R0:W5:Y:S01]  /*0730*/  @P1 LDG.E.64 R6, [R16.64] ;  /* 0x0000000e10061981 */ /* 0x000162000c1e1b00 */
[----:B------:R-:W-:-:S04]  /*0740*/  @!P0 SHF.L.U32 R20, R8, 0x2, RZ ;  /* 0x0000000208148819 */ /* 0x000fc800000006ff */
[C---:B------:R-:W-:Y:S02]  /*0750*/  @!P0 IADD3 R18, P3, R20.reuse, c[0x0][0x180], RZ ;  /* 0x0000600014128a10 */ /* 0x040fe40007f7e0ff */
[----:B------:R-:W-:Y:S01]  /*0760*/  @!P0 IADD3 R20, P4, R20, c[0x0][0x178], RZ ;  /* 0x00005e0014148a10 */ /* 0x000fe20007f9e0ff */
[----:B------:R-:W-:Y:S01]  /*0770*/  CS2R R12, SRZ ;  /* 0x00000000000c7805 */ /* 0x000fe2000001ff00 */
[----:B------:R-:W-:Y:S01]  /*0780*/  CS2R R8, SRZ ;  /* 0x0000000000087805 */ /* 0x000fe2000001ff00 */
[C---:B------:R-:W-:Y:S02]  /*0790*/  @!P0 IADD3.X R19, R4.reuse, c[0x0][0x184], RZ, P3, !PT ;  /* 0x0000610004138a10 */ /* 0x040fe40001ffe4ff */
[----:B------:R-:W-:-:S03]  /*07a0*/  @!P0 IADD3.X R21, R4, c[0x0][0x17c], RZ, P4, !PT ;  /* 0x00005f0004158a10 */ /* 0x000fc600027fe4ff */
[----:B------:R0:W5:Y:S04]  /*07b0*/  @!P0 LDG.E.64 R12, [R18.64] ;  /* 0x0000000e120c8981 */ /* 0x000168000c1e1b00 */
[----:B------:R0:W5:Y:S01]  /*07c0*/  @!P0 LDG.E.64 R8, [R20.64] ;  /* 0x0000000e14088981 */ /* 0x000162000c1e1b00 */
[----:B------:R-:W-:Y:S01]  /*07d0*/  UMOV UR12, 0x3f800000 ;  /* 0x3f800000000c7882 */ /* 0x000fe20000000000 */
[----:B------:R-:W-:Y:S01]  /*07e0*/  BSSY B0, `(.L_x_1570) ;  /* 0x000001d000007945 */ /* 0x000fe20003800000 */
[----:B------:R-:W-:Y:S01]  /*07f0*/  MOV R40, RZ ;  /* 0x000000ff00287202 */ /* 0x000fe20000000f00 */
[----:B------:R-:W-:Y:S01]  /*0800*/  CS2R R38, SRZ ;  /* 0x0000000000267805 */ /* 0x000fe2000001ff00 */
[----:B------:R-:W-:Y:S01]  /*0810*/  MOV R37, RZ ;  /* 0x000000ff00257202 */ /* 0x000fe20000000f00 */
        /* <DEDUP_REMOVED lines=25> */
.L_x_1571:
[----:B0-----:R-:W-:Y:S05]  /*09b0*/  BSYNC B0 ;  /* 0x0000000000007941 */ /* 0x001fea0003800000 */
.L_x_1570:
        /* <DEDUP_REMOVED lines=29> */
.L_x_1572:
        /* <DEDUP_REMOVED lines=26> */
.L_x_1573:
[----:B------:R-:W-:Y:S01]  /*0d30*/  FFMA.FTZ R18, R2, R13, R14 ;  /* 0x0000000d02127223 */ /* 0x000fe2000001000e */
[C---:B------:R-:W-:Y:S01]  /*0d40*/  ISETP.GT.AND P0, PT, R35.reuse, 0x1e, PT ;  /* 0x0000001e2300780c */ /* 0x040fe20003f04270 */
[----:B------:R-:W-:Y:S01]  /*0d50*/  FMUL.FTZ R14, R10, R40 ;  /* 0x000000280a0e7220 */ /* 0x000fe20000410000 */
[----:B------:R-:W-:Y:S01]  /*0d60*/  ISETP.GT.AND P3, PT, R35, 0xf, PT ;  /* 0x0000000f2300780c */ /* 0x000fe20003f64270 */
[----:B------:R-:W-:Y:S01]  /*0d70*/  FADD.FTZ R19, R13, R16 ;  /* 0x000000100d137221 */ /* 0x000fe20000010000 */
[----:B------:R-:W-:Y:S01]  /*0d80*/  ISETP.NE.AND P4, PT, R35, RZ, PT ;  /* 0x000000ff2300720c */ /* 0x000fe20003f85270 */
[----:B------:R-:W-:Y:S01]  /*0d90*/  FMUL.FTZ R17, R15, R37 ;  /* 0x000000250f117220 */ /* 0x000fe20000410000 */
[----:B------:R-:W-:Y:S01]  /*0da0*/  BSSY B0, `(.L_x_1574) ;  /* 0x000003d000007945 */ /* 0x000fe20003800000 */
[----:B------:R-:W-:Y:S01]  /*0db0*/  FFMA.FTZ R13, R3, R14, R18 ;  /* 0x0000000e030d7223 */ /* 0x000fe20000010012 */
[----:B------:R-:W-:Y:S01]  /*0dc0*/  HFMA2.MMA R18, -RZ, RZ, 0, 1.1920928955078125e-07 ;  /* 0x00000002ff127435 */ /* 0x000fe200000001ff */
[----:B------:R-:W-:Y:S01]  /*0dd0*/  FADD.FTZ R14, R19, R14 ;  /* 0x0000000e130e7221 */ /* 0x000fe20000010000 */
[----:B------:R-:W-:Y:S01]  /*0de0*/  ISETP.GT.U32.AND P5, PT, R44, 0x6, PT ;  /* 0x000000062c00780c */ /* 0x000fe20003fa4070 */
        /* <DEDUP_REMOVED lines=23> */
[----:B------:R-:W-:Y:S01]  /*0f60*/  ISETP.LE.U32.AND P0, PT, R18, c[0x0][0xc], PT ;  /* 0x0000030012007a0c */ /* 0x000fe20003f03070 */
[----:B------:R-:W-:Y:S02]  /*0f70*/  FADD.FTZ R18, RZ, R12 ;  /* 0x0000000cff127221 */ /* 0x000fe40000010000 */
[----:B------:R-:W1:Y:S01]  /*0f80*/  SHFL.DOWN PT, R14, R17, 0x10, 0x1f ;  /* 0x0a001f00110e7f89 */ /* 0x000e6200000e0000 */
[----:B0-----:R-:W-:Y:S02]  /*0f90*/  @!P3 FADD.FTZ R16, R16, R13 ;  /* 0x0000000d1010b221 */ /* 0x001fe40000010000 */
[----:B------:R-:W-:Y:S02]  /*0fa0*/  FFMA.FTZ R13, R0, R11, RZ ;  /* 0x0000000b000d7223 */ /* 0x000fe400000100ff */
[----:B-1----:R-:W-:Y:S01]  /*0fb0*/  @!P3 FADD.FTZ R17, R17, R14 ;  /* 0x0000000e1111b221 */ /* 0x002fe20000010000 */
[----:B------:R-:W-:Y:S01]  /*0fc0*/  ISETP.NE.AND P3, PT, R44, RZ, PT ;  /* 0x000000ff2c00720c */ /* 0x000fe20003f65270 */
[----:B------:R-:W-:-:S02]  /*0fd0*/  FADD.FTZ R11, RZ, R11 ;  /* 0x0000000bff0b7221 */ /* 0x000fc40000010000 */
[----:B------:R-:W-:Y:S02]  /*0fe0*/  FFMA.FTZ R12, R3, R10, R13 ;  /* 0x0000000a030c7223 */ /* 0x000fe4000001000d */
[----:B------:R-:W-:Y:S02]  /*0ff0*/  FFMA.FTZ R13, R4, R15, R19 ;  /* 0x0000000f040d7223 */ /* 0x000fe40000010013 */
        /* <DEDUP_REMOVED lines=23> */
.L_x_1575:
[----:B------:R-:W-:Y:S05]  /*1170*/  BSYNC B0 ;  /* 0x0000000000007941 */ /* 0x000fea0003800000 */
.L_x_1574:
[----:B------:R-:W-:Y:S01]  /*1180*/  BAR.SYNC.DEFER_BLOCKING 0x0 ;  /* 0x0000000000007b1d */ /* 0x000fe20000010000 */
[----:B------:R-:W-:-:S05]  /*1190*/  SHF.L.U32 R46, R44, 0x4, RZ ;  /* 0x000000042c2e7819 */ /* 0x000fca00000006ff */
        /* <DEDUP_REMOVED lines=157> */
.L_x_1577:
[----:B------:R-:W-:Y:S05]  /*1b70*/  BSYNC B0 ;  /* 0x0000000000007941 */ /* 0x000fea0003800000 */
.L_x_1576:
        /* <DEDUP_REMOVED lines=19> */
.L_x_1579:
[----:B------:R-:W-:Y:S05]  /*1cb0*/  BSYNC B0 ;  /* 0x0000000000007941 */ /* 0x000fea0003800000 */
.L_x_1578:
        /* <DEDUP_REMOVED lines=28> */
.L_x_1582:
[----:B------:R-:W2:Y:S01]  /*1e80*/  LDG.E.STRONG.GPU R14, [R12.64] ;  /* 0x0000000e0c0e7981 */ /* 0x000ea2000c1ef900 */
[----:B------:R-:W-:Y:S01]  /*1e90*/  YIELD ;  /* 0x0000000000007946 */ /* 0x000fe20003800000 */
[----:B--2---:R-:W-:Y:S01]  /*1ea0*/  ISETP.NE.AND P0, PT, R14, R17, PT ;  /* 0x000000110e00720c */ /* 0x004fe20003f05270 */
[----:B------:R-:W-:-:S12]  /*1eb0*/  CCTL.IVALL ;  /* 0x00000000ff00798f */ /* 0x000fd80002000000 */
[----:B------:R-:W-:Y:S05]  /*1ec0*/  @P0 BRA `(.L_x_1582) ;  /* 0xffffffb000000947 */ /* 0x000fea000383ffff */
.L_x_1581:
        /* <DEDUP_REMOVED lines=20> */
.L_x_1586:
[----:B------:R-:W-:-:S13]  /*2010*/  ISETP.EQ.OR P6, PT, R20, R36, P3 ;  /* 0x000000241400720c */ /* 0x000fda0001fc2670 */
[----:B------:R-:W-:-:S04]  /*2020*/  @!P6 IMAD R13, R20, c[0x0][0x10], R5 ;  /* 0x00000400140dea24 */ /* 0x000fc800078e0205 */
        /* <DEDUP_REMOVED lines=114> */
.L_x_1585:
[----:B------:R-:W-:-:S06]  /*2750*/  UISETP.GT.AND UP0, UPT, UR4, 0x4, UPT ;  /* 0x000000040400788c */ /* 0x000fcc000bf04270 */
[----:B------:R-:W-:-:S13]  /*2760*/  PLOP3.LUT P4, PT, PT, PT, UP0, 0x80, 0x0 ;  /* 0x000000000000781c */ /* 0x000fda0003f8f008 */
[----:B------:R-:W-:Y:S05]  /*2770*/  @!P4 BRA `(.L_x_1587) ;  /* 0x000003b00000c947 */ /* 0x000fea0003800000 */
[C---:B------:R-:W-:Y:S02]  /*2780*/  IADD3 R15, R20.reuse, 0x1, RZ ;  /* 0x00000001140f7810 */ /* 0x040fe40007ffe0ff */
        /* <DEDUP_REMOVED lines=58> */
.L_x_1587:
[----:B------:R-:W-:-:S13]  /*2b30*/  ISETP.NE.OR P0, PT, RZ, UR4, P0 ;  /* 0x00000004ff007c0c */ /* 0x000fda0008705670 */
[----:B------:R-:W-:Y:S05]  /*2b40*/  @!P0 BRA `(.L_x_1583) ;  /* 0x000001f000008947 */ /* 0x000fea0003800000 */
.L_x_1584:
[CC--:B------:R-:W-:Y:S02]  /*2b50*/  ISETP.EQ.OR P5, PT, R20.reuse, R36.reuse, P3 ;  /* 0x000000241400720c */ /* 0x0c0fe40001fa2670 */
[C---:B------:R-:W-:Y:S02]  /*2b60*/  IADD3 R15, R20.reuse, 0x1, RZ ;  /* 0x00000001140f7810 */ /* 0x040fe40007ffe0ff */
        /* <DEDUP_REMOVED lines=29> */
.L_x_1583:
        /* <DEDUP_REMOVED lines=12> */
.L_x_1589:
[----:B------:R-:W-:Y:S05]  /*2e00*/  BSYNC B0 ;  /* 0x0000000000007941 */ /* 0x000fea0003800000 */
.L_x_1588:
        /* <DEDUP_REMOVED lines=16> */
.L_x_1580:
        /* <DEDUP_REMOVED lines=27> */
.L_x_1590:
        /* <DEDUP_REMOVED lines=17> */
.L_x_1592:
[----:B------:R-:W-:Y:S05]  /*31d0*/  BSYNC B0 ;  /* 0x0000000000007941 */ /* 0x000fea0003800000 */
.L_x_1591:
        /* <DEDUP_REMOVED lines=19> */
.L_x_1593:
[----:B------:R-:W-:Y:S01]  /*3310*/  BSSY B0, `(.L_x_1594) ;  /* 0x0000010000007945 */ /* 0x000fe20003800000 */
[----:B------:R-:W-:Y:S05]  /*3320*/  @P0 BRA `(.L_x_1595) ;  /* 0x000000e000000947 */ /* 0x000fea0003800000 */
        /* <DEDUP_REMOVED lines=14> */
.L_x_1595:
[----:B------:R-:W-:Y:S05]  /*3410*/  BSYNC B0 ;  /* 0x0000000000007941 */ /* 0x000fea0003800000 */
.L_x_1594:
[----:B------:R-:W-:Y:S01]  /*3420*/  ULDC UR4, c[0x0][0x10] ;  /* 0x0000040000047ab9 */ /* 0x000fe20000000800 */
[----:B------:R-:W-:Y:S01]  /*3430*/  IADD3 R41, R41, 0x1, RZ ;  /* 0x0000000129297810 */ /* 0x000fe20007ffe0ff */
[----:B------:R-:W-:-:S04]  /*3440*/  UIADD3 UR7, UR7, UR4, URZ ;  /* 0x0000000407077290 */ /* 0x000fc8000fffe03f */
[----:B------:R-:W-:-:S06]  /*3450*/  UISETP.GE.AND UP0, UPT, UR7, UR6, UPT ;  /* 0x000000060700728c */ /* 0x000fcc000bf06270 */
[----:B------:R-:W-:-:S13]  /*3460*/  PLOP3.LUT P0, PT, PT, PT, UP0, 0x80, 0x0 ;  /* 0x000000000000781c */ /* 0x000fda0003f0f008 */
[----:B------:R-:W-:Y:S01]  /*3470*/  @P0 CALL.REL.NOINC `(.L_x_1569) ;  /* 0x0000001000000944 */ /* 0x000fe20003c00000 */
[----:B------:R-:W-:Y:S05]  /*3480*/  BRA `(.L_x_1596) ;  /* 0xffffce3000007947 */ /* 0x000fea000383ffff */
.L_x_1569:
        /* <DEDUP_REMOVED lines=18> */
.L_x_1598:
[----:B------:R-:W-:Y:S05]  /*35b0*/  BSYNC B0 ;  /* 0x0000000000007941 */ /* 0x000fea0003800000 */
.L_x_1597:
        /* <DEDUP_REMOVED lines=11> */
.L_x_1600:
[----:B------:R-:W2:Y:S01]  /*3670*/  LDG.E.STRONG.GPU R5, [R2.64] ;  /* 0x0000000e02057981 */ /* 0x000ea2000c1ef900 */
[----:B------:R-:W-:Y:S01]  /*3680*/  YIELD ;  /* 0x0000000000007946 */ /* 0x000fe20003800000 */
[----:B--2---:R-:W-:Y:S01]  /*3690*/  ISETP.NE.AND P0, PT, R5, R0, PT ;  /* 0x000000000500720c */ /* 0x004fe20003f05270 */
[----:B------:R-:W-:-:S12]  /*36a0*/  CCTL.IVALL ;  /* 0x00000000ff00798f */ /* 0x000fd80002000000 */
[----:B------:R-:W-:Y:S05]  /*36b0*/  @P0 BRA `(.L_x_1600) ;  /* 0xffffffb000000947 */ /* 0x000fea000383ffff */
.L_x_1599:
        /* <DEDUP_REMOVED lines=25> */
.L_x_1601:
        /* <DEDUP_REMOVED lines=26> */
.L_x_1602:
        /* <DEDUP_REMOVED lines=9> */
.L_x_3342:


//--------------------- .text._Z35group_norm_nhwc_bwd_one_pass_kernelI11Fp32IOBf16WLi128ELi14ELi224EEv26Group_norm_nhwc_bwd_params --------------------------
	.section	.text._Z35group_norm_nhwc_bwd_one_pass_kernelI11Fp32IOBf16WLi128ELi14ELi224EEv26Group_norm_nhwc_bwd_params,"ax",@progbits
	.sectioninfo	@"SHI_REGISTERS=72"
	.align	128
        .global         _Z35group_norm_nhwc_bwd_one_pass_kernelI11Fp32IOBf16WLi128ELi14ELi224EEv26Group_norm_nhwc_bwd_params
        .type           _Z35group_norm_nhwc_bwd_one_pass_kernelI11Fp32IOBf16WLi128ELi14ELi224EEv26Group_norm_nhwc_bwd_params,@function
        .size           _Z35group_norm_nhwc_bwd_one_pass_kernelI11Fp32IOBf16WLi128ELi14ELi224EEv26Group_norm_nhwc_bwd_params,(.L_x_3343 - _Z35group_norm_nhwc_bwd_one_pass_kernelI11Fp32IOBf16WLi128ELi14ELi224EEv26Group_norm_nhwc_bwd_params)
        .other          _Z35group_norm_nhwc_bwd_one_pass_kernelI11Fp32IOBf16WLi128ELi14ELi224EEv26Group_norm_nhwc_bwd_params,@"STO_CUDA_ENTRY STV_DEFAULT"
_Z35group_norm_nhwc_bwd_one_pass_kernelI11Fp32IOBf16WLi128ELi14ELi224EEv26Group_norm_nhwc_bwd_params:
.text._Z35group_norm_nhwc_bwd_one_pass_kernelI11Fp32IOBf16WLi128ELi14ELi224EEv26Group_norm_nhwc_bwd_params:
        /* <DEDUP_REMOVED lines=55> */
.L_x_1638:
[----:B-1----:R-:W-:Y:S02]  /*0370*/  IABS R5, c[0x0][0x1f0] ;  /* 0x00007c0000057a13 */ /* 0x002fe40000000000 */
[----:B------:R-:W-:Y:S02]  /*0380*/  IABS R6, R51 ;  /* 0x0000003300067213 */ /* 0x000fe40000000000 */
[----:B0-----:R-:W0:Y:S01]  /*0390*/  I2F.RP R0, R5 ;  /* 0x0000000500007306 */ /* 0x001e220000209400 */
[----:B------:R-:W-:Y:S02]  /*03a0*/  ISETP.GE.AND P5, PT, R51, RZ, PT ;  /* 0x000000ff3300720c */ /* 0x000fe40003fa6270 */
[----:B------:R-:W-:-:S05]  /*03b0*/  SHF.R.S32.HI R9, RZ, 0x1f, R59 ;  /* 0x0000001fff097819 */ /* 0x000fca000001143b */
[----:B0-----:R-:W0:Y:S02]  /*03c0*/  MUFU.RCP R0, R0 ;  /* 0x0000000000007308 */ /* 0x001e240000001000 */
[----:B0-----:R-:W-:-:S06]  /*03d0*/  IADD3 R2, R0, 0xffffffe, RZ ;  /* 0x0ffffffe00027810 */ /* 0x001fcc0007ffe0ff */
[----:B------:R0:W1:Y:S02]  /*03e0*/  F2I.FTZ.U32.TRUNC.NTZ R3, R2 ;  /* 0x0000000200037305 */ /* 0x000064000021f000 */
[----:B0-----:R-:W-:Y:S02]  /*03f0*/  MOV R2, RZ ;  /* 0x000000ff00027202 */ /* 0x001fe40000000f00 */
[----:B-1----:R-:W-:-:S05]  /*0400*/  IADD3 R4, RZ, -R3, RZ ;  /* 0x80000003ff047210 */ /* 0x002fca0007ffe0ff */
[----:B------:R-:W-:-:S04]  /*0410*/  IMAD R7, R4, R5, RZ ;  /* 0x0000000504077224 */ /* 0x000fc800078e02ff */
[----:B------:R-:W-:-:S06]  /*0420*/  IMAD.HI.U32 R3, R3, R7, R2 ;  /* 0x0000000703037227 */ /* 0x000fcc00078e0002 */
        /* <DEDUP_REMOVED lines=9> */
[----:B------:R-:W-:-:S05]  /*04c0*/  MOV R6, 0x8 ;  /* 0x0000000800067802 */ /* 0x000fca0000000f00 */
[----:B------:R-:W-:-:S04]  /*04d0*/  IMAD.WIDE R6, R51, R6, c[0x0][0x198] ;  /* 0x0000660033067625 */ /* 0x000fc800078e0206 */
[-C--:B------:R-:W-:Y:S02]  /*04e0*/  @!P3 IADD3 R0, R0, -R5.reuse, RZ ;  /* 0x800000050000b210 */ /* 0x080fe40007ffe0ff */
[----:B------:R-:W2:Y:S01]  /*04f0*/  LDG.E.64 R6, [R6.64] ;  /* 0x0000000c06067981 */ /* 0x000ea2000c1e1b00 */
        /* <DEDUP_REMOVED lines=9> */
[----:B------:R-:W-:Y:S02]  /*0590*/  @!P5 IADD3 R0, -R0, RZ, RZ ;  /* 0x000000ff0000d210 */ /* 0x000fe40007ffe1ff */
[----:B------:R-:W-:Y:S02]  /*05a0*/  @P0 IADD3 R4, R4, 0x1, RZ ;  /* 0x0000000104040810 */ /* 0x000fe40007ffe0ff */
[----:B------:R-:W-:-:S02]  /*05b0*/  IADD3 R2, R5, 0x40, RZ ;  /* 0x0000004005027810 */ /* 0x000fc40007ffe0ff */
[----:B------:R-:W-:Y:S02]  /*05c0*/  SEL R61, R3, R0, !P3 ;  /* 0x00000000033d7207 */ /* 0x000fe40005800000 */
[----:B------:R-:W-:Y:S02]  /*05d0*/  @!P4 IADD3 R4, -R4, RZ, RZ ;  /* 0x000000ff0404c210 */ /* 0x000fe40007ffe1ff */
[----:B------:R-:W-:Y:S01]  /*05e0*/  ISETP.GE.U32.AND P0, PT, R2, c[0x0][0x1e0], PT ;  /* 0x0000780002007a0c */ /* 0x000fe20003f06070 */
[----:B------:R-:W-:Y:S01]  /*05f0*/  IMAD R0, R61, 0xe, RZ ;  /* 0x0000000e3d007824 */ /* 0x000fe200078e02ff */
[----:B------:R-:W-:Y:S02]  /*0600*/  SHF.R.S32.HI R2, RZ, 0x1f, R2 ;  /* 0x0000001fff027819 */ /* 0x000fe40000011402 */
[----:B------:R-:W-:Y:S02]  /*0610*/  SEL R3, R3, R4, !P3 ;  /* 0x0000000403037207 */ /* 0x000fe40005800000 */
[----:B------:R-:W-:-:S02]  /*0620*/  ISETP.GE.AND.EX P0, PT, R2, c[0x0][0x1e4], PT, P0 ;  /* 0x0000790002007a0c */ /* 0x000fc40003f06300 */
[----:B------:R-:W-:Y:S02]  /*0630*/  IADD3 R62, P3, R59, R0, RZ ;  /* 0x000000003b3e7210 */ /* 0x000fe40007f7e0ff */
[----:B------:R-:W-:Y:S02]  /*0640*/  SHF.R.S32.HI R2, RZ, 0x1f, R3 ;  /* 0x0000001fff027819 */ /* 0x000fe40000011403 */
[----:B------:R-:W-:Y:S02]  /*0650*/  LEA.HI.X.SX32 R63, R0, R9, 0x1, P3 ;  /* 0x00000009003f7211 */ /* 0x000fe400018f0eff */
[----:B------:R-:W-:Y:S01]  /*0660*/  IADD3 R5, R5, 0x60, RZ ;  /* 0x0000006005057810 */ /* 0x000fe20007ffe0ff */
[----:B------:R-:W-:Y:S01]  /*0670*/  IMAD R2, R2, c[0x0][0x1e8], RZ ;  /* 0x00007a0002027a24 */ /* 0x000fe200078e02ff */
[----:B------:R-:W-:Y:S01]  /*0680*/  ISETP.LT.U32.AND P0, PT, R58, 0xe0, !P0 ;  /* 0x000000e03a00780c */ /* 0x000fe20004701070 */
[----:B------:R-:W-:Y:S01]  /*0690*/  IMAD.WIDE.U32 R62, R3, c[0x0][0x1e8], R62 ;  /* 0x00007a00033e7a25 */ /* 0x000fe200078e003e */
[----:B------:R-:W-:-:S03]  /*06a0*/  ISETP.GE.U32.AND P3, PT, R5, c[0x0][0x1e0], PT ;  /* 0x0000780005007a0c */ /* 0x000fc60003f66070 */
[----:B------:R-:W-:Y:S01]  /*06b0*/  IMAD R65, R3, c[0x0][0x1ec], R2 ;  /* 0x00007b0003417a24 */ /* 0x000fe200078e0202 */
[----:B------:R-:W-:Y:S01]  /*06c0*/  SHF.R.S32.HI R5, RZ, 0x1f, R5 ;  /* 0x0000001fff057819 */ /* 0x000fe20000011405 */
[----:B------:R-:W-:-:S03]  /*06d0*/  @P2 IMAD R4, R42, c[0x0][0x1d8], RZ ;  /* 0x000076002a042a24 */ /* 0x000fc600078e02ff */
[----:B------:R-:W-:Y:S01]  /*06e0*/  IADD3 R65, R63, R65, RZ ;  /* 0x000000413f417210 */ /* 0x000fe20007ffe0ff */
[----:B------:R-:W-:Y:S01]  /*06f0*/  @P2 IMAD R23, R55, c[0x0][0x1dc], R4 ;  /* 0x0000770037172a24 */ /* 0x000fe200078e0204 */
[----:B------:R-:W-:Y:S02]  /*0700*/  ISETP.GE.AND.EX P3, PT, R5, c[0x0][0x1e4], PT, P3 ;  /* 0x0000790005007a0c */ /* 0x000fe40003f66330 */
[----:B------:R-:W-:Y:S02]  /*0710*/  @P2 MOV R4, R62 ;  /* 0x0000003e00042202 */ /* 0x000fe40000000f00 */
[----:B------:R-:W-:Y:S02]  /*0720*/  @P2 MOV R5, R65 ;  /* 0x0000004100052202 */ /* 0x000fe40000000f00 */
[----:B------:R-:W-:-:S03]  /*0730*/  ISETP.LT.U32.AND P3, PT, R58, 0xe0, !P3 ;  /* 0x000000e03a00780c */ /* 0x000fc60005f61070 */
[----:B------:R-:W-:Y:S01]  /*0740*/  @P2 IMAD.WIDE.U32 R4, R55, c[0x0][0x1d8], R4 ;  /* 0x0000760037042a25 */ /* 0x000fe200078e0004 */
[----:B------:R-:W-:-:S03]  /*0750*/  @P1 MOV R64, R62 ;  /* 0x0000003e00401202 */ /* 0x000fc60000000f00 */
[----:B------:R-:W-:Y:S01]  /*0760*/  @P1 IMAD R2, R43, c[0x0][0x1d8], RZ ;  /* 0x000076002b021a24 */ /* 0x000fe200078e02ff */
[----:B------:R-:W-:Y:S01]  /*0770*/  @P2 IADD3 R23, R5, R23, RZ ;  /* 0x0000001705172210 */ /* 0x000fe20007ffe0ff */
[----:B------:R-:W-:Y:S01]  /*0780*/  @P0 IMAD R3, R41, c[0x0][0x1d8], RZ ;  /* 0x0000760029030a24 */ /* 0x000fe200078e02ff */
[C---:B------:R-:W-:Y:S01]  /*0790*/  @P2 SHF.L.U32 R28, R4.reuse, 0x2, RZ ;  /* 0x00000002041c2819 */ /* 0x040fe200000006ff */
[C---:B------:R-:W-:Y:S01]  /*07a0*/  @P1 IMAD R11, R57.reuse, c[0x0][0x1dc], R2 ;  /* 0x00007700390b1a24 */ /* 0x040fe200078e0202 */
[----:B------:R-:W-:Y:S01]  /*07b0*/  @P2 SHF.L.U64.HI R23, R4, 0x2, R23 ;  /* 0x0000000204172819 */ /* 0x000fe20000010217 */
[----:B------:R-:W-:Y:S01]  /*07c0*/  @P1 IMAD.WIDE.U32 R8, R57, c[0x0][0x1d8], R64 ;  /* 0x0000760039081a25 */ /* 0x000fe200078e0040 */
[----:B------:R-:W-:-:S03]  /*07d0*/  @P0 MOV R2, R62 ;  /* 0x0000003e00020202 */ /* 0x000fc60000000f00 */
[----:B------:R-:W-:Y:S01]  /*07e0*/  @P0 IMAD R13, R54, c[0x0][0x1dc], R3 ;  /* 0x00007700360d0a24 */ /* 0x000fe200078e0203 */
[----:B------:R-:W-:Y:S01]  /*07f0*/  @P0 MOV R3, R65 ;  /* 0x0000004100030202 */ /* 0x000fe20000000f00 */
[----:B------:R-:W-:Y:S01]  /*0800*/  @P3 IMAD R4, R40, c[0x0][0x1d8], RZ ;  /* 0x0000760028043a24 */ /* 0x000fe200078e02ff */
[----:B------:R-:W-:Y:S02]  /*0810*/  @P1 IADD3 R9, R9, R11, RZ ;  /* 0x0000000b09091210 */ /* 0x000fe40007ffe0ff */
[----:B------:R-:W-:Y:S01]  /*0820*/  @P1 SHF.L.U32 R16, R8, 0x2, RZ ;  /* 0x0000000208101819 */ /* 0x000fe200000006ff */
[----:B------:R-:W-:Y:S01]  /*0830*/  @P3 IMAD R27, R53, c[0x0][0x1dc], R4 ;  /* 0x00007700351b3a24 */ /* 0x000fe200078e0204 */
[----:B------:R-:W-:Y:S01]  /*0840*/  @P3 MOV R4, R62 ;  /* 0x0000003e00043202 */ /* 0x000fe20000000f00 */
[----:B------:R-:W-:Y:S01]  /*0850*/  @P0 IMAD.WIDE.U32 R2, R54, c[0x0][0x1d8], R2 ;  /* 0x0000760036020a25 */ /* 0x000fe200078e0002 */
[----:B------:R-:W-:Y:S02]  /*0860*/  @P3 MOV R5, R65 ;  /* 0x0000004100053202 */ /* 0x000fe40000000f00 */
[----:B------:R-:W-:-:S02]  /*0870*/  @P1 SHF.L.U64.HI R10, R8, 0x2, R9 ;  /* 0x00000002080a1819 */ /* 0x000fc40000010209 */
[C---:B------:R-:W-:Y:S01]  /*0880*/  @P1 IADD3 R12, P4, R16.reuse, c[0x0][0x180], RZ ;  /* 0x00006000100c1a10 */ /* 0x040fe20007f9e0ff */
[----:B------:R-:W-:Y:S01]  /*0890*/  @P3 IMAD.WIDE.U32 R4, R53, c[0x0][0x1d8], R4 ;  /* 0x0000760035043a25 */ /* 0x000fe200078e0004 */
[----:B------:R-:W-:Y:S02]  /*08a0*/  @P1 IADD3 R16, P5, R16, c[0x0][0x178], RZ ;  /* 0x00005e0010101a10 */ /* 0x000fe40007fbe0ff */
[----:B------:R-:W-:Y:S02]  /*08b0*/  @P0 IADD3 R3, R3, R13, RZ ;  /* 0x0000000d03030210 */ /* 0x000fe40007ffe0ff */
[----:B------:R-:W-:Y:S02]  /*08c0*/  @P0 SHF.L.U32 R22, R2, 0x2, RZ ;  /* 0x0000000202160819 */ /* 0x000fe400000006ff */
[C---:B------:R-:W-:Y:S02]  /*08d0*/  @P1 IADD3.X R13, R10.reuse, c[0x0][0x184], RZ, P4, !PT ;  /* 0x000061000a0d1a10 */ /* 0x040fe400027fe4ff */
[----:B------:R-:W-:-:S02]  /*08e0*/  @P1 IADD3.X R17, R10, c[0x0][0x17c], RZ, P5, !PT ;  /* 0x00005f000a111a10 */ /* 0x000fc40002ffe4ff */
[C---:B------:R-:W-:Y:S02]  /*08f0*/  @P2 IADD3 R14, P4, R28.reuse, c[0x0][0x180], RZ ;  /* 0x000060001c0e2a10 */ /* 0x040fe40007f9e0ff */
[----:B------:R-:W-:Y:S01]  /*0900*/  @P2 IADD3 R28, P5, R28, c[0x0][0x178], RZ ;  /* 0x00005e001c1c2a10 */ /* 0x000fe20007fbe0ff */
[----:B------:R-:W-:Y:S01]  /*0910*/  CS2R R8, SRZ ;  /* 0x0000000000087805 */ /* 0x000fe2000001ff00 */
[----:B------:R-:W-:Y:S01]  /*0920*/  @P0 SHF.L.U64.HI R18, R2, 0x2, R3 ;  /* 0x0000000202120819 */ /* 0x000fe20000010203 */
[----:B------:R-:W-:Y:S01]  /*0930*/  CS2R R20, SRZ ;  /* 0x0000000000147805 */ /* 0x000fe2000001ff00 */
[----:B------:R-:W-:Y:S02]  /*0940*/  @P3 IADD3 R27, R5, R27, RZ ;  /* 0x0000001b051b3210 */ /* 0x000fe40007ffe0ff */
[----:B------:R-:W-:Y:S01]  /*0950*/  @P3 SHF.L.U32 R26, R4, 0x2, RZ ;  /* 0x00000002041a3819 */ /* 0x000fe200000006ff */
[----:B------:R0:W5:Y:S01]  /*0960*/  @P1 LDG.E.64 R8, [R16.64] ;  /* 0x0000000c10081981 */ /* 0x000162000c1e1b00 */
[----:B------:R-:W-:-:S02]  /*0970*/  @P0 IADD3 R30, P6, R22, c[0x0][0x180], RZ ;  /* 0x00006000161e0a10 */ /* 0x000fc40007fde0ff */
[C---:B------:R-:W-:Y:S02]  /*0980*/  @P2 IADD3.X R15, R23.reuse, c[0x0][0x184], RZ, P4, !PT ;  /* 0x00006100170f2a10 */ /* 0x040fe400027fe4ff */
[----:B------:R-:W-:Y:S02]  /*0990*/  @P2 IADD3.X R29, R23, c[0x0][0x17c], RZ, P5, !PT ;  /* 0x00005f00171d2a10 */ /* 0x000fe40002ffe4ff */
[----:B------:R-:W-:Y:S01]  /*09a0*/  @P3 SHF.L.U64.HI R27, R4, 0x2, R27 ;  /* 0x00000002041b3819 */ /* 0x000fe2000001021b */
[----:B------:R1:W5:Y:S01]  /*09b0*/  @P2 LDG.E.64 R20, [R14.64] ;  /* 0x0000000c0e142981 */ /* 0x000362000c1e1b00 */
[----:B------:R-:W-:Y:S02]  /*09c0*/  @P0 IADD3.X R31, R18, c[0x0][0x184], RZ, P6, !PT ;  /* 0x00006100121f0a10 */ /* 0x000fe400037fe4ff */
[C---:B------:R-:W-:Y:S02]  /*09d0*/  @P3 IADD3 R24, P5, R26.reuse, c[0x0][0x180], RZ ;  /* 0x000060001a183a10 */ /* 0x040fe40007fbe0ff */
[----:B------:R-:W-:Y:S01]  /*09e0*/  @P3 IADD3 R26, P6, R26, c[0x0][0x178], RZ ;  /* 0x00005e001a1a3a10 */ /* 0x000fe20007fde0ff */
[----:B------:R-:W-:Y:S01]  /*09f0*/  CS2R R10, SRZ ;  /* 0x00000000000a7805 */ /* 0x000fe2000001ff00 */
[----:B0-----:R-:W-:Y:S01]  /*0a00*/  CS2R R16, SRZ ;  /* 0x0000000000107805 */ /* 0x001fe2000001ff00 */
[C---:B------:R-:W-:Y:S01]  /*0a10*/  @P3 IADD3.X R25, R27.reuse, c[0x0][0x184], RZ, P5, !PT ;  /* 0x000061001b193a10 */ /* 0x040fe20002ffe4ff */
[----:B-1----:R-:W-:Y:S01]  /*0a20*/  CS2R R14, SRZ ;  /* 0x00000000000e7805 */ /* 0x002fe2000001ff00 */
[----:B------:R-:W-:-:S02]  /*0a30*/  @P3 IADD3.X R27, R27, c[0x0][0x17c], RZ, P6, !PT ;  /* 0x00005f001b1b3a10 */ /* 0x000fc400037fe4ff */
[----:B------:R0:W5:Y:S04]  /*0a40*/  @P2 LDG.E.64 R10, [R28.64] ;  /* 0x0000000c1c0a2981 */ /* 0x000168000c1e1b00 */
[----:B------:R0:W5:Y:S04]  /*0a50*/  @P3 LDG.E.64 R16, [R24.64] ;  /* 0x0000000c18103981 */ /* 0x000168000c1e1b00 */
[----:B------:R0:W5:Y:S01]  /*0a60*/  @P3 LDG.E.64 R14, [R26.64] ;  /* 0x0000000c1a0e3981 */ /* 0x000162000c1e1b00 */
[----:B------:R-:W-:Y:S02]  /*0a70*/  MOV R3, RZ ;  /* 0x000000ff00037202 */ /* 0x000fe40000000f00 */
[----:B------:R-:W-:-:S02]  /*0a80*/  MOV R2, RZ ;  /* 0x000000ff00027202 */ /* 0x000fc40000000f00 */
[----:B------:R-:W-:Y:S01]  /*0a90*/  @P0 IADD3 R22, P4, R22, c[0x0][0x178], RZ ;  /* 0x00005e0016160a10 */ /* 0x000fe20007f9e0ff */
[----:B------:R-:W-:-:S03]  /*0aa0*/  CS2R R4, SRZ ;  /* 0x0000000000047805 */ /* 0x000fc6000001ff00 */
[----:B------:R1:W5:Y:S01]  /*0ab0*/  @P1 LDG.E.64 R2, [R12.64] ;  /* 0x0000000c0c021981 */ /* 0x000362000c1e1b00 */
[----:B------:R-:W-:-:S03]  /*0ac0*/  @P0 IADD3.X R23, R18, c[0x0][0x17c], RZ, P4, !PT ;  /* 0x00005f0012170a10 */ /* 0x000fc600027fe4ff */
[----:B------:R0:W5:Y:S01]  /*0ad0*/  @P0 LDG.E.64 R4, [R30.64] ;  /* 0x0000000c1e040981 */ /* 0x000162000c1e1b00 */
[----:B-1----:R-:W-:-:S06]  /*0ae0*/  CS2R R12, SRZ ;  /* 0x00000000000c7805 */ /* 0x002fcc000001ff00 */
[----:B------:R0:W5:Y:S01]  /*0af0*/  @P0 LDG.E.64 R12, [R22.64] ;  /* 0x0000000c160c0981 */ /* 0x000162000c1e1b00 */
        /* <DEDUP_REMOVED lines=30> */
.L_x_1605:
[----:B0-----:R-:W-:Y:S05]  /*0ce0*/  BSYNC B0 ;  /* 0x0000000000007941 */ /* 0x001fea0003800000 */
.L_x_1604:
[----:B------:R-:W-:Y:S01]  /*0cf0*/  ISETP.NE.AND P4, PT, RZ, UR16, PT ;  /* 0x00000010ff007c0c */ /* 0x000fe2000bf85270 */
[C---:B-----5:R-:W-:Y:S01]  /*0d00*/  FADD.FTZ R18, -R6.reuse, R2 ;  /* 0x0000000206127221 */ /* 0x060fe20000010100 */
[----:B------:R-:W-:Y:S01]  /*0d10*/  MOV R23, R8 ;  /* 0x0000000800177202 */ /* 0x000fe20000000f00 */
[C---:B------:R-:W-:Y:S02]  /*0d20*/  FADD.FTZ R3, -R6.reuse, R3 ;  /* 0x0000000306037221 */ /* 0x040fe40000010100 */
[C---:B------:R-:W-:Y:S01]  /*0d30*/  FADD.FTZ R29, -R6.reuse, R20 ;  /* 0x00000014061d7221 */ /* 0x040fe20000010100 */
[----:B------:R-:W-:Y:S01]  /*0d40*/  MOV R20, R9 ;  /* 0x0000000900147202 */ /* 0x000fe20000000f00 */
[----:B------:R-:W-:Y:S01]  /*0d50*/  FADD.FTZ R2, -R6, R21 ;  /* 0x0000001506027221 */ /* 0x000fe20000010100 */
        /* <DEDUP_REMOVED lines=22> */
.L_x_1606:
        /* <DEDUP_REMOVED lines=26> */
.L_x_1607:
[----:B------:R-:W-:Y:S01]  /*1060*/  FFMA.FTZ R25, R7, R24, R25 ;  /* 0x0000001807197223 */ /* 0x000fe20000010019 */
[----:B------:R-:W-:Y:S01]  /*1070*/  MOV R26, R12 ;  /* 0x0000000c001a7202 */ /* 0x000fe20000000f00 */
[----:B------:R-:W-:Y:S02]  /*1080*/  FADD.FTZ R24, R24, R3 ;  /* 0x0000000318187221 */ /* 0x000fe40000010000 */
[----:B------:R-:W-:Y:S02]  /*1090*/  FMUL.FTZ R27, R21, R50 ;  /* 0x00000032151b7220 */ /* 0x000fe40000410000 */
[C---:B------:R-:W-:Y:S02]  /*10a0*/  FADD.FTZ R3, -R6.reuse, R4 ;  /* 0x0000000406037221 */ /* 0x040fe40000010100 */
[----:B------:R-:W-:Y:S02]  /*10b0*/  FADD.FTZ R4, -R6, R5 ;  /* 0x0000000506047221 */ /* 0x000fe40000010100 */
[----:B------:R-:W-:-:S02]  /*10c0*/  FFMA.FTZ R25, R0, R27, R25 ;  /* 0x0000001b00197223 */ /* 0x000fc40000010019 */
[----:B------:R-:W-:Y:S01]  /*10d0*/  FADD.FTZ R24, R24, R27 ;  /* 0x0000001b18187221 */ /* 0x000fe20000010000 */
[----:B------:R-:W-:Y:S01]  /*10e0*/  MOV R27, R13 ;  /* 0x0000000d001b7202 */ /* 0x000fe20000000f00 */
        /* <DEDUP_REMOVED lines=22> */
.L_x_1608:
[----:B------:R-:W-:Y:S02]  /*1250*/  FFMA.FTZ R25, R2, R5, R25 ;  /* 0x0000000502197223 */ /* 0x000fe40000010019 */
[----:B------:R-:W-:Y:S01]  /*1260*/  FADD.FTZ R29, R5, R24 ;  /* 0x00000018051d7221 */ /* 0x000fe20000010000 */
[----:B------:R-:W-:Y:S01]  /*1270*/  MOV R24, R14 ;  /* 0x0000000e00187202 */ /* 0x000fe20000000f00 */
        /* <DEDUP_REMOVED lines=28> */
.L_x_1609:
[----:B------:R-:W-:Y:S01]  /*1440*/  FFMA.FTZ R17, R4, R25, R17 ;  /* 0x0000001904117223 */ /* 0x000fe20000010011 */
[----:B------:R-:W-:Y:S01]  /*1450*/  ISETP.GT.AND P0, PT, R44, 0x1e, PT ;  /* 0x0000001e2c00780c */ /* 0x000fe20003f04270 */
[----:B------:R-:W-:Y:S01]  /*1460*/  FMUL.FTZ R30, R24, R50 ;  /* 0x00000032181e7220 */ /* 0x000fe20000410000 */
[C---:B------:R-:W-:Y:S01]  /*1470*/  ISETP.GT.AND P3, PT, R44.reuse, 0xf, PT ;  /* 0x0000000f2c00780c */ /* 0x040fe20003f64270 */
[----:B------:R-:W-:Y:S01]  /*1480*/  FADD.FTZ R29, R25, R16 ;  /* 0x00000010191d7221 */ /* 0x000fe20000010000 */
[----:B------:R-:W-:Y:S01]  /*1490*/  ISETP.NE.AND P5, PT, R44, RZ, PT ;  /* 0x000000ff2c00720c */ /* 0x000fe20003fa5270 */
[----:B------:R-:W-:Y:S01]  /*14a0*/  FMUL.FTZ R25, R28, R47 ;  /* 0x0000002f1c197220 */ /* 0x000fe20000410000 */
[----:B------:R-:W-:Y:S01]  /*14b0*/  BSSY B0, `(.L_x_1610) ;  /* 0x0000043000007945 */ /* 0x000fe20003800000 */
[----:B------:R-:W-:Y:S01]  /*14c0*/  FFMA.FTZ R17, R5, R30, R17 ;  /* 0x0000001e05117223 */ /* 0x000fe20000010011 */
[----:B------:R-:W-:Y:S01]  /*14d0*/  ISETP.GT.U32.AND P6, PT, R58, 0x6, PT ;  /* 0x000000063a00780c */ /* 0x000fe20003fc4070 */
[----:B------:R-:W-:Y:S01]  /*14e0*/  FADD.FTZ R30, R29, R30 ;  /* 0x0000001e1d1e7221 */ /* 0x000fe20000010000 */
[----:B------:R-:W-:Y:S01]  /*14f0*/  HFMA2.MMA R29, -RZ, RZ, 0, 1.1920928955078125e-07 ;  /* 0x00000002ff1d7435 */ /* 0x000fe200000001ff */
[----:B------:R-:W-:-:S02]  /*1500*/  FFMA.FTZ R16, R6, R25, R17 ;  /* 0x0000001906107223 */ /* 0x000fc40000010011 */
[----:B------:R-:W-:Y:S02]  /*1510*/  FADD.FTZ R17, R25, R30 ;  /* 0x0000001e19117221 */ /* 0x000fe40000010000 */
[----:B------:R-:W-:Y:S01]  /*1520*/  FFMA.FTZ R31, R7, R20, RZ ;  /* 0x00000014071f7223 */ /* 0x000fe200000100ff */
[----:B------:R-:W0:Y:S03]  /*1530*/  SHFL.DOWN PT, R25, R16, 0x1, 0x1f ;  /* 0x08201f0010197f89 */ /* 0x000e2600000e0000 */
[----:B------:R-:W-:Y:S01]  /*1540*/  FFMA.FTZ R31, R2, R22, R31 ;  /* 0x00000016021f7223 */ /* 0x000fe2000001001f */
[----:B------:R-:W1:Y:S03]  /*1550*/  SHFL.DOWN PT, R30, R17, 0x1, 0x1f ;  /* 0x08201f00111e7f89 */ /* 0x000e6600000e0000 */
[----:B------:R-:W-:-:S04]  /*1560*/  FFMA.FTZ R31, R4, R27, R31 ;  /* 0x0000001b041f7223 */ /* 0x000fc8000001001f */
        /* <DEDUP_REMOVED lines=22> */
[----:B------:R-:W-:Y:S02]  /*16d0*/  FFMA.FTZ R29, R18, R23, RZ ;  /* 0x00000017121d7223 */ /* 0x000fe400000100ff */
[----:B------:R-:W-:Y:S02]  /*16e0*/  FADD.FTZ R23, RZ, R20 ;  /* 0x00000014ff177221 */ /* 0x000fe40000010000 */
[----:B------:R-:W-:Y:S02]  /*16f0*/  FADD.FTZ R33, R30, R21 ;  /* 0x000000151e217221 */ /* 0x000fe40000010000 */
[----:B------:R-:W-:-:S02]  /*1700*/  FFMA.FTZ R29, R0, R21, R29 ;  /* 0x00000015001d7223 */ /* 0x000fc4000001001d */
[----:B------:R-:W-:Y:S02]  /*1710*/  FADD.FTZ R20, R23, R22 ;  /* 0x0000001617147221 */ /* 0x000fe40000010000 */
[----:B------:R-:W-:Y:S02]  /*1720*/  FADD.FTZ R33, R33, R26 ;  /* 0x0000001a21217221 */ /* 0x000fe40000010000 */
[----:B------:R-:W-:Y:S02]  /*1730*/  FFMA.FTZ R29, R3, R26, R29 ;  /* 0x0000001a031d7223 */ /* 0x000fe4000001001d */
[----:B------:R-:W-:Y:S02]  /*1740*/  FADD.FTZ R39, R20, R27 ;  /* 0x0000001b14277221 */ /* 0x000fe40000010000 */
[----:B------:R-:W-:Y:S02]  /*1750*/  FFMA.FTZ R36, R5, R24, R29 ;  /* 0x0000001805247223 */ /* 0x000fe4000001001d */
[----:B------:R-:W-:-:S02]  /*1760*/  FADD.FTZ R38, R33, R24 ;  /* 0x0000001821267221 */ /* 0x000fc40000010000 */
[----:B0-----:R-:W-:Y:S02]  /*1770*/  @!P3 FADD.FTZ R16, R16, R25 ;  /* 0x000000191010b221 */ /* 0x001fe40000010000 */
[----:B------:R-:W-:Y:S02]  /*1780*/  FADD.FTZ R39, R39, R28 ;  /* 0x0000001c27277221 */ /* 0x000fe40000010000 */
[----:B-1----:R-:W-:Y:S01]  /*1790*/  @!P3 FADD.FTZ R17, R17, R32 ;  /* 0x000000201111b221 */ /* 0x002fe20000010000 */
[----:B------:R-:W-:Y:S02]  /*17a0*/  ISETP.NE.AND P3, PT, R58, RZ, PT ;  /* 0x000000ff3a00720c */ /* 0x000fe40003f65270 */
        /* <DEDUP_REMOVED lines=19> */
.L_x_1611:
[----:B------:R-:W-:Y:S05]  /*18e0*/  BSYNC B0 ;  /* 0x0000000000007941 */ /* 0x000fea0003800000 */
.L_x_1610:
        /* <DEDUP_REMOVED lines=9> */
[----:B--2---:R-:W-:Y:S02]  /*1980*/  FADD.FTZ R67, R33, R20 ;  /* 0x0000001421437221 */ /* 0x004fe40000010000 */
[----:B------:R-:W1:Y:S01]  /*1990*/  LDS.128 R32, [R60+0x210] ;  /* 0x000210003c207984 */ /* 0x000e620000000c00 */
[----:B------:R-:W-:Y:S02]  /*19a0*/  FADD.FTZ R25, R38, R26 ;  /* 0x0000001a26197221 */ /* 0x000fe40000010000 */
[----:B------:R-:W-:Y:S02]  /*19b0*/  FADD.FTZ R66, R39, R27 ;  /* 0x0000001b27427221 */ /* 0x000fe40000010000 */
[----:B0-----:R-:W0:Y:S01]  /*19c0*/  LDS.128 R36, [R60+0x280] ;  /* 0x000280003c247984 */ /* 0x001e220000000c00 */
        /* <DEDUP_REMOVED lines=9> */
[----:B-1----:R-:W-:Y:S02]  /*1a60*/  FADD.FTZ R28, R28, R33 ;  /* 0x000000211c1c7221 */ /* 0x002fe40000010000 */
[----:B------:R-:W-:Y:S02]  /*1a70*/  FADD.FTZ R29, R29, R34 ;  /* 0x000000221d1d7221 */ /* 0x000fe40000010000 */
[----:B------:R-:W-:Y:S02]  /*1a80*/  FADD.FTZ R67, R67, R32 ;  /* 0x0000002043437221 */ /* 0x000fe40000010000 */
[----:B0-----:R-:W-:Y:S02]  /*1a90*/  FADD.FTZ R32, R28, R37 ;  /* 0x000000251c207221 */ /* 0x001fe40000010000 */
        /* <DEDUP_REMOVED lines=132> */
.L_x_1613:
[----:B------:R-:W-:Y:S05]  /*22e0*/  BSYNC B0 ;  /* 0x0000000000007941 */ /* 0x000fea0003800000 */
.L_x_1612:
[----:B------:R-:W-:Y:S01]  /*22f0*/  BSSY B0, `(.L_x_1614) ;  /* 0x0000013000007945 */ /* 0x000fe20003800000 */
[----:B------:R-:W-:Y:S01]  /*2300*/  MOV R29, 0x4 ;  /* 0x00000004001d7802 */ /* 0x000fe20000000f00 */
[----:B------:R-:W-:Y:S05]  /*2310*/  @P6 BRA `(.L_x_1615) ;  /* 0x0000010000006947 */ /* 0x000fea0003800000 */
[----:B------:R-:W-:Y:S01]  /*2320*/  IMAD R20, R61, 0x7, R58 ;  /* 0x000000073d147824 */ /* 0x000fe200078e023a */
[----:B------:R-:W-:-:S02]  /*2330*/  MOV R27, UR11 ;  /* 0x0000000b001b7c02 */ /* 0x000fc40008000f00 */
[----:B------:R-:W-:Y:S01]  /*2340*/  MOV R23, c[0x0][0x1d8] ;  /* 0x0000760000177a02 */ /* 0x000fe20000000f00 */
[----:B------:R-:W-:Y:S01]  /*2350*/  IMAD.WIDE R20, R20, R29, c[0x0][0x1b8] ;  /* 0x00006e0014147625 */ /* 0x000fe200078e021d */
[----:B------:R-:W-:Y:S02]  /*2360*/  MOV R31, UR10 ;  /* 0x0000000a001f7c02 */ /* 0x000fe40008000f00 */
[----:B------:R-:W-:Y:S02]  /*2370*/  MOV R25, c[0x0][0x1dc] ;  /* 0x0000770000197a02 */ /* 0x000fe40000000f00 */
[-C--:B------:R-:W-:Y:S01]  /*2380*/  LEA R26, P6, R27, R20.reuse, 0x2 ;  /* 0x000000141b1a7211 */ /* 0x080fe200078c10ff */
[----:B------:R1:W-:Y:S01]  /*2390*/  RED.E.ADD.F32.FTZ.RN.STRONG.GPU [R20.64], R36 ;  /* 0x000000241400798e */ /* 0x0003e2000c10e78c */
[----:B------:R-:W-:Y:S02]  /*23a0*/  LEA R24, P5, R23, R20, 0x2 ;  /* 0x0000001417187211 */ /* 0x000fe400078a10ff */
[----:B------:R-:W-:-:S02]  /*23b0*/  IADD3.X R27, R21, UR9, RZ, P6, !PT ;  /* 0x00000009151b7c10 */ /* 0x000fc4000b7fe4ff */
[----:B------:R-:W-:Y:S02]  /*23c0*/  LEA R22, P6, R31, R20, 0x2 ;  /* 0x000000141f167211 */ /* 0x000fe400078c10ff */
[----:B------:R-:W-:Y:S01]  /*23d0*/  LEA.HI.X R25, R23, R21, R25, 0x2, P5 ;  /* 0x0000001517197211 */ /* 0x000fe200028f1419 */
[----:B------:R1:W-:Y:S01]  /*23e0*/  RED.E.ADD.F32.FTZ.RN.STRONG.GPU [R26.64], R37 ;  /* 0x000000251a00798e */ /* 0x0003e2000c10e78c */
[----:B------:R-:W-:-:S03]  /*23f0*/  IADD3.X R23, R21, UR8, RZ, P6, !PT ;  /* 0x0000000815177c10 */ /* 0x000fc6000b7fe4ff */
[----:B------:R1:W-:Y:S04]  /*2400*/  RED.E.ADD.F32.FTZ.RN.STRONG.GPU [R24.64], R38 ;  /* 0x000000261800798e */ /* 0x0003e8000c10e78c */
[----:B------:R1:W-:Y:S02]  /*2410*/  RED.E.ADD.F32.FTZ.RN.STRONG.GPU [R22.64], R39 ;  /* 0x000000271600798e */ /* 0x0003e4000c10e78c */
.L_x_1615:
[----:B------:R-:W-:Y:S05]  /*2420*/  BSYNC B0 ;  /* 0x0000000000007941 */ /* 0x000fea0003800000 */
.L_x_1614:
        /* <DEDUP_REMOVED lines=14> */
[----:B--2---:R-:W-:Y:S01]  /*2510*/  HFMA2.MMA R22, -RZ, RZ, 0, 5.9604644775390625e-08 ;  /* 0x00000001ff167435 */ /* 0x004fe200000001ff */
[----:B------:R-:W-:Y:S01]  /*2520*/  VOTEU.ANY UR4, UPT, PT ;  /* 0x0000000000047886 */ /* 0x000fe200038e0100 */
[----:B------:R-:W-:Y:S01]  /*2530*/  LOP3.LUT P0, RZ, R52, 0x2, RZ, 0xc0, !PT ;  /* 0x0000000234ff7812 */ /* 0x000fe2000780c0ff */
[----:B------:R-:W-:Y:S01]  /*2540*/  UFLO.U32 UR15, UR4 ;  /* 0x00000004000f72bd */ /* 0x000fe200080e0000 */
[----:B------:R-:W-:-:S00]  /*2550*/  ERRBAR ;  /* 0x00000000000079ab */ /* 0x000fc00000000000 */
[----:B------:R-:W-:Y:S01]  /*2560*/  UPOPC UR4, UR4 ;  /* 0x00000004000472bf */ /* 0x000fe20008000000 */
[----:B------:R-:W-:-:S03]  /*2570*/  SEL R25, RZ, c[0x0][0xc], P0 ;  /* 0x00000300ff197a07 */ /* 0x000fc60000000000 */
[----:B-1----:R-:W-:Y:S02]  /*2580*/  ISETP.EQ.U32.AND P5, PT, R44, UR15, PT ;  /* 0x0000000f2c007c0c */ /* 0x002fe4000bfa2070 */
[----:B------:R-:W-:Y:S02]  /*2590*/  SEL R22, R22, 0xffffffff, !P0 ;  /* 0xffffffff16167807 */ /* 0x000fe40004000000 */
[----:B------:R-:W-:-:S03]  /*25a0*/  ISETP.NE.AND P0, PT, R25, -0x1, PT ;  /* 0xffffffff1900780c */ /* 0x000fc60003f05270 */
[----:B------:R-:W-:-:S06]  /*25b0*/  IMAD R23, R22, UR4, RZ ;  /* 0x0000000416177c24 */ /* 0x000fcc000f8e02ff */
[----:B------:R1:W-:Y:S04]  /*25c0*/  @P5 RED.E.ADD.S32.STRONG.GPU [R20.64], R23 ;  /* 0x000000171400598e */ /* 0x0003e8000c10e38c */
[----:B------:R-:W-:Y:S05]  /*25d0*/  @!P0 BRA `(.L_x_1617) ;  /* 0x0000005000008947 */ /* 0x000fea0003800000 */
.L_x_1618:
[----:B------:R-:W2:Y:S01]  /*25e0*/  LDG.E.STRONG.GPU R22, [R20.64] ;  /* 0x0000000c14167981 */ /* 0x000ea2000c1ef900 */
[----:B------:R-:W-:Y:S01]  /*25f0*/  YIELD ;  /* 0x0000000000007946 */ /* 0x000fe20003800000 */
[----:B--2---:R-:W-:Y:S01]  /*2600*/  ISETP.NE.AND P0, PT, R22, R25, PT ;  /* 0x000000191600720c */ /* 0x004fe20003f05270 */
[----:B------:R-:W-:-:S12]  /*2610*/  CCTL.IVALL ;  /* 0x00000000ff00798f */ /* 0x000fd80002000000 */
[----:B------:R-:W-:Y:S05]  /*2620*/  @P0 BRA `(.L_x_1618) ;  /* 0xffffffb000000947 */ /* 0x000fea000383ffff */
.L_x_1617:
[----:B------:R-:W-:Y:S01]  /*2630*/  ISETP.NE.AND P0, PT, RZ, c[0x0][0xc], PT ;  /* 0x00000300ff007a0c */ /* 0x000fe20003f05270 */
[----:B------:R-:W-:Y:S01]  /*2640*/  WARPSYNC 0xffffffff ;  /* 0xffffffff00007948 */ /* 0x000fe20003800000 */
[----:B------:R-:W-:Y:S11]  /*2650*/  BAR.SYNC.DEFER_BLOCKING 0x0 ;  /* 0x0000000000007b1d */ /* 0x000ff60000010000 */
[----:B------:R-:W-:Y:S05]  /*2660*/  @!P0 BRA `(.L_x_1616) ;  /* 0x00000ff000008947 */ /* 0x000fea0003800000 */
[----:B-1----:R-:W-:Y:S01]  /*2670*/  MOV R20, 0x1 ;  /* 0x0000000100147802 */ /* 0x002fe20000000f00 */
[----:B------:R-:W-:-:S03]  /*2680*/  HFMA2.MMA R26, -RZ, RZ, 0, 0 ;  /* 0x00000000ff1a7435 */ /* 0x000fc600000001ff */
[----:B------:R-:W-:-:S04]  /*2690*/  IADD3 R20, -R20, c[0x0][0xc], RZ ;  /* 0x0000030014147a10 */ /* 0x000fc80007ffe1ff */
        /* <DEDUP_REMOVED lines=11> */
.L_x_1622:
        /* <DEDUP_REMOVED lines=116> */
.L_x_1621:
        /* <DEDUP_REMOVED lines=62> */
.L_x_1623:
[----:B------:R-:W-:-:S13]  /*3270*/  ISETP.NE.OR P0, PT, RZ, UR4, P0 ;  /* 0x00000004ff007c0c */ /* 0x000fda0008705670 */
[----:B------:R-:W-:Y:S05]  /*3280*/  @!P0 BRA `(.L_x_1619) ;  /* 0x000001f000008947 */ /* 0x000fea0003800000 */
.L_x_1620:
        /* <DEDUP_REMOVED lines=31> */
.L_x_1619:
        /* <DEDUP_REMOVED lines=10> */
.L_x_1625:
[----:B------:R-:W-:Y:S05]  /*3520*/  BSYNC B0 ;  /* 0x0000000000007941 */ /* 0x000fea0003800000 */
.L_x_1624:
        /* <DEDUP_REMOVED lines=19> */
.L_x_1616:
        /* <DEDUP_REMOVED lines=18> */
[----:B-1----:R-:W-:Y:S02]  /*3780*/  FMUL.FTZ R23, R20, c[0x0][0x20c] ;  /* 0x0000830014177a20 */ /* 0x002fe40000410000 */
[----:B------:R-:W-:Y:S01]  /*3790*/  FMUL.FTZ R22, R21, c[0x0][0x20c] ;  /* 0x0000830015167a20 */ /* 0x000fe20000410000 */
        /* <DEDUP_REMOVED lines=19> */
.L_x_1626:
        /* <DEDUP_REMOVED lines=17> */
.L_x_1628:
[----:B------:R-:W-:Y:S05]  /*39e0*/  BSYNC B0 ;  /* 0x0000000000007941 */ /* 0x000fea0003800000 */
.L_x_1627:
        /* <DEDUP_REMOVED lines=19> */
.L_x_1629:
        /* <DEDUP_REMOVED lines=17> */
.L_x_1631:
[----:B------:R-:W-:Y:S05]  /*3c30*/  BSYNC B0 ;  /* 0x0000000000007941 */ /* 0x000fea0003800000 */
.L_x_1630:
        /* <DEDUP_REMOVED lines=19> */
.L_x_1632:
[----:B------:R-:W-:Y:S01]  /*3d70*/  BSSY B0, `(.L_x_1633) ;  /* 0x0000011000007945 */ /* 0x000fe20003800000 */
[----:B------:R-:W-:Y:S05]  /*3d80*/  @!P0 BRA `(.L_x_1634) ;  /* 0x000000f000008947 */ /* 0x000fea0003800000 */
[--C-:B------:R-:W-:Y:S01]  /*3d90*/  FFMA.FTZ R7, R3, R23, R22.reuse ;  /* 0x0000001703077223 */ /* 0x100fe20000010016 */
[----:B------:R-:W-:Y:S01]  /*3da0*/  MOV R2, R62 ;  /* 0x0000003e00027202 */ /* 0x000fe20000000f00 */
[----:B0-----:R-:W-:Y:S01]  /*3db0*/  IMAD R9, R41, c[0x0][0x1d8], RZ ;  /* 0x0000760029097a24 */ /* 0x001fe200078e02ff */
        /* <DEDUP_REMOVED lines=12> */
.L_x_1634:
[----:B------:R-:W-:Y:S05]  /*3e80*/  BSYNC B0 ;  /* 0x0000000000007941 */ /* 0x000fea0003800000 */
.L_x_1633:
[----:B------:R-:W-:Y:S05]  /*3e90*/  @!P4 BRA `(.L_x_1635) ;  /* 0x000001200000c947 */ /* 0x000fea0003800000 */
[----:B------:R-:W-:Y:S02]  /*3ea0*/  FFMA.FTZ R49, R5, R50, R49 ;  /* 0x0000003205317223 */ /* 0x000fe40000010031 */
        /* <DEDUP_REMOVED lines=17> */
.L_x_1635:
        /* <DEDUP_REMOVED lines=16> */
.L_x_1637:
[----:B------:R-:W-:Y:S05]  /*40c0*/  BSYNC B0 ;  /* 0x0000000000007941 */ /* 0x000fea0003800000 */
.L_x_1636:
[----:B------:R-:W-:Y:S02]  /*40d0*/  IADD3 R51, R51, c[0x0][0x10], RZ ;  /* 0x0000040033337a10 */ /* 0x000fe40007ffe0ff */
[----:B------:R-:W-:Y:S02]  /*40e0*/  IADD3 R52, R52, 0x1, RZ ;  /* 0x0000000134347810 */ /* 0x000fe40007ffe0ff */
[----:B------:R-:W-:-:S13]  /*40f0*/  ISETP.GE.AND P0, PT, R51, UR6, PT ;  /* 0x0000000633007c0c */ /* 0x000fda000bf06270 */
[----:B------:R-:W-:Y:S01]  /*4100*/  @P0 CALL.REL.NOINC `(.L_x_1603) ;  /* 0x0000001000000944 */ /* 0x000fe20003c00000 */
[----:B------:R-:W-:Y:S05]  /*4110*/  BRA `(.L_x_1638) ;  /* 0xffffc25000007947 */ /* 0x000fea000383ffff */
.L_x_1603:
[----:B--2---:R-:W-:Y:S01]  /*4120*/  HFMA2.MMA R0, -RZ, RZ, 0, 5.9604644775390625e-08 ;  /* 0x00000001ff007435 */ /* 0x004fe200000001ff */
[----:B------:R-:W-:Y:S01]  /*4130*/  ISETP.NE.AND P1, PT, R58, RZ, PT ;  /* 0x000000ff3a00720c */ /* 0x000fe20003f25270 */
[----:B-1----:R-:W-:Y:S01]  /*4140*/  HFMA2.MMA R3, -RZ, RZ, 0, 2.384185791015625e-07 ;  /* 0x00000004ff037435 */ /* 0x002fe200000001ff */
        /* <DEDUP_REMOVED lines=15> */
.L_x_1640:
[----:B------:R-:W-:Y:S05]  /*4240*/  BSYNC B0 ;  /* 0x0000000000007941 */ /* 0x000fea0003800000 */
.L_x_1639:
[----:B------:R-:W-:Y:S01]  /*4250*/  UMOV UR4, 0x1 ;  /* 0x0000000100047882 */ /* 0x000fe20000000000 */
[----:B------:R-:W-:Y:S01]  /*4260*/  IADD3 R0, R4, -0x1, RZ ;  /* 0xffffffff04007810 */ /* 0x000fe20007ffe0ff */
        /* <DEDUP_REMOVED lines=9> */
.L_x_1642:
[----:B-1----:R-:W2:Y:S01]  /*4300*/  LDG.E.STRONG.GPU R5, [R2.64] ;  /* 0x0000000c02057981 */ /* 0x002ea2000c1ef900 */
[----:B------:R-:W-:Y:S01]  /*4310*/  YIELD ;  /* 0x0000000000007946 */ /* 0x000fe20003800000 */
[----:B--2---:R-:W-:Y:S01]  /*4320*/  ISETP.NE.AND P0, PT, R5, R0, PT ;  /* 0x000000000500720c */ /* 0x004fe20003f05270 */
[----:B------:R-:W-:-:S12]  /*4330*/  CCTL.IVALL ;  /* 0x00000000ff00798f */ /* 0x000fd80002000000 */
[----:B------:R-:W-:Y:S05]  /*4340*/  @P0 BRA `(.L_x_1642) ;  /* 0xffffffb000000947 */ /* 0x000fea000383ffff */
.L_x_1641:
        /* <DEDUP_REMOVED lines=25> */
.L_x_1643:
        /* <DEDUP_REMOVED lines=26> */
.L_x_1644:
        /* <DEDUP_REMOVED lines=16> */
.L_x_3343:


//--------------------- .text._Z35group_norm_nhwc_bwd_one_pass_kernelI11Fp32IOBf16WLi256ELi14ELi224EEv26Group_norm_nhwc_bwd_params --------------------------
	.section	.text._Z35group_norm_nhwc_bwd_one_pass_kernelI11Fp32IOBf16WLi256ELi14ELi224EEv26Group_norm_nhwc_bwd_params,"ax",@progbits
	.sectioninfo	@"SHI_REGISTERS=118"
	.align	128
        .global         _Z35group_norm_nhwc_bwd_one_pass_kernelI11Fp32IOBf16WLi256ELi14ELi224EEv26Group_norm_nhwc_bwd_params
        .type           _Z35group_norm_nhwc_bwd_one_pass_kernelI11Fp32IOBf16WLi256ELi14ELi224EEv26Group_norm_nhwc_bwd_params,@function
        .size           _Z35group_norm_nhwc_bwd_one_pass_kernelI11Fp32IOBf16WLi256ELi14ELi224EEv26Group_norm_nhwc_bwd_params,(.L_x_3344 - _Z35group_norm_nhwc_bwd_one_pass_kernelI11Fp32IOBf16WLi256ELi14ELi224EEv26Group_norm_nhwc_bwd_params)
        .other          _Z35group_norm_nhwc_bwd_one_pass_kernelI11Fp32IOBf16WLi256ELi14ELi224EEv26Group_norm_nhwc_bwd_params,@"STO_CUDA_ENTRY STV_DEFAULT"
_Z35group_norm_nhwc_bwd_one_pass_kernelI11Fp32IOBf16WLi256ELi14ELi224EEv26Group_norm_nhwc_bwd_params:
.text._Z35group_norm_nhwc_bwd_one_pass_kernelI11Fp32IOBf16WLi256ELi14ELi224EEv26Group_norm_nhwc_bwd_params:
        /* <DEDUP_REMOVED lines=50> */
.L_x_1696:
[----:B-1----:R-:W-:Y:S01]  /*0320*/  IABS R5, c[0x0][0x1f0] ;  /* 0x00007c0000057a13 */ /* 0x002fe20000000000 */
[----:B------:R-:W-:Y:S01]  /*0330*/  ULDC UR4, c[0x0][0x1f0] ;  /* 0x00007c0000047ab9 */ /* 0x000fe20000000800 */
[----:B------:R-:W-:Y:S01]  /*0340*/  ISETP.LE.AND P5, PT, RZ, UR7, PT ;  /* 0x00000007ff007c0c */ /* 0x000fe2000bfa3270 */
[----:B------:R-:W-:Y:S01]  /*0350*/  ULOP3.LUT UR4, UR7, UR4, URZ, 0x3c, !UPT ;  /* 0x0000000407047292 */ /* 0x000fe2000f8e3c3f */
[----:B0-----:R-:W0:Y:S01]  /*0360*/  I2F.RP R0, R5 ;  /* 0x0000000500007306 */ /* 0x001e220000209400 */
[----:B------:R-:W-:Y:S01]  /*0370*/  SHF.R.S32.HI R87, RZ, 0x1f, R102 ;  /* 0x0000001fff577819 */ /* 0x000fe20000011466 */
[----:B------:R-:W-:Y:S01]  /*0380*/  CS2R R30, SRZ ;  /* 0x00000000001e7805 */ /* 0x000fe2000001ff00 */
[----:B------:R-:W-:Y:S01]  /*0390*/  SHF.R.S32.HI R86, RZ, 0x1f, R101 ;  /* 0x0000001fff567819 */ /* 0x000fe20000011465 */
[----:B------:R-:W-:Y:S01]  /*03a0*/  CS2R R12, SRZ ;  /* 0x00000000000c7805 */ /* 0x000fe2000001ff00 */
        /* <DEDUP_REMOVED lines=8> */
[----:B------:R-:W-:-:S06]  /*0430*/  IMAD.HI.U32 R3, R3, R7, R2 ;  /* 0x0000000703037227 */ /* 0x000fcc00078e0002 */
        /* <DEDUP_REMOVED lines=21> */
[----:B------:R-:W-:Y:S02]  /*0590*/  SHF.R.S32.HI R5, RZ, 0x1f, R105 ;  /* 0x0000001fff057819 */ /* 0x000fe40000011469 */
[----:B------:R-:W-:-:S02]  /*05a0*/  ISETP.GE.AND.EX P3, PT, R86, c[0x0][0x1e4], PT, P3 ;  /* 0x0000790056007a0c */ /* 0x000fc40003f66330 */
[----:B------:R-:W-:Y:S02]  /*05b0*/  IADD3 R108, P4, R105, R0, RZ ;  /* 0x00000000696c7210 */ /* 0x000fe40007f9e0ff */
[----:B------:R-:W-:Y:S02]  /*05c0*/  SHF.R.S32.HI R2, RZ, 0x1f, R3 ;  /* 0x0000001fff027819 */ /* 0x000fe40000011403 */
[----:B------:R-:W-:Y:S02]  /*05d0*/  ISETP.GT.U32.OR P2, PT, R104, 0xdf, P0 ;  /* 0x000000df6800780c */ /* 0x000fe40000744470 */
[----:B------:R-:W-:Y:S01]  /*05e0*/  LEA.HI.X.SX32 R109, R0, R5, 0x1, P4 ;  /* 0x00000005006d7211 */ /* 0x000fe200020f0eff */
[----:B------:R-:W-:Y:S01]  /*05f0*/  IMAD R2, R2, c[0x0][0x1e8], RZ ;  /* 0x00007a0002027a24 */ /* 0x000fe200078e02ff */
[----:B------:R-:W-:-:S03]  /*0600*/  ISETP.GT.U32.OR P0, PT, R104, 0xdf, P3 ;  /* 0x000000df6800780c */ /* 0x000fc60001f04470 */
[C---:B------:R-:W-:Y:S02]  /*0610*/  IMAD R111, R3.reuse, c[0x0][0x1ec], R2 ;  /* 0x00007b00036f7a24 */ /* 0x040fe400078e0202 */
[----:B------:R-:W-:Y:S01]  /*0620*/  IMAD.WIDE.U32 R108, R3, c[0x0][0x1e8], R108 ;  /* 0x00007a00036c7a25 */ /* 0x000fe200078e006c */
[----:B------:R-:W-:Y:S02]  /*0630*/  UMOV UR12, 0x8 ;  /* 0x00000008000c7882 */ /* 0x000fe40000000000 */
[----:B------:R-:W-:Y:S01]  /*0640*/  ULDC.64 UR4, c[0x0][0x198] ;  /* 0x0000660000047ab9 */ /* 0x000fe20000000a00 */
[----:B------:R-:W-:Y:S01]  /*0650*/  @P1 IMAD R2, R88, c[0x0][0x1d8], RZ ;  /* 0x0000760058021a24 */ /* 0x000fe200078e02ff */
[----:B------:R-:W-:Y:S01]  /*0660*/  IADD3 R111, R109, R111, RZ ;  /* 0x0000006f6d6f7210 */ /* 0x000fe20007ffe0ff */
[----:B------:R-:W-:Y:S01]  /*0670*/  @!P2 IMAD R3, R87, c[0x0][0x1d8], RZ ;  /* 0x000076005703aa24 */ /* 0x000fe200078e02ff */
[-C--:B------:R-:W-:Y:S01]  /*0680*/  @P1 MOV R110, R108.reuse ;  /* 0x0000006c006e1202 */ /* 0x080fe20000000f00 */
[----:B------:R-:W-:Y:S01]  /*0690*/  @!P0 IMAD R6, R86, c[0x0][0x1d8], RZ ;  /* 0x0000760056068a24 */ /* 0x000fe200078e02ff */
[----:B------:R-:W-:Y:S01]  /*06a0*/  @!P2 MOV R4, R108 ;  /* 0x0000006c0004a202 */ /* 0x000fe20000000f00 */
[----:B------:R-:W-:Y:S01]  /*06b0*/  UIMAD.WIDE UR4, UR7, UR12, UR4 ;  /* 0x0000000c070472a5 */ /* 0x000fe2000f8e0204 */
[-C--:B------:R-:W-:Y:S01]  /*06c0*/  @!P2 MOV R5, R111.reuse ;  /* 0x0000006f0005a202 */ /* 0x080fe20000000f00 */
[----:B------:R-:W-:Y:S01]  /*06d0*/  @P1 IMAD R15, R103, c[0x0][0x1dc], R2 ;  /* 0x00007700670f1a24 */ /* 0x000fe200078e0202 */
[----:B------:R-:W-:Y:S01]  /*06e0*/  @!P0 MOV R7, R111 ;  /* 0x0000006f00078202 */ /* 0x000fe20000000f00 */
[----:B------:R-:W-:-:S02]  /*06f0*/  @!P2 IMAD R9, R102, c[0x0][0x1dc], R3 ;  /* 0x000077006609aa24 */ /* 0x000fc400078e0203 */
[----:B------:R-:W-:Y:S01]  /*0700*/  @!P0 IMAD R11, R101, c[0x0][0x1dc], R6 ;  /* 0x00007700650b8a24 */ /* 0x000fe200078e0206 */
[----:B------:R-:W-:Y:S01]  /*0710*/  @!P0 MOV R6, R108 ;  /* 0x0000006c00068202 */ /* 0x000fe20000000f00 */
[----:B------:R-:W-:Y:S01]  /*0720*/  @P1 IMAD.WIDE.U32 R2, R103, c[0x0][0x1d8], R110 ;  /* 0x0000760067021a25 */ /* 0x000fe200078e006e */
[----:B------:R-:W-:-:S03]  /*0730*/  MOV R34, UR4 ;  /* 0x0000000400227c02 */ /* 0x000fc60008000f00 */
[----:B------:R-:W-:Y:S01]  /*0740*/  @!P2 IMAD.WIDE.U32 R4, R102, c[0x0][0x1d8], R4 ;  /* 0x000076006604aa25 */ /* 0x000fe200078e0004 */
[----:B------:R-:W-:Y:S02]  /*0750*/  MOV R35, UR5 ;  /* 0x0000000500237c02 */ /* 0x000fe40008000f00 */
[----:B------:R-:W-:Y:S01]  /*0760*/  @P1 IADD3 R15, R3, R15, RZ ;  /* 0x0000000f030f1210 */ /* 0x000fe20007ffe0ff */
[----:B------:R-:W-:Y:S01]  /*0770*/  @!P0 IMAD.WIDE.U32 R6, R101, c[0x0][0x1d8], R6 ;  /* 0x0000760065068a25 */ /* 0x000fe200078e0006 */
[----:B------:R-:W-:Y:S02]  /*0780*/  @!P2 SHF.L.U32 R10, R4, 0x2, RZ ;  /* 0x00000002040aa819 */ /* 0x000fe400000006ff */
[----:B------:R-:W-:Y:S01]  /*0790*/  @!P2 IADD3 R5, R5, R9, RZ ;  /* 0x000000090505a210 */ /* 0x000fe20007ffe0ff */
[----:B------:R-:W2:Y:S01]  /*07a0*/  LDG.E.64 R34, [R34.64] ;  /* 0x0000000e22227981 */ /* 0x000ea2000c1e1b00 */
[C---:B------:R-:W-:Y:S02]  /*07b0*/  @P1 SHF.L.U32 R8, R2.reuse, 0x2, RZ ;  /* 0x0000000202081819 */ /* 0x040fe400000006ff */
[----:B------:R-:W-:-:S02]  /*07c0*/  @P1 SHF.L.U64.HI R15, R2, 0x2, R15 ;  /* 0x00000002020f1819 */ /* 0x000fc4000001020f */
[----:B------:R-:W-:Y:S02]  /*07d0*/  @!P0 IADD3 R3, R7, R11, RZ ;  /* 0x0000000b07038210 */ /* 0x000fe40007ffe0ff */
[----:B------:R-:W-:Y:S02]  /*07e0*/  @!P2 IADD3 R2, P3, R10, c[0x0][0x180], RZ ;  /* 0x000060000a02aa10 */ /* 0x000fe40007f7e0ff */
[----:B------:R-:W-:Y:S02]  /*07f0*/  @!P2 SHF.L.U64.HI R4, R4, 0x2, R5 ;  /* 0x000000020404a819 */ /* 0x000fe40000010205 */
[----:B------:R-:W-:Y:S02]  /*0800*/  @!P2 IADD3 R10, P4, R10, c[0x0][0x178], RZ ;  /* 0x00005e000a0aaa10 */ /* 0x000fe40007f9e0ff */
[----:B------:R-:W-:Y:S02]  /*0810*/  @!P0 SHF.L.U64.HI R14, R6, 0x2, R3 ;  /* 0x00000002060e8819 */ /* 0x000fe40000010203 */
[----:B------:R-:W-:-:S02]  /*0820*/  @!P2 IADD3.X R3, R4, c[0x0][0x184], RZ, P3, !PT ;  /* 0x000061000403aa10 */ /* 0x000fc40001ffe4ff */
[----:B------:R-:W-:Y:S02]  /*0830*/  @!P2 IADD3.X R11, R4, c[0x0][0x17c], RZ, P4, !PT ;  /* 0x00005f00040baa10 */ /* 0x000fe400027fe4ff */
[----:B------:R-:W-:Y:S01]  /*0840*/  SHF.R.S32.HI R85, RZ, 0x1f, R100 ;  /* 0x0000001fff557819 */ /* 0x000fe20000011464 */
[----:B------:R0:W5:Y:S01]  /*0850*/  @!P2 LDG.E.64 R30, [R2.64] ;  /* 0x0000000e021ea981 */ /* 0x000162000c1e1b00 */
[----:B------:R-:W-:-:S03]  /*0860*/  @!P0 SHF.L.U32 R9, R6, 0x2, RZ ;  /* 0x0000000206098819 */ /* 0x000fc600000006ff */
[----:B------:R1:W5:Y:S01]  /*0870*/  @!P2 LDG.E.64 R12, [R10.64] ;  /* 0x0000000e0a0ca981 */ /* 0x000362000c1e1b00 */
[----:B------:R-:W-:Y:S02]  /*0880*/  ISETP.GE.U32.AND P2, PT, R100, c[0x0][0x1e0], PT ;  /* 0x0000780064007a0c */ /* 0x000fe40003f46070 */
[C---:B------:R-:W-:Y:S02]  /*0890*/  @P1 IADD3 R4, P3, R8.reuse, c[0x0][0x180], RZ ;  /* 0x0000600008041a10 */ /* 0x040fe40007f7e0ff */
[----:B------:R-:W-:Y:S02]  /*08a0*/  ISETP.GE.AND.EX P2, PT, R85, c[0x0][0x1e4], PT, P2 ;  /* 0x0000790055007a0c */ /* 0x000fe40003f46320 */
[----:B------:R-:W-:Y:S02]  /*08b0*/  @P1 IADD3 R6, P5, R8, c[0x0][0x178], RZ ;  /* 0x00005e0008061a10 */ /* 0x000fe40007fbe0ff */
[----:B------:R-:W-:Y:S02]  /*08c0*/  ISETP.GT.U32.OR P2, PT, R104, 0xdf, P2 ;  /* 0x000000df6800780c */ /* 0x000fe40001744470 */
[----:B------:R-:W-:-:S02]  /*08d0*/  @P1 IADD3.X R5, R15, c[0x0][0x184], RZ, P3, !PT ;  /* 0x000061000f051a10 */ /* 0x000fc40001ffe4ff */
[C---:B------:R-:W-:Y:S02]  /*08e0*/  @!P0 IADD3 R8, P6, R9.reuse, c[0x0][0x180], RZ ;  /* 0x0000600009088a10 */ /* 0x040fe40007fde0ff */
[----:B-1----:R-:W-:Y:S02]  /*08f0*/  @!P0 IADD3 R10, P3, R9, c[0x0][0x178], RZ ;  /* 0x00005e00090a8a10 */ /* 0x002fe40007f7e0ff */
[C---:B------:R-:W-:Y:S02]  /*0900*/  @!P0 IADD3.X R9, R14.reuse, c[0x0][0x184], RZ, P6, !PT ;  /* 0x000061000e098a10 */ /* 0x040fe400037fe4ff */
[----:B------:R-:W-:Y:S02]  /*0910*/  @!P0 IADD3.X R11, R14, c[0x0][0x17c], RZ, P3, !PT ;  /* 0x00005f000e0b8a10 */ /* 0x000fe40001ffe4ff */
[----:B------:R-:W-:Y:S02]  /*0920*/  ISETP.GE.U32.AND P6, PT, R97, c[0x0][0x1e0], PT ;  /* 0x0000780061007a0c */ /* 0x000fe40003fc6070 */
[----:B------:R-:W-:-:S02]  /*0930*/  ISETP.GE.U32.AND P3, PT, R96, c[0x0][0x1e0], PT ;  /* 0x0000780060007a0c */ /* 0x000fc40003f66070 */
[----:B------:R-:W-:Y:S02]  /*0940*/  SHF.R.S32.HI R82, RZ, 0x1f, R97 ;  /* 0x0000001fff527819 */ /* 0x000fe40000011461 */
[----:B------:R-:W-:Y:S01]  /*0950*/  SHF.R.S32.HI R81, RZ, 0x1f, R96 ;  /* 0x0000001fff517819 */ /* 0x000fe20000011460 */
[----:B0-----:R-:W-:Y:S01]  /*0960*/  @!P2 IMAD R3, R85, c[0x0][0x1d8], RZ ;  /* 0x000076005503aa24 */ /* 0x001fe200078e02ff */
[----:B------:R-:W-:Y:S02]  /*0970*/  @P1 IADD3.X R7, R15, c[0x0][0x17c], RZ, P5, !PT ;  /* 0x00005f000f071a10 */ /* 0x000fe40002ffe4ff */
[----:B------:R-:W-:Y:S02]  /*0980*/  ISETP.GE.AND.EX P6, PT, R82, c[0x0][0x1e4], PT, P6 ;  /* 0x0000790052007a0c */ /* 0x000fe40003fc6360 */
[----:B------:R-:W-:Y:S02]  /*0990*/  ISETP.GE.AND.EX P3, PT, R81, c[0x0][0x1e4], PT, P3 ;  /* 0x0000790051007a0c */ /* 0x000fe40003f66330 */
[----:B------:R-:W-:-:S02]  /*09a0*/  ISETP.GE.U32.AND P5, PT, R98, c[0x0][0x1e0], PT ;  /* 0x0000780062007a0c */ /* 0x000fc40003fa6070 */
[----:B------:R-:W-:Y:S01]  /*09b0*/  SHF.R.S32.HI R83, RZ, 0x1f, R98 ;  /* 0x0000001fff537819 */ /* 0x000fe20000011462 */
[----:B------:R-:W-:Y:S01]  /*09c0*/  @!P2 IMAD R15, R100, c[0x0][0x1dc], R3 ;  /* 0x00007700640faa24 */ /* 0x000fe200078e0203 */
[C---:B------:R-:W-:Y:S02]  /*09d0*/  ISETP.GT.U32.OR P6, PT, R104.reuse, 0xdf, P6 ;  /* 0x000000df6800780c */ /* 0x040fe400037c4470 */
[----:B------:R-:W-:Y:S02]  /*09e0*/  ISETP.GT.U32.OR P3, PT, R104, 0xdf, P3 ;  /* 0x000000df6800780c */ /* 0x000fe40001f64470 */
[----:B------:R-:W-:Y:S02]  /*09f0*/  ISETP.GE.AND.EX P5, PT, R83, c[0x0][0x1e4], PT, P5 ;  /* 0x0000790053007a0c */ /* 0x000fe40003fa6350 */
[----:B------:R-:W-:Y:S02]  /*0a00*/  @!P2 MOV R2, R108 ;  /* 0x0000006c0002a202 */ /* 0x000fe40000000f00 */
[----:B------:R-:W-:-:S02]  /*0a10*/  @!P2 MOV R3, R111 ;  /* 0x0000006f0003a202 */ /* 0x000fc40000000f00 */
[----:B------:R-:W-:-:S03]  /*0a20*/  ISETP.GT.U32.OR P5, PT, R104, 0xdf, P5 ;  /* 0x000000df6800780c */ /* 0x000fc60002fa4470 */
[----:B------:R-:W-:Y:S01]  /*0a30*/  @!P2 IMAD.WIDE.U32 R2, R100, c[0x0][0x1d8], R2 ;  /* 0x000076006402aa25 */ /* 0x000fe200078e0002 */
[----:B------:R-:W-:Y:S02]  /*0a40*/  ISETP.GE.U32.AND P4, PT, R99, c[0x0][0x1e0], PT ;  /* 0x0000780063007a0c */ /* 0x000fe40003f86070 */
[----:B------:R-:W-:Y:S01]  /*0a50*/  SHF.R.S32.HI R84, RZ, 0x1f, R99 ;  /* 0x0000001fff547819 */ /* 0x000fe20000011463 */
[----:B------:R-:W-:Y:S01]  /*0a60*/  @!P6 IMAD R14, R82, c[0x0][0x1d8], RZ ;  /* 0x00007600520eea24 */ /* 0x000fe200078e02ff */
[----:B------:R-:W-:Y:S01]  /*0a70*/  @!P2 IADD3 R3, R3, R15, RZ ;  /* 0x0000000f0303a210 */ /* 0x000fe20007ffe0ff */
[----:B------:R-:W-:Y:S01]  /*0a80*/  @!P3 IMAD R15, R81, c[0x0][0x1d8], RZ ;  /* 0x00007600510fba24 */ /* 0x000fe200078e02ff */
[----:B------:R-:W-:Y:S01]  /*0a90*/  ISETP.GE.AND.EX P4, PT, R84, c[0x0][0x1e4], PT, P4 ;  /* 0x0000790054007a0c */ /* 0x000fe20003f86340 */
[----:B------:R-:W-:Y:S01]  /*0aa0*/  @!P6 IMAD R43, R97, c[0x0][0x1dc], R14 ;  /* 0x00007700612bea24 */ /* 0x000fe200078e020e */
[----:B------:R-:W-:Y:S01]  /*0ab0*/  @!P2 SHF.L.U64.HI R20, R2, 0x2, R3 ;  /* 0x000000020214a819 */ /* 0x000fe20000010203 */
[----:B------:R-:W-:Y:S01]  /*0ac0*/  @!P3 IMAD R47, R96, c[0x0][0x1dc], R15 ;  /* 0x00007700602fba24 */ /* 0x000fe200078e020f */
[----:B------:R-:W-:Y:S01]  /*0ad0*/  ISETP.GT.U32.OR P4, PT, R104, 0xdf, P4 ;  /* 0x000000df6800780c */ /* 0x000fe20002784470 */
[----:B------:R-:W-:Y:S01]  /*0ae0*/  @!P5 IMAD R3, R83, c[0x0][0x1d8], RZ ;  /* 0x000076005303da24 */ /* 0x000fe200078e02ff */
[----:B------:R-:W-:-:S02]  /*0af0*/  @!P5 MOV R14, R108 ;  /* 0x0000006c000ed202 */ /* 0x000fc40000000f00 */
[----:B------:R-:W-:Y:S01]  /*0b00*/  @!P5 MOV R15, R111 ;  /* 0x0000006f000fd202 */ /* 0x000fe20000000f00 */
[----:B------:R-:W-:-:S04]  /*0b10*/  @!P5 IMAD R39, R98, c[0x0][0x1dc], R3 ;  /* 0x000077006227da24 */ /* 0x000fc800078e0203 */
[----:B------:R-:W-:Y:S01]  /*0b20*/  @!P5 IMAD.WIDE.U32 R14, R98, c[0x0][0x1d8], R14 ;  /* 0x00007600620eda25 */ /* 0x000fe200078e000e */
[----:B------:R-:W-:-:S04]  /*0b30*/  @!P2 SHF.L.U32 R24, R2, 0x2, RZ ;  /* 0x000000020218a819 */ /* 0x000fc800000006ff */
[----:B------:R-:W-:Y:S01]  /*0b40*/  @!P5 IADD3 R39, R15, R39, RZ ;  /* 0x000000270f27d210 */ /* 0x000fe20007ffe0ff */
[----:B------:R-:W-:Y:S01]  /*0b50*/  @!P4 IMAD R2, R84, c[0x0][0x1d8], RZ ;  /* 0x000076005402ca24 */ /* 0x000fe200078e02ff */
[C---:B------:R-:W-:Y:S01]  /*0b60*/  @!P5 SHF.L.U32 R38, R14.reuse, 0x2, RZ ;  /* 0x000000020e26d819 */ /* 0x040fe200000006ff */
[----:B------:R-:W-:Y:S01]  /*0b70*/  CS2R R28, SRZ ;  /* 0x00000000001c7805 */ /* 0x000fe2000001ff00 */
[----:B------:R-:W-:Y:S02]  /*0b80*/  @!P5 SHF.L.U64.HI R39, R14, 0x2, R39 ;  /* 0x000000020e27d819 */ /* 0x000fe40000010227 */
[----:B------:R-:W-:Y:S01]  /*0b90*/  CS2R R14, SRZ ;  /* 0x00000000000e7805 */ /* 0x000fe2000001ff00 */
[----:B------:R-:W-:Y:S01]  /*0ba0*/  @!P4 IMAD R27, R99, c[0x0][0x1dc], R2 ;  /* 0x00007700631bca24 */ /* 0x000fe200078e0202 */
[----:B------:R-:W-:Y:S01]  /*0bb0*/  @!P4 MOV R2, R108 ;  /* 0x0000006c0002c202 */ /* 0x000fe20000000f00 */
[----:B------:R0:W5:Y:S01]  /*0bc0*/  @!P0 LDG.E.64 R28, [R8.64] ;  /* 0x0000000e081c8981 */ /* 0x000162000c1e1b00 */
[----:B------:R-:W-:-:S03]  /*0bd0*/  @!P4 MOV R3, R111 ;  /* 0x0000006f0003c202 */ /* 0x000fc60000000f00 */
[----:B------:R1:W5:Y:S01]  /*0be0*/  @!P0 LDG.E.64 R14, [R10.64] ;  /* 0x0000000e0a0e8981 */ /* 0x000362000c1e1b00 */
[----:B------:R-:W-:Y:S01]  /*0bf0*/  @!P2 IADD3 R22, P0, R24, c[0x0][0x180], RZ ;  /* 0x000060001816aa10 */ /* 0x000fe20007f1e0ff */
[----:B------:R-:W-:Y:S01]  /*0c00*/  @!P4 IMAD.WIDE.U32 R2, R99, c[0x0][0x1d8], R2 ;  /* 0x000076006302ca25 */ /* 0x000fe200078e0002 */
[----:B------:R-:W-:Y:S02]  /*0c10*/  @!P3 MOV R18, R108 ;  /* 0x0000006c0012b202 */ /* 0x000fe40000000f00 */
[----:B------:R-:W-:Y:S02]  /*0c20*/  @!P3 MOV R19, R111 ;  /* 0x0000006f0013b202 */ /* 0x000fe40000000f00 */
[----:B------:R-:W-:Y:S02]  /*0c30*/  @!P2 IADD3.X R23, R20, c[0x0][0x184], RZ, P0, !PT ;  /* 0x000061001417aa10 */ /* 0x000fe400007fe4ff */
[----:B------:R-:W-:Y:S01]  /*0c40*/  @!P2 IADD3 R24, P0, R24, c[0x0][0x178], RZ ;  /* 0x00005e001818aa10 */ /* 0x000fe20007f1e0ff */
[----:B------:R-:W-:Y:S01]  /*0c50*/  @!P3 IMAD.WIDE.U32 R18, R96, c[0x0][0x1d8], R18 ;  /* 0x000076006012ba25 */ /* 0x000fe200078e0012 */
[----:B------:R-:W-:-:S02]  /*0c60*/  @!P4 IADD3 R27, R3, R27, RZ ;  /* 0x0000001b031bc210 */ /* 0x000fc40007ffe0ff */
[----:B------:R-:W-:Y:S02]  /*0c70*/  @!P4 SHF.L.U32 R26, R2, 0x2, RZ ;  /* 0x00000002021ac819 */ /* 0x000fe400000006ff */
[----:B------:R-:W-:Y:S01]  /*0c80*/  @!P2 IADD3.X R25, R20, c[0x0][0x17c], RZ, P0, !PT ;  /* 0x00005f001419aa10 */ /* 0x000fe200007fe4ff */
[----:B------:R-:W-:Y:S01]  /*0c90*/  CS2R R32, SRZ ;  /* 0x0000000000207805 */ /* 0x000fe2000001ff00 */
[----:B------:R-:W-:Y:S02]  /*0ca0*/  @!P4 SHF.L.U64.HI R27, R2, 0x2, R27 ;  /* 0x00000002021bc819 */ /* 0x000fe4000001021b */
[----:B-1----:R-:W-:Y:S02]  /*0cb0*/  @!P4 IADD3 R10, P0, R26, c[0x0][0x180], RZ ;  /* 0x000060001a0aca10 */ /* 0x002fe40007f1e0ff */
[----:B------:R-:W-:Y:S01]  /*0cc0*/  @!P6 MOV R16, R108 ;  /* 0x0000006c0010e202 */ /* 0x000fe20000000f00 */
[----:B------:R1:W5:Y:S01]  /*0cd0*/  @P1 LDG.E.64 R32, [R4.64] ;  /* 0x0000000e04201981 */ /* 0x000362000c1e1b00 */
[----:B------:R-:W-:-:S02]  /*0ce0*/  @!P6 MOV R17, R111 ;  /* 0x0000006f0011e202 */ /* 0x000fc40000000f00 */
[----:B------:R-:W-:Y:S02]  /*0cf0*/  @!P3 IADD3 R47, R19, R47, RZ ;  /* 0x0000002f132fb210 */ /* 0x000fe40007ffe0ff */
[----:B------:R-:W-:Y:S01]  /*0d00*/  @!P4 IADD3.X R11, R27, c[0x0][0x184], RZ, P0, !PT ;  /* 0x000061001b0bca10 */ /* 0x000fe200007fe4ff */
[----:B------:R-:W-:Y:S01]  /*0d10*/  @!P6 IMAD.WIDE.U32 R16, R97, c[0x0][0x1d8], R16 ;  /* 0x000076006110ea25 */ /* 0x000fe200078e0010 */
[----:B------:R-:W-:Y:S02]  /*0d20*/  @!P4 IADD3 R26, P0, R26, c[0x0][0x178], RZ ;  /* 0x00005e001a1aca10 */ /* 0x000fe40007f1e0ff */
[C---:B------:R-:W-:Y:S02]  /*0d30*/  @!P3 SHF.L.U32 R46, R18.reuse, 0x2, RZ ;  /* 0x00000002122eb819 */ /* 0x040fe400000006ff */
[----:B------:R-:W-:Y:S01]  /*0d40*/  @!P3 SHF.L.U64.HI R47, R18, 0x2, R47 ;  /* 0x00000002122fb819 */ /* 0x000fe2000001022f */
[----:B-1----:R-:W-:Y:S01]  /*0d50*/  CS2R R4, SRZ ;  /* 0x0000000000047805 */ /* 0x002fe2000001ff00 */
[----:B------:R-:W-:Y:S01]  /*0d60*/  MOV R3, RZ ;  /* 0x000000ff00037202 */ /* 0x000fe20000000f00 */
[----:B------:R-:W-:Y:S01]  /*0d70*/  CS2R R18, SRZ ;  /* 0x0000000000127805 */ /* 0x000fe2000001ff00 */
[----:B------:R-:W-:Y:S01]  /*0d80*/  MOV R2, RZ ;  /* 0x000000ff00027202 */ /* 0x000fe20000000f00 */
[----:B------:R-:W-:Y:S01]  /*0d90*/  CS2R R20, SRZ ;  /* 0x0000000000147805 */ /* 0x000fe2000001ff00 */
[----:B------:R-:W-:Y:S01]  /*0da0*/  @!P4 IADD3.X R27, R27, c[0x0][0x17c], RZ, P0, !PT ;  /* 0x00005f001b1bca10 */ /* 0x000fe200007fe4ff */
[----:B------:R1:W5:Y:S01]  /*0db0*/  @!P4 LDG.E.64 R4, [R10.64] ;  /* 0x0000000e0a04c981 */ /* 0x000362000c1e1b00 */
[----:B------:R-:W-:-:S02]  /*0dc0*/  @!P6 IADD3 R43, R17, R43, RZ ;  /* 0x0000002b112be210 */ /* 0x000fc40007ffe0ff */
[----:B------:R-:W-:Y:S01]  /*0dd0*/  @!P6 SHF.L.U32 R42, R16, 0x2, RZ ;  /* 0x00000002102ae819 */ /* 0x000fe200000006ff */
[----:B------:R3:W5:Y:S01]  /*0de0*/  @!P2 LDG.E.64 R2, [R22.64] ;  /* 0x0000000e1602a981 */ /* 0x000762000c1e1b00 */
[----:B------:R-:W-:-:S03]  /*0df0*/  @!P5 IADD3 R36, P0, R38, c[0x0][0x180], RZ ;  /* 0x000060002624da10 */ /* 0x000fc60007f1e0ff */
[----:B------:R4:W5:Y:S01]  /*0e00*/  @!P2 LDG.E.64 R18, [R24.64] ;  /* 0x0000000e1812a981 */ /* 0x000962000c1e1b00 */
[----:B------:R-:W-:Y:S02]  /*0e10*/  @!P5 IADD3 R38, P2, R38, c[0x0][0x178], RZ ;  /* 0x00005e002626da10 */ /* 0x000fe40007f5e0ff */
[----:B------:R-:W-:Y:S01]  /*0e20*/  @!P6 SHF.L.U64.HI R43, R16, 0x2, R43 ;  /* 0x00000002102be819 */ /* 0x000fe2000001022b */
[----:B------:R0:W5:Y:S01]  /*0e30*/  @!P4 LDG.E.64 R20, [R26.64] ;  /* 0x0000000e1a14c981 */ /* 0x000162000c1e1b00 */
[----:B------:R-:W-:Y:S02]  /*0e40*/  @!P6 IADD3 R40, P4, R42, c[0x0][0x180], RZ ;  /* 0x000060002a28ea10 */ /* 0x000fe40007f9e0ff */
[C---:B------:R-:W-:Y:S02]  /*0e50*/  @!P5 IADD3.X R37, R39.reuse, c[0x0][0x184], RZ, P0, !PT ;  /* 0x000061002725da10 */ /* 0x040fe400007fe4ff */
[----:B------:R-:W-:Y:S02]  /*0e60*/  @!P5 IADD3.X R39, R39, c[0x0][0x17c], RZ, P2, !PT ;  /* 0x00005f002727da10 */ /* 0x000fe400017fe4ff */
[----:B------:R-:W-:-:S02]  /*0e70*/  @!P6 IADD3.X R41, R43, c[0x0][0x184], RZ, P4, !PT ;  /* 0x000061002b29ea10 */ /* 0x000fc400027fe4ff */
[----:B------:R-:W-:Y:S02]  /*0e80*/  @!P3 IADD3 R44, P2, R46, c[0x0][0x180], RZ ;  /* 0x000060002e2cba10 */ /* 0x000fe40007f5e0ff */
[----:B------:R-:W-:Y:S02]  /*0e90*/  @!P6 IADD3 R42, P0, R42, c[0x0][0x178], RZ ;  /* 0x00005e002a2aea10 */ /* 0x000fe40007f1e0ff */
[----:B------:R-:W-:Y:S01]  /*0ea0*/  @!P3 IADD3 R46, P4, R46, c[0x0][0x178], RZ ;  /* 0x00005e002e2eba10 */ /* 0x000fe20007f9e0ff */
[----:B---3--:R-:W-:Y:S01]  /*0eb0*/  CS2R R22, SRZ ;  /* 0x0000000000167805 */ /* 0x008fe2000001ff00 */
[----:B0-----:R-:W-:Y:S01]  /*0ec0*/  CS2R R8, SRZ ;  /* 0x0000000000087805 */ /* 0x001fe2000001ff00 */
[----:B----4-:R-:W-:Y:S01]  /*0ed0*/  CS2R R24, SRZ ;  /* 0x0000000000187805 */ /* 0x010fe2000001ff00 */
[----:B-1----:R-:W-:Y:S01]  /*0ee0*/  CS2R R10, SRZ ;  /* 0x00000000000a7805 */ /* 0x002fe2000001ff00 */
[----:B------:R-:W-:Y:S01]  /*0ef0*/  CS2R R26, SRZ ;  /* 0x00000000001a7805 */ /* 0x000fe2000001ff00 */
[----:B------:R-:W-:Y:S01]  /*0f00*/  @!P3 IADD3.X R45, R47, c[0x0][0x184], RZ, P2, !PT ;  /* 0x000061002f2dba10 */ /* 0x000fe200017fe4ff */
[----:B------:R0:W5:Y:S01]  /*0f10*/  @!P5 LDG.E.64 R22, [R38.64] ;  /* 0x0000000e2616d981 */ /* 0x000162000c1e1b00 */
[----:B------:R-:W-:-:S02]  /*0f20*/  @!P6 IADD3.X R43, R43, c[0x0][0x17c], RZ, P0, !PT ;  /* 0x00005f002b2bea10 */ /* 0x000fc400007fe4ff */
[----:B------:R-:W-:Y:S01]  /*0f30*/  @!P3 IADD3.X R47, R47, c[0x0][0x17c], RZ, P4, !PT ;  /* 0x00005f002f2fba10 */ /* 0x000fe200027fe4ff */
[----:B------:R0:W5:Y:S04]  /*0f40*/  @!P6 LDG.E.64 R8, [R40.64] ;  /* 0x0000000e2808e981 */ /* 0x000168000c1e1b00 */
[----:B------:R0:W5:Y:S04]  /*0f50*/  @!P6 LDG.E.64 R24, [R42.64] ;  /* 0x0000000e2a18e981 */ /* 0x000168000c1e1b00 */
[----:B------:R0:W5:Y:S04]  /*0f60*/  @!P3 LDG.E.64 R10, [R44.64] ;  /* 0x0000000e2c0ab981 */ /* 0x000168000c1e1b00 */
[----:B------:R0:W5:Y:S01]  /*0f70*/  @!P3 LDG.E.64 R26, [R46.64] ;  /* 0x0000000e2e1ab981 */ /* 0x000162000c1e1b00 */
[----:B------:R-:W-:-:S06]  /*0f80*/  CS2R R16, SRZ ;  /* 0x0000000000107805 */ /* 0x000fcc000001ff00 */
[----:B------:R1:W5:Y:S02]  /*0f90*/  @P1 LDG.E.64 R16, [R6.64] ;  /* 0x0000000e06101981 */ /* 0x000364000c1e1b00 */
[----:B-1----:R-:W-:-:S06]  /*0fa0*/  CS2R R6, SRZ ;  /* 0x0000000000067805 */ /* 0x002fcc000001ff00 */
[----:B------:R1:W5:Y:S01]  /*0fb0*/  @!P5 LDG.E.64 R6, [R36.64] ;  /* 0x0000000e2406d981 */ /* 0x000362000c1e1b00 */
        /* <DEDUP_REMOVED lines=10> */
[----:B------:R-:W-:Y:S01]  /*1060*/  UMOV UR12, 0x3f800000 ;  /* 0x3f800000000c7882 */ /* 0x000fe20000000000 */
[----:B------:R-:W-:Y:S01]  /*1070*/  BSSY B0, `(.L_x_1646) ;  /* 0x0000015000007945 */ /* 0x000fe20003800000 */
[----:B------:R-:W-:Y:S01]  /*1080*/  MOV R95, RZ ;  /* 0x000000ff005f7202 */ /* 0x000fe20000000f00 */
[----:B------:R-:W-:Y:S01]  /*1090*/  CS2R R92, SRZ ;  /* 0x00000000005c7805 */ /* 0x000fe2000001ff00 */
[----:B------:R-:W-:Y:S01]  /*10a0*/  MOV R91, RZ ;  /* 0x000000ff005b7202 */ /* 0x000fe20000000f00 */
[----:B-1----:R-:W-:-:S07]  /*10b0*/  @UP0 UMOV UR12, UR4 ;  /* 0x00000004000c0c82 */ /* 0x002fce0008000000 */
        /* <DEDUP_REMOVED lines=16> */
.L_x_1647:
[----:B0-----:R-:W-:Y:S05]  /*11c0*/  BSYNC B0 ;  /* 0x0000000000007941 */ /* 0x001fea0003800000 */
.L_x_1646:
        /* <DEDUP_REMOVED lines=29> */
.L_x_1648:
        /* <DEDUP_REMOVED lines=26> */
.L_x_1649:
[----:B------:R-:W-:Y:S02]  /*1540*/  FFMA.FTZ R0, R77, R34, R0 ;  /* 0x000000224d007223 */ /* 0x000fe40000010000 */
[----:B------:R-:W-:Y:S02]  /*1550*/  FMUL.FTZ R37, R30, R95 ;  /* 0x0000005f1e257220 */ /* 0x000fe40000410000 */
[----:B------:R-:W-:Y:S02]  /*1560*/  FADD.FTZ R36, R34, R35 ;  /* 0x0000002322247221 */ /* 0x000fe40000010000 */
[----:B------:R-:W-:Y:S02]  /*1570*/  FFMA.FTZ R34, R76, R37, R0 ;  /* 0x000000254c227223 */ /* 0x000fe40000010000 */
[----:B------:R-:W-:Y:S01]  /*1580*/  FADD.FTZ R74, R28, -UR5 ;  /* 0x800000051c4a7e21 */ /* 0x000fe20008010000 */
[----:B------:R-:W-:Y:S01]  /*1590*/  MOV R28, R14 ;  /* 0x0000000e001c7202 */ /* 0x000fe20000000f00 */
[----:B------:R-:W-:Y:S01]  /*15a0*/  FADD.FTZ R0, R29, -UR5 ;  /* 0x800000051d007e21 */ /* 0x000fe20008010000 */
[----:B------:R-:W-:Y:S01]  /*15b0*/  MOV R29, R15 ;  /* 0x0000000f001d7202 */ /* 0x000fe20000000f00 */
[----:B------:R-:W-:-:S02]  /*15c0*/  FADD.FTZ R36, R36, R37 ;  /* 0x0000002524247221 */ /* 0x000fc40000010000 */
[----:B------:R-:W-:Y:S02]  /*15d0*/  FMUL.FTZ R74, R74, UR12 ;  /* 0x0000000c4a4a7c20 */ /* 0x000fe40008410000 */
        /* <DEDUP_REMOVED lines=21> */
.L_x_1650:
[----:B------:R-:W-:Y:S02]  /*1730*/  FFMA.FTZ R34, R75, R35, R34 ;  /* 0x000000234b227223 */ /* 0x000fe40000010022 */
[----:B------:R-:W-:Y:S02]  /*1740*/  FMUL.FTZ R37, R28, R95 ;  /* 0x0000005f1c257220 */ /* 0x000fe40000410000 */
[----:B------:R-:W-:Y:S01]  /*1750*/  FADD.FTZ R36, R35, R36 ;  /* 0x0000002423247221 */ /* 0x000fe20000010000 */
[----:B------:R-:W-:Y:S01]  /*1760*/  MOV R35, R19 ;  /* 0x0000001300237202 */ /* 0x000fe20000000f00 */
[----:B------:R-:W-:Y:S02]  /*1770*/  FADD.FTZ R2, R2, -UR5 ;  /* 0x8000000502027e21 */ /* 0x000fe40008010000 */
[----:B------:R-:W-:Y:S02]  /*1780*/  FADD.FTZ R3, R3, -UR5 ;  /* 0x8000000503037e21 */ /* 0x000fe40008010000 */
[----:B------:R-:W-:Y:S01]  /*1790*/  FFMA.FTZ R39, R74, R37, R34 ;  /* 0x000000254a277223 */ /* 0x000fe20000010022 */
        /* <DEDUP_REMOVED lines=24> */
.L_x_1651:
[----:B------:R-:W-:Y:S02]  /*1920*/  FFMA.FTZ R38, R0, R36, R39 ;  /* 0x0000002400267223 */ /* 0x000fe40000010027 */
[----:B------:R-:W-:Y:S02]  /*1930*/  FMUL.FTZ R39, R34, R95 ;  /* 0x0000005f22277220 */ /* 0x000fe40000410000 */
[----:B------:R-:W-:Y:S01]  /*1940*/  FADD.FTZ R40, R36, R37 ;  /* 0x0000002524287221 */ /* 0x000fe20000010000 */
[----:B------:R-:W-:Y:S01]  /*1950*/  MOV R36, R20 ;  /* 0x0000001400247202 */ /* 0x000fe20000000f00 */
[----:B------:R-:W-:Y:S01]  /*1960*/  FADD.FTZ R4, R4, -UR5 ;  /* 0x8000000504047e21 */ /* 0x000fe20008010000 */
[----:B------:R-:W-:Y:S01]  /*1970*/  MOV R37, R21 ;  /* 0x0000001500257202 */ /* 0x000fe20000000f00 */
[----:B------:R-:W-:Y:S02]  /*1980*/  FADD.FTZ R5, R5, -UR5 ;  /* 0x8000000505057e21 */ /* 0x000fe40008010000 */
        /* <DEDUP_REMOVED lines=24> */
.L_x_1652:
        /* <DEDUP_REMOVED lines=31> */
.L_x_1653:
        /* <DEDUP_REMOVED lines=31> */
.L_x_1654:
        /* <DEDUP_REMOVED lines=31> */
.L_x_1655:
[----:B------:R-:W-:Y:S01]  /*20e0*/  FADD.FTZ R46, R45, R46 ;  /* 0x0000002e2d2e7221 */ /* 0x000fe20000010000 */
[C---:B------:R-:W-:Y:S01]  /*20f0*/  ISETP.GT.AND P0, PT, R89.reuse, 0x1e, PT ;  /* 0x0000001e5900780c */ /* 0x040fe20003f04270 */
[----:B------:R-:W-:Y:S01]  /*2100*/  FMUL.FTZ R47, R42, R95 ;  /* 0x0000005f2a2f7220 */ /* 0x000fe20000410000 */
        /* <DEDUP_REMOVED lines=8> */
[----:B------:R-:W-:Y:S01]  /*2190*/  FADD.FTZ R73, R45, R46 ;  /* 0x0000002e2d497221 */ /* 0x000fe20000010000 */
[----:B------:R-:W-:Y:S01]  /*21a0*/  HFMA2.MMA R46, -RZ, RZ, 0, 1.1920928955078125e-07 ;  /* 0x00000002ff2e7435 */ /* 0x000fe200000001ff */
[----:B------:R-:W-:Y:S02]  /*21b0*/  FFMA.FTZ R72, R11, R45, R44 ;  /* 0x0000002d0b487223 */ /* 0x000fe4000001002c */
[----:B------:R-:W-:Y:S01]  /*21c0*/  FFMA.FTZ R47, R78, R31, RZ ;  /* 0x0000001f4e2f7223 */ /* 0x000fe200000100ff */
[----:B------:R-:W0:Y:S01]  /*21d0*/  SHFL.DOWN PT, R44, R73, 0x1, 0x1f ;  /* 0x08201f00492c7f89 */ /* 0x000e2200000e0000 */
[----:B------:R-:W-:Y:S02]  /*21e0*/  FADD.FTZ R31, RZ, R31 ;  /* 0x0000001fff1f7221 */ /* 0x000fe40000010000 */
[----:B------:R-:W-:Y:S01]  /*21f0*/  FFMA.FTZ R47, R76, R30, R47 ;  /* 0x0000001e4c2f7223 */ /* 0x000fe2000001002f */
[----:B------:R-:W1:Y:S03]  /*2200*/  SHFL.DOWN PT, R45, R72, 0x1, 0x1f ;  /* 0x08201f00482d7f89 */ /* 0x000e6600000e0000 */
[----:B------:R-:W-:-:S04]  /*2210*/  FFMA.FTZ R47, R74, R28, R47 ;  /* 0x0000001c4a2f7223 */ /* 0x000fc8000001002f */
[----:B------:R-:W-:-:S04]  /*2220*/  FFMA.FTZ R47, R2, R34, R47 ;  /* 0x00000022022f7223 */ /* 0x000fc8000001002f */
[----:B------:R-:W-:-:S04]  /*2230*/  FFMA.FTZ R47, R4, R36, R47 ;  /* 0x00000024042f7223 */ /* 0x000fc8000001002f */
[----:B------:R-:W-:-:S04]  /*2240*/  FFMA.FTZ R47, R6, R38, R47 ;  /* 0x00000026062f7223 */ /* 0x000fc8000001002f */
[----:B------:R-:W-:Y:S02]  /*2250*/  FFMA.FTZ R47, R8, R40, R47 ;  /* 0x00000028082f7223 */ /* 0x000fe4000001002f */
[----:B0-----:R-:W-:Y:S02]  /*2260*/  @!P0 FADD.FTZ R73, R73, R44 ;  /* 0x0000002c49498221 */ /* 0x001fe40000010000 */
[----:B------:R-:W-:Y:S02]  /*2270*/  FFMA.FTZ R52, R10, R42, R47 ;  /* 0x0000002a0a347223 */ /* 0x000fe4000001002f */
[----:B-1----:R-:W-:Y:S01]  /*2280*/  @!P0 FADD.FTZ R72, R72, R45 ;  /* 0x0000002d48488221 */ /* 0x002fe20000010000 */
        /* <DEDUP_REMOVED lines=14> */
[----:B------:R-:W-:Y:S02]  /*2370*/  FADD.FTZ R44, RZ, R32 ;  /* 0x00000020ff2c7221 */ /* 0x000fe40000010000 */
[----:B-1----:R-:W-:Y:S01]  /*2380*/  @!P2 FADD.FTZ R72, R72, R45 ;  /* 0x0000002d4848a221 */ /* 0x002fe20000010000 */
[----:B------:R-:W-:Y:S01]  /*2390*/  ISETP.GT.AND P2, PT, R89, 0xf, PT ;  /* 0x0000000f5900780c */ /* 0x000fe20003f44270 */
[----:B------:R-:W-:Y:S02]  /*23a0*/  FADD.FTZ R45, R31, R30 ;  /* 0x0000001e1f2d7221 */ /* 0x000fe40000010000 */
[----:B------:R-:W-:Y:S01]  /*23b0*/  SHFL.DOWN PT, R30, R73, 0x10, 0x1f ;  /* 0x0a001f00491e7f89 */ /* 0x000fe200000e0000 */
[----:B------:R-:W-:-:S02]  /*23c0*/  FFMA.FTZ R32, R77, R32, RZ ;  /* 0x000000204d207223 */ /* 0x000fc400000100ff */
[----:B------:R-:W-:Y:S01]  /*23d0*/  FADD.FTZ R44, R44, R33 ;  /* 0x000000212c2c7221 */ /* 0x000fe20000010000 */
[----:B------:R-:W0:Y:S01]  /*23e0*/  SHFL.DOWN PT, R31, R72, 0x10, 0x1f ;  /* 0x0a001f00481f7f89 */ /* 0x000e2200000e0000 */
[----:B------:R-:W-:Y:S02]  /*23f0*/  FFMA.FTZ R32, R75, R33, R32 ;  /* 0x000000214b207223 */ /* 0x000fe40000010020 */
[----:B------:R-:W-:Y:S02]  /*2400*/  FADD.FTZ R45, R45, R28 ;  /* 0x0000001c2d2d7221 */ /* 0x000fe40000010000 */
[----:B------:R-:W-:Y:S02]  /*2410*/  FADD.FTZ R44, R44, R29 ;  /* 0x0000001d2c2c7221 */ /* 0x000fe40000010000 */
[----:B------:R-:W-:Y:S02]  /*2420*/  FFMA.FTZ R32, R0, R29, R32 ;  /* 0x0000001d00207223 */ /* 0x000fe40000010020 */
[----:B------:R-:W-:-:S02]  /*2430*/  FADD.FTZ R45, R45, R34 ;  /* 0x000000222d2d7221 */ /* 0x000fc40000010000 */
[----:B------:R-:W-:Y:S02]  /*2440*/  FADD.FTZ R44, R44, R35 ;  /* 0x000000232c2c7221 */ /* 0x000fe40000010000 */
[----:B------:R-:W-:Y:S02]  /*2450*/  FFMA.FTZ R32, R3, R35, R32 ;  /* 0x0000002303207223 */ /* 0x000fe40000010020 */
[----:B------:R-:W-:Y:S02]  /*2460*/  FADD.FTZ R45, R45, R36 ;  /* 0x000000242d2d7221 */ /* 0x000fe40000010000 */
[----:B------:R-:W-:Y:S02]  /*2470*/  FADD.FTZ R44, R44, R37 ;  /* 0x000000252c2c7221 */ /* 0x000fe40000010000 */
[----:B------:R-:W-:Y:S02]  /*2480*/  FFMA.FTZ R32, R5, R37, R32 ;  /* 0x0000002505207223 */ /* 0x000fe40000010020 */
[----:B------:R-:W-:-:S02]  /*2490*/  FADD.FTZ R45, R45, R38 ;  /* 0x000000262d2d7221 */ /* 0x000fc40000010000 */
[----:B------:R-:W-:Y:S02]  /*24a0*/  FADD.FTZ R44, R44, R39 ;  /* 0x000000272c2c7221 */ /* 0x000fe40000010000 */
[----:B------:R-:W-:Y:S02]  /*24b0*/  FFMA.FTZ R32, R7, R39, R32 ;  /* 0x0000002707207223 */ /* 0x000fe40000010020 */
[----:B0-----:R-:W-:Y:S02]  /*24c0*/  @!P2 FADD.FTZ R72, R72, R31 ;  /* 0x0000001f4848a221 */ /* 0x001fe40000010000 */
[----:B------:R-:W-:Y:S01]  /*24d0*/  @!P2 FADD.FTZ R73, R73, R30 ;  /* 0x0000001e4949a221 */ /* 0x000fe20000010000 */
[----:B------:R-:W-:Y:S01]  /*24e0*/  ISETP.NE.AND P2, PT, R104, RZ, PT ;  /* 0x000000ff6800720c */ /* 0x000fe20003f45270 */
[----:B------:R-:W-:Y:S02]  /*24f0*/  FADD.FTZ R45, R45, R40 ;  /* 0x000000282d2d7221 */ /* 0x000fe40000010000 */
[----:B------:R-:W-:-:S02]  /*2500*/  FADD.FTZ R44, R44, R41 ;  /* 0x000000292c2c7221 */ /* 0x000fc40000010000 */
        /* <DEDUP_REMOVED lines=23> */
.L_x_1657:
[----:B------:R-:W-:Y:S05]  /*2680*/  BSYNC B0 ;  /* 0x0000000000007941 */ /* 0x000fea0003800000 */
.L_x_1656:
[----:B------:R-:W-:Y:S01]  /*2690*/  BAR.SYNC.DEFER_BLOCKING 0x0 ;  /* 0x0000000000007b1d */ /* 0x000fe20000010000 */
[----:B------:R-:W-:Y:S02]  /*26a0*/  MOV R106, 0x4 ;  /* 0x00000004006a7802 */ /* 0x000fe40000000f00 */
[----:B------:R-:W-:-:S03]  /*26b0*/  SHF.L.U32 R107, R104, 0x4, RZ ;  /* 0x00000004686b7819 */ /* 0x000fc600000006ff */
        /* <DEDUP_REMOVED lines=157> */
.L_x_1659:
[----:B------:R-:W-:Y:S05]  /*3090*/  BSYNC B0 ;  /* 0x0000000000007941 */ /* 0x000fea0003800000 */
.L_x_1658:
        /* <DEDUP_REMOVED lines=18> */
.L_x_1661:
[----:B------:R-:W-:Y:S05]  /*31c0*/  BSYNC B0 ;  /* 0x0000000000007941 */ /* 0x000fea0003800000 */
.L_x_1660:
[----:B------:R-:W-:Y:S05]  /*31d0*/  @!P0 BRA `(.L_x_1662) ;  /* 0x0000124000008947 */ /* 0x000fea0003800000 */
[----:B-1----:R-:W1:Y:S01]  /*31e0*/  S2R R29, SR_CTAID.Y ;  /* 0x00000000001d7919 */ /* 0x002e620000002600 */
[----:B------:R-:W-:-:S05]  /*31f0*/  LOP3.LUT R28, R94, 0x1, RZ, 0xc0, !PT ;  /* 0x000000015e1c7812 */ /* 0x000fca00078ec0ff */
[----:B------:R-:W-:-:S04]  /*3200*/  IMAD R28, R28, c[0x0][0x10], RZ ;  /* 0x000004001c1c7a24 */ /* 0x000fc800078e02ff */
[----:B------:R-:W-:-:S05]  /*3210*/  IMAD R30, R28, c[0x0][0xc], RZ ;  /* 0x000003001c1e7a24 */ /* 0x000fca00078e02ff */
[----:B------:R-:W-:Y:S02]  /*3220*/  SHF.L.U32 R107, R30, 0x1, RZ ;  /* 0x000000011e6b7819 */ /* 0x000fe400000006ff */
[----:B-1----:R-:W-:-:S05]  /*3230*/  IADD3 R31, R28, R29, RZ ;  /* 0x0000001d1c1f7210 */ /* 0x002fca0007ffe0ff */
[----:B------:R-:W-:-:S04]  /*3240*/  IMAD.WIDE.U32 R30, R31, R106, c[0x0][0x1a8] ;  /* 0x00006a001f1e7625 */ /* 0x000fc800078e006a */
[----:B------:R-:W-:Y:S01]  /*3250*/  IMAD.WIDE R106, R107, R106, c[0x0][0x1b0] ;  /* 0x00006c006b6a7625 */ /* 0x000fe200078e026a */
        /* <DEDUP_REMOVED lines=16> */
[----:B--2---:R-:W-:-:S06]  /*3360*/  IMAD R33, R28, UR4, RZ ;  /* 0x000000041c217c24 */ /* 0x004fcc000f8e02ff */
[----:B------:R1:W-:Y:S04]  /*3370*/  @P3 RED.E.ADD.S32.STRONG.GPU [R30.64], R33 ;  /* 0x000000211e00398e */ /* 0x0003e8000c10e38e */
[----:B------:R-:W-:Y:S05]  /*3380*/  @!P0 BRA `(.L_x_1663) ;  /* 0x0000005000008947 */ /* 0x000fea0003800000 */
.L_x_1664:
[----:B------:R-:W2:Y:S01]  /*3390*/  LDG.E.STRONG.GPU R28, [R30.64] ;  /* 0x0000000e1e1c7981 */ /* 0x000ea2000c1ef900 */
[----:B------:R-:W-:Y:S01]  /*33a0*/  YIELD ;  /* 0x0000000000007946 */ /* 0x000fe20003800000 */
[----:B--2---:R-:W-:Y:S01]  /*33b0*/  ISETP.NE.AND P0, PT, R28, R35, PT ;  /* 0x000000231c00720c */ /* 0x004fe20003f05270 */
[----:B------:R-:W-:-:S12]  /*33c0*/  CCTL.IVALL ;  /* 0x00000000ff00798f */ /* 0x000fd80002000000 */
[----:B------:R-:W-:Y:S05]  /*33d0*/  @P0 BRA `(.L_x_1664) ;  /* 0xffffffb000000947 */ /* 0x000fea000383ffff */
.L_x_1663:
[----:B------:R-:W-:Y:S01]  /*33e0*/  ISETP.NE.AND P0, PT, RZ, c[0x0][0xc], PT ;  /* 0x00000300ff007a0c */ /* 0x000fe20003f05270 */
[----:B------:R-:W-:Y:S01]  /*33f0*/  WARPSYNC 0xffffffff ;  /* 0xffffffff00007948 */ /* 0x000fe20003800000 */
[----:B------:R-:W-:Y:S11]  /*3400*/  BAR.SYNC.DEFER_BLOCKING 0x0 ;  /* 0x0000000000007b1d */ /* 0x000ff60000010000 */
[----:B------:R-:W-:Y:S05]  /*3410*/  @!P0 BRA `(.L_x_1662) ;  /* 0x0000100000008947 */ /* 0x000fea0003800000 */
[----:B------:R-:W-:-:S04]  /*3420*/  MOV R28, 0x1 ;  /* 0x00000001001c7802 */ /* 0x000fc80000000f00 */
[----:B------:R-:W-:-:S04]  /*3430*/  IADD3 R28, -R28, c[0x0][0xc], RZ ;  /* 0x000003001c1c7a10 */ /* 0x000fc80007ffe1ff */
[----:B------:R-:W-:Y:S01]  /*3440*/  ISETP.GE.U32.AND P0, PT, R28, 0x3, PT ;  /* 0x000000031c00780c */ /* 0x000fe20003f06070 */
[----:B------:R-:W-:-:S12]  /*3450*/  HFMA2.MMA R28, -RZ, RZ, 0, 0 ;  /* 0x00000000ff1c7435 */ /* 0x000fd800000001ff */
        /* <DEDUP_REMOVED lines=12> */
.L_x_1668:
[----:B------:R-:W-:-:S13]  /*3520*/  ISETP.EQ.OR P6, PT, R28, R90, P2 ;  /* 0x0000005a1c00720c */ /* 0x000fda00017c2670 */
[----:B-1----:R-:W-:-:S04]  /*3530*/  @!P6 IMAD R31, R28, c[0x0][0x10], R29 ;  /* 0x000004001c1fea24 */ /* 0x002fc800078e021d */
        /* <DEDUP_REMOVED lines=114> */
.L_x_1667:
[----:B------:R-:W-:-:S06]  /*3c60*/  UISETP.GT.AND UP0, UPT, UR4, 0x4, UPT ;  /* 0x000000040400788c */ /* 0x000fcc000bf04270 */
[----:B------:R-:W-:-:S13]  /*3c70*/  PLOP3.LUT P3, PT, PT, PT, UP0, 0x80, 0x0 ;  /* 0x000000000000781c */ /* 0x000fda0003f6f008 */
[----:B------:R-:W-:Y:S05]  /*3c80*/  @!P3 BRA `(.L_x_1669) ;  /* 0x000003b00000b947 */ /* 0x000fea0003800000 */
[C---:B-1----:R-:W-:Y:S02]  /*3c90*/  IADD3 R33, R28.reuse, 0x1, RZ ;  /* 0x000000011c217810 */ /* 0x042fe40007ffe0ff */
        /* <DEDUP_REMOVED lines=20> */
[----:B0-2---:R-:W-:Y:S01]  /*3de0*/  @!P0 FADD.FTZ R72, R72, R30 ;  /* 0x0000001e48488221 */ /* 0x005fe20000010000 */
        /* <DEDUP_REMOVED lines=37> */
.L_x_1669:
[----:B------:R-:W-:-:S13]  /*4040*/  ISETP.NE.OR P0, PT, RZ, UR4, P0 ;  /* 0x00000004ff007c0c */ /* 0x000fda0008705670 */
[----:B------:R-:W-:Y:S05]  /*4050*/  @!P0 BRA `(.L_x_1665) ;  /* 0x000001f000008947 */ /* 0x000fea0003800000 */
.L_x_1666:
[CC--:B------:R-:W-:Y:S02]  /*4060*/  ISETP.EQ.OR P4, PT, R28.reuse, R90.reuse, P2 ;  /* 0x0000005a1c00720c */ /* 0x0c0fe40001782670 */
[C---:B-1----:R-:W-:Y:S02]  /*4070*/  IADD3 R33, R28.reuse, 0x1, RZ ;  /* 0x000000011c217810 */ /* 0x042fe40007ffe0ff */
        /* <DEDUP_REMOVED lines=29> */
.L_x_1665:
[----:B------:R-:W-:-:S04]  /*4250*/  MOV R32, c[0x0][0xc] ;  /* 0x0000030000207a02 */ /* 0x000fc80000000f00 */
[----:B------:R-:W-:-:S13]  /*4260*/  LOP3.LUT P0, R32, R32, 0x3, RZ, 0xc0, !PT ;  /* 0x0000000320207812 */ /* 0x000fda000780c0ff */
[----:B------:R-:W-:Y:S05]  /*4270*/  @!P0 BRA `(.L_x_1662) ;  /* 0x000001a000008947 */ /* 0x000fea0003800000 */
[----:B------:R-:W-:Y:S01]  /*4280*/  ISETP.EQ.OR P0, PT, R28, R90, P2 ;  /* 0x0000005a1c00720c */ /* 0x000fe20001702670 */
[----:B------:R-:W-:Y:S01]  /*4290*/  BSSY B0, `(.L_x_1670) ;  /* 0x0000008000007945 */ /* 0x000fe20003800000 */
[----:B------:R-:W-:-:S11]  /*42a0*/  ISETP.NE.AND P3, PT, R32, 0x1, PT ;  /* 0x000000012000780c */ /* 0x000fd60003f65270 */
[----:B------:R-:W-:Y:S05]  /*42b0*/  @P0 BRA `(.L_x_1671) ;  /* 0x0000005000000947 */ /* 0x000fea0003800000 */
[----:B-1----:R-:W-:-:S04]  /*42c0*/  IMAD R31, R28, c[0x0][0x10], R29 ;  /* 0x000004001c1f7a24 */ /* 0x002fc800078e021d */
[----:B------:R-:W-:-:S06]  /*42d0*/  IMAD.WIDE.U32 R30, R31, 0x8, R106 ;  /* 0x000000081f1e7825 */ /* 0x000fcc00078e006a */
[----:B------:R-:W2:Y:S02]  /*42e0*/  LDG.E.64 R30, [R30.64] ;  /* 0x0000000e1e1e7981 */ /* 0x000ea4000c1e1b00 */
[----:B0-2---:R-:W-:Y:S02]  /*42f0*/  FADD.FTZ R72, R72, R30 ;  /* 0x0000001e48487221 */ /* 0x005fe40000010000 */
[----:B------:R-:W-:Y:S02]  /*4300*/  FADD.FTZ R73, R73, R31 ;  /* 0x0000001f49497221 */ /* 0x000fe40000010000 */
.L_x_1671:
[----:B------:R-:W-:Y:S05]  /*4310*/  BSYNC B0 ;  /* 0x0000000000007941 */ /* 0x000fea0003800000 */
.L_x_1670:
[----:B------:R-:W-:Y:S05]  /*4320*/  @!P3 BRA `(.L_x_1662) ;  /* 0x000000f00000b947 */ /* 0x000fea0003800000 */
[C---:B-1----:R-:W-:Y:S02]  /*4330*/  IADD3 R33, R28.reuse, 0x2, RZ ;  /* 0x000000021c217810 */ /* 0x042fe40007ffe0ff */
        /* <DEDUP_REMOVED lines=14> */
.L_x_1662:
        /* <DEDUP_REMOVED lines=12> */
[----:B------:R-:W-:Y:S01]  /*44e0*/  FMUL.FTZ R28, R31, c[0x0][0x20c] ;  /* 0x000083001f1c7a20 */ /* 0x000fe20000410000 */
        /* <DEDUP_REMOVED lines=19> */
.L_x_1672:
        /* <DEDUP_REMOVED lines=17> */
.L_x_1674:
[----:B------:R-:W-:Y:S05]  /*4730*/  BSYNC B0 ;  /* 0x0000000000007941 */ /* 0x000fea0003800000 */
.L_x_1673:
        /* <DEDUP_REMOVED lines=19> */
.L_x_1675:
[----:B------:R-:W-:Y:S01]  /*4870*/  BSSY B0, `(.L_x_1676) ;  /* 0x0000011000007945 */ /* 0x000fe20003800000 */
[----:B------:R-:W-:Y:S05]  /*4880*/  @P2 BRA `(.L_x_1677) ;  /* 0x000000f000002947 */ /* 0x000fea0003800000 */
[----:B-1----:R-:W-:Y:S01]  /*4890*/  MOV R16, R108 ;  /* 0x0000006c00107202 */ /* 0x002fe20000000f00 */
        /* <DEDUP_REMOVED lines=14> */
.L_x_1677:
[----:B------:R-:W-:Y:S05]  /*4980*/  BSYNC B0 ;  /* 0x0000000000007941 */ /* 0x000fea0003800000 */
.L_x_1676:
        /* <DEDUP_REMOVED lines=19> */
.L_x_1678:
        /* <DEDUP_REMOVED lines=17> */
.L_x_1680:
[----:B------:R-:W-:Y:S05]  /*4bd0*/  BSYNC B0 ;  /* 0x0000000000007941 */ /* 0x000fea0003800000 */
.L_x_1679:
        /* <DEDUP_REMOVED lines=14> */
[----:B------:R-:W-:Y:S02]  /*4cc0*/  FFMA.FTZ R0, R2, R95, R93 ;  /* 0x0000005f02007223 */ /* 0x000fe4000001005d */
[----:B-1----:R-:W-:Y:S02]  /*4cd0*/  FFMA.FTZ R12, R3, R92, R91 ;  /* 0x0000005c030c7223 */ /* 0x002fe4000001005b */
        /* <DEDUP_REMOVED lines=16> */
.L_x_1681:
        /* <DEDUP_REMOVED lines=17> */
.L_x_1683:
[----:B------:R-:W-:Y:S05]  /*4ef0*/  BSYNC B0 ;  /* 0x0000000000007941 */ /* 0x000fea0003800000 */
.L_x_1682:
[----:B------:R-:W-:Y:S05]  /*4f00*/  @!P5 BRA `(.L_x_1684) ;  /* 0x000001200000d947 */ /* 0x000fea0003800000 */
        /* <DEDUP_REMOVED lines=18> */
.L_x_1684:
        /* <DEDUP_REMOVED lines=17> */
.L_x_1686:
[----:B------:R-:W-:Y:S05]  /*5140*/  BSYNC B0 ;  /* 0x0000000000007941 */ /* 0x000fea0003800000 */
.L_x_1685:
        /* <DEDUP_REMOVED lines=19> */
.L_x_1687:
        /* <DEDUP_REMOVED lines=17> */
.L_x_1689:
[----:B------:R-:W-:Y:S05]  /*5390*/  BSYNC B0 ;  /* 0x0000000000007941 */ /* 0x000fea0003800000 */
.L_x_1688:
        /* <DEDUP_REMOVED lines=19> */
.L_x_1690:
        /* <DEDUP_REMOVED lines=17> */
.L_x_1692:
[----:B------:R-:W-:Y:S05]  /*55e0*/  BSYNC B0 ;  /* 0x0000000000007941 */ /* 0x000fea0003800000 */
.L_x_1691:
[----:B------:R-:W-:Y:S05]  /*55f0*/  @!P5 BRA `(.L_x_1693) ;  /* 0x000001200000d947 */ /* 0x000fea0003800000 */
[----:B------:R-:W-:Y:S02]  /*5600*/  FFMA.FTZ R93, R10, R95, R93 ;  /* 0x0000005f0a5d7223 */ /* 0x000fe4000001005d */
[----:B------:R-:W-:Y:S02]  /*5610*/  FFMA.FTZ R91, R11, R92, R91 ;  /* 0x0000005c0b5b7223 */ /* 0x000fe4000001005b */
[----:B------:R-:W-:Y:S02]  /*5620*/  FMUL.FTZ R0, R93, -1.4426950216293334961 ;  /* 0xbfb8aa3b5d007820 */ /* 0x000fe40000410000 */
[----:B-1----:R-:W-:-:S04]  /*5630*/  FMUL.FTZ R4, R91, -1.4426950216293334961 ;  /* 0xbfb8aa3b5b047820 */ /* 0x002fc80000410000 */
        /* <DEDUP_REMOVED lines=14> */
.L_x_1693:
[----:B------:R-:W-:Y:S01]  /*5720*/  BSSY B0, `(.L_x_1694) ;  /* 0x0000010000007945 */ /* 0x000fe20003800000 */
[----:B------:R-:W-:Y:S05]  /*5730*/  @P6 BRA `(.L_x_1695) ;  /* 0x000000e000006947 */ /* 0x000fea0003800000 */
[----:B------:R-:W-:Y:S01]  /*5740*/  MOV R109, R111 ;  /* 0x0000006f006d7202 */ /* 0x000fe20000000f00 */
[----:B------:R-:W-:Y:S02]  /*5750*/  IMAD R81, R81, c[0x0][0x1d8], RZ ;  /* 0x0000760051517a24 */ /* 0x000fe400078e02ff */
[----:B------:R-:W-:Y:S02]  /*5760*/  FFMA.FTZ R10, R10, R29, R28 ;  /* 0x0000001d0a0a7223 */ /* 0x000fe4000001001c */
[----:B------:R-:W-:-:S04]  /*5770*/  IMAD.WIDE.U32 R108, R96, c[0x0][0x1d8], R108 ;  /* 0x00007600606c7a25 */ /* 0x000fc800078e006c */
[----:B------:R-:W-:Y:S01]  /*5780*/  IMAD R81, R96, c[0x0][0x1dc], R81 ;  /* 0x0000770060517a24 */ /* 0x000fe200078e0251 */
[----:B-1----:R-:W-:Y:S01]  /*5790*/  LEA R2, P0, R108, c[0x0][0x160], 0x2 ;  /* 0x000058006c027a11 */ /* 0x002fe200078010ff */
        /* <DEDUP_REMOVED lines=8> */
.L_x_1695:
[----:B------:R-:W-:Y:S05]  /*5820*/  BSYNC B0 ;  /* 0x0000000000007941 */ /* 0x000fea0003800000 */
.L_x_1694:
[----:B------:R-:W-:Y:S01]  /*5830*/  ULDC UR4, c[0x0][0x10] ;  /* 0x0000040000047ab9 */ /* 0x000fe20000000800 */
[----:B------:R-:W-:Y:S01]  /*5840*/  IADD3 R94, R94, 0x1, RZ ;  /* 0x000000015e5e7810 */ /* 0x000fe20007ffe0ff */
[----:B------:R-:W-:-:S04]  /*5850*/  UIADD3 UR7, UR7, UR4, URZ ;  /* 0x0000000407077290 */ /* 0x000fc8000fffe03f */
[----:B------:R-:W-:-:S06]  /*5860*/  UISETP.GE.AND UP0, UPT, UR7, UR6, UPT ;  /* 0x000000060700728c */ /* 0x000fcc000bf06270 */
[----:B------:R-:W-:-:S13]  /*5870*/  PLOP3.LUT P0, PT, PT, PT, UP0, 0x80, 0x0 ;  /* 0x000000000000781c */ /* 0x000fda0003f0f008 */
[----:B------:R-:W-:Y:S01]  /*5880*/  @P0 CALL.REL.NOINC `(.L_x_1645) ;  /* 0x0000001000000944 */ /* 0x000fe20003c00000 */
[----:B------:R-:W-:Y:S05]  /*5890*/  BRA `(.L_x_1696) ;  /* 0xffffaa8000007947 */ /* 0x000fea000383ffff */
.L_x_1645:
[----:B------:R-:W-:Y:S01]  /*58a0*/  ISETP.NE.AND P1, PT, R104, RZ, PT ;  /* 0x000000ff6800720c */ /* 0x000fe20003f25270 */
[----:B-1----:R-:W-:Y:S01]  /*58b0*/  HFMA2.MMA R3, -RZ, RZ, 0, 2.384185791015625e-07 ;  /* 0x00000004ff037435 */ /* 0x002fe200000001ff */
        /* <DEDUP_REMOVED lines=16> */
.L_x_1698:
[----:B------:R-:W-:Y:S05]  /*59c0*/  BSYNC B0 ;  /* 0x0000000000007941 */ /* 0x000fea0003800000 */
.L_x_1697:
        /* <DEDUP_REMOVED lines=11> */
.L_x_1700:
[----:B------:R-:W2:Y:S01]  /*5a80*/  LDG.E.STRONG.GPU R5, [R2.64] ;  /* 0x0000000e02057981 */ /* 0x000ea2000c1ef900 */
[----:B------:R-:W-:Y:S01]  /*5a90*/  YIELD ;  /* 0x0000000000007946 */ /* 0x000fe20003800000 */
[----:B--2---:R-:W-:Y:S01]  /*5aa0*/  ISETP.NE.AND P0, PT, R5, R0, PT ;  /* 0x000000000500720c */ /* 0x004fe20003f05270 */
[----:B------:R-:W-:-:S12]  /*5ab0*/  CCTL.IVALL ;  /* 0x00000000ff00798f */ /* 0x000fd80002000000 */
[----:B------:R-:W-:Y:S05]  /*5ac0*/  @P0 BRA `(.L_x_1700) ;  /* 0xffffffb000000947 */ /* 0x000fea000383ffff */
.L_x_1699:
        /* <DEDUP_REMOVED lines=25> */
.L_x_1701:
[----:B------:R-:W-:-:S04]  /*5c60*/  LEA R6, P0, R104, c[0x0][0x1b8], 0x2 ;  /* 0x00006e0068067a11 */ /* 0x000fc800078010ff */
[----:B------:R-:W-:Y:S02]  /*5c70*/  LEA.HI.X R7, R104, c[0x0][0x1bc], R7, 0x2, P0 ;  /* 0x00006f0068077a11 */ /* 0x000fe400000f1407 */
[-C--:B------:R-:W-:Y:S02]  /*5c80*/  LEA R8, P0, R25, R6.reuse, 0x2 ;  /* 0x0000000619087211 */ /* 0x080fe400078010ff */
[-C--:B------:R-:W-:Y:S01]  /*5c90*/  LEA R12, P2, R23, R6.reuse, 0x2 ;  /* 0x00000006170c7211 */ /* 0x080fe200078410ff */
        /* <DEDUP_REMOVED lines=8> */
[----:B0-----:R-:W-:Y:S01]  /*5d20*/  HFMA2.MMA R5, -RZ, RZ, 0, 1.1920928955078125e-07 ;  /* 0x00000002ff057435 */ /* 0x001fe200000001ff */
[----:B------:R-:W-:-:S02]  /*5d30*/  SHF.L.U32 R4, R104, 0x1, RZ ;  /* 0x0000000168047819 */ /* 0x000fc400000006ff */
[----:B0-----:R-:W-:-:S07]  /*5d40*/  IADD3 R104, R104, 0xe0, RZ ;  /* 0x000000e068687810 */ /* 0x001fce0007ffe0ff */
[----:B------:R-:W-:-:S04]  /*5d50*/  IMAD.WIDE R2, R4, R5, c[0x0][0x168] ;  /* 0x00005a0004027625 */ /* 0x000fc800078e0205 */
[----:B------:R-:W-:Y:S01]  /*5d60*/  IMAD.WIDE R4, R4, R5, c[0x0][0x170] ;  /* 0x00005c0004047625 */ /* 0x000fe200078e0205 */
[----:B------:R-:W-:Y:S02]  /*5d70*/  ISETP.GT.U32.AND P0, PT, R25, R104, PT ;  /* 0x000000681900720c */ /* 0x000fe40003f04070 */
[----:B-1----:R-:W-:-:S04]  /*5d80*/  SHF.R.S32.HI R7, RZ, 0x1f, R104 ;  /* 0x0000001fff077819 */ /* 0x002fc80000011468 */
[----:B------:R-:W-:Y:S02]  /*5d90*/  ISETP.GT.AND.EX P0, PT, R14, R7, PT, P0 ;  /* 0x000000070e00720c */ /* 0x000fe40003f04300 */
[----:B--2---:R-:W-:Y:S02]  /*5da0*/  F2FP.BF16.PACK_AB R15, R9, R0 ;  /* 0x00000000090f723e */ /* 0x004fe400000010ff */
[----:B---3--:R-:W-:-:S03]  /*5db0*/  F2FP.BF16.PACK_AB R17, R13, R10 ;  /* 0x0000000a0d11723e */ /* 0x008fc600000010ff */
[----:B------:R0:W-:Y:S04]  /*5dc0*/  STG.E [R2.64], R15 ;  /* 0x0000000f02007986 */ /* 0x0001e8000c10190e */
[----:B------:R0:W-:Y:S02]  /*5dd0*/  STG.E [R4.64], R17 ;  /* 0x0000001104007986 */ /* 0x0001e4000c10190e */
[----:B------:R-:W-:Y:S05]  /*5de0*/  @P0 BRA `(.L_x_1701) ;  /* 0xfffffe7000000947 */ /* 0x000fea000383ffff */
[----:B------:R-:W-:Y:S05]  /*5df0*/  EXIT ;  /* 0x000000000000794d */ /* 0x000fea0003800000 */
.L_x_1702:
        /* <DEDUP_REMOVED lines=16> */
.L_x_3344:


//--------------------- .text._Z35group_norm_nhwc_bwd_one_pass_kernelI11Fp32IOBf16WLi512ELi14ELi224EEv26Group_norm_nhwc_bwd_params --------------------------
	.section	.text._Z35group_norm_nhwc_bwd_one_pass_kernelI11Fp32IOBf16WLi512ELi14ELi224EEv26Group_norm_nhwc_bwd_params,"ax",@progbits
	.sectioninfo	@"SHI_REGISTERS=128"
	.align	128
        .global         _Z35group_norm_nhwc_bwd_one_pass_kernelI11Fp32IOBf16WLi512ELi14ELi224EEv26Group_norm_nhwc_bwd_params
        .type           _Z35group_norm_nhwc_bwd_one_pass_kernelI11Fp32IOBf16WLi512ELi14ELi224EEv26Group_norm_nhwc_bwd_params,@function
        .size           _Z35group_norm_nhwc_bwd_one_pass_kernelI11Fp32IOBf16WLi512ELi14ELi224EEv26Group_norm_nhwc_bwd_params,(.L_x_3345 - _Z35group_norm_nhwc_bwd_one_pass_kernelI11Fp32IOBf16WLi512ELi14ELi224EEv26Group_norm_nhwc_bwd_params)
        .other          _Z35group_norm_nhwc_bwd_one_pass_kernelI11Fp32IOBf16WLi512ELi14ELi224EEv26Group_norm_nhwc_bwd_params,@"STO_CUDA_ENTRY STV_DEFAULT"
_Z35group_norm_nhwc_bwd_one_pass_kernelI11Fp32IOBf16WLi512ELi14ELi224EEv26Group_norm_nhwc_bwd_params:
.text._Z35group_norm_nhwc_bwd_one_pass_kernelI11Fp32IOBf16WLi512ELi14ELi224EEv26Group_norm_nhwc_bwd_params:
        /* <DEDUP_REMOVED lines=106> */
.L_x_1786:
[----:B0-----:R-:W-:Y:S02]  /*06a0*/  MOV R6, 0x8 ;  /* 0x0000000800067802 */ /* 0x001fe40000000f00 */
[----:B------:R-:W-:Y:S02]  /*06b0*/  P2R R34, PR, RZ, 0x8 ;  /* 0x00000008ff227803 */ /* 0x000fe40000000000 */
[----:B------:R-:W-:Y:S01]  /*06c0*/  IABS R11, c[0x0][0x1f0] ;  /* 0x00007c00000b7a13 */ /* 0x000fe20000000000 */
[----:B------:R-:W-:Y:S01]  /*06d0*/  IMAD.WIDE R6, R5, R6, c[0x0][0x198] ;  /* 0x0000660005067625 */ /* 0x000fe200078e0206 */
[----:B------:R-:W-:Y:S01]  /*06e0*/  UMOV UR14, 0x3f800000 ;  /* 0x3f800000000e7882 */ /* 0x000fe20000000000 */
[----:B------:R-:W-:Y:S01]  /*06f0*/  SHF.R.S32.HI R16, RZ, 0x1f, R103 ;  /* 0x0000001fff107819 */ /* 0x000fe20000011467 */
[----:B------:R-:W-:Y:S01]  /*0700*/  CS2R R52, SRZ ;  /* 0x0000000000347805 */ /* 0x000fe2000001ff00 */
[----:B------:R-:W-:-:S02]  /*0710*/  SHF.R.S32.HI R18, RZ, 0x1f, R102 ;  /* 0x0000001fff127819 */ /* 0x000fc40000011466 */
[----:B------:R-:W2:Y:S01]  /*0720*/  LDG.E.64 R6, [R6.64] ;  /* 0x0000000c06067981 */ /* 0x000ea2000c1e1b00 */
[----:B------:R-:W-:Y:S01]  /*0730*/  CS2R R50, SRZ ;  /* 0x0000000000327805 */ /* 0x000fe2000001ff00 */
[----:B------:R-:W-:Y:S02]  /*0740*/  SHF.R.S32.HI R20, RZ, 0x1f, R101 ;  /* 0x0000001fff147819 */ /* 0x000fe40000011465 */
[----:B------:R-:W-:Y:S02]  /*0750*/  SHF.R.S32.HI R24, RZ, 0x1f, R100 ;  /* 0x0000001fff187819 */ /* 0x000fe40000011464 */
[----:B------:R-:W-:Y:S02]  /*0760*/  ISETP.NE.AND P3, PT, R97, RZ, PT ;  /* 0x000000ff6100720c */ /* 0x000fe40003f65270 */
[----:B------:R-:W-:Y:S01]  /*0770*/  P2R R36, PR, RZ, 0x4 ;  /* 0x00000004ff247803 */ /* 0x000fe20000000000 */
[----:B------:R-:W-:Y:S01]  /*0780*/  CS2R R48, SRZ ;  /* 0x0000000000307805 */ /* 0x000fe2000001ff00 */
[----:B------:R-:W-:-:S02]  /*0790*/  ISETP.NE.AND P2, PT, R96, RZ, PT ;  /* 0x000000ff6000720c */ /* 0x000fc40003f45270 */
[----:B------:R-:W-:Y:S02]  /*07a0*/  P2R R38, PR, RZ, 0x2 ;  /* 0x00000002ff267803 */ /* 0x000fe40000000000 */
[----:B------:R-:W-:Y:S01]  /*07b0*/  ISETP.NE.AND P1, PT, R95, RZ, PT ;  /* 0x000000ff5f00720c */ /* 0x000fe20003f25270 */
[----:B-12---:R-:W0:Y:S02]  /*07c0*/  R2UR UR4, R6 ;  /* 0x00000000060473c2 */ /* 0x006e2400000e0000 */
        /* <DEDUP_REMOVED lines=41> */
[----:B0-----:R-:W-:-:S04]  /*0a60*/  IADD3 R12, P0, R91, R76, RZ ;  /* 0x0000004c5b0c7210 */ /* 0x001fc80007f1e0ff */
        /* <DEDUP_REMOVED lines=17> */
[----:B------:R-:W-:Y:S01]  /*0b80*/  @P0 MOV R14, R12 ;  /* 0x0000000c000e0202 */ /* 0x000fe20000000f00 */
[----:B------:R-:W-:-:S04]  /*0b90*/  @P0 IMAD R9, R103, c[0x0][0x1dc], R6 ;  /* 0x0000770067090a24 */ /* 0x000fc800078e0206 */
[----:B------:R-:W-:-:S05]  /*0ba0*/  @P0 IMAD.WIDE.U32 R6, R103, c[0x0][0x1d8], R14 ;  /* 0x0000760067060a25 */ /* 0x000fca00078e000e */
[----:B------:R-:W-:Y:S02]  /*0bb0*/  @P0 IADD3 R9, R7, R9, RZ ;  /* 0x0000000907090210 */ /* 0x000fe40007ffe0ff */
[C---:B------:R-:W-:Y:S02]  /*0bc0*/  @P0 SHF.L.U32 R8, R6.reuse, 0x2, RZ ;  /* 0x0000000206080819 */ /* 0x040fe400000006ff */
[----:B------:R-:W-:Y:S02]  /*0bd0*/  @P0 SHF.L.U64.HI R9, R6, 0x2, R9 ;  /* 0x0000000206090819 */ /* 0x000fe40000010209 */
[----:B------:R-:W-:-:S04]  /*0be0*/  @P0 IADD3 R6, P6, R8, c[0x0][0x180], RZ ;  /* 0x0000600008060a10 */ /* 0x000fc80007fde0ff */
[C---:B------:R-:W-:Y:S02]  /*0bf0*/  @P0 IADD3.X R7, R9.reuse, c[0x0][0x184], RZ, P6, !PT ;  /* 0x0000610009070a10 */ /* 0x040fe400037fe4ff */
[----:B------:R-:W-:Y:S01]  /*0c00*/  @P0 IADD3 R8, P6, R8, c[0x0][0x178], RZ ;  /* 0x00005e0008080a10 */ /* 0x000fe20007fde0ff */
[----:B------:R-:W-:Y:S01]  /*0c10*/  CS2R R16, SRZ ;  /* 0x0000000000107805 */ /* 0x000fe2000001ff00 */
[----:B------:R-:W-:Y:S01]  /*0c20*/  IADD3 R10, R22, 0x1a0, RZ ;  /* 0x000001a0160a7810 */ /* 0x000fe20007ffe0ff */
[----:B------:R0:W5:Y:S01]  /*0c30*/  @P0 LDG.E.64 R52, [R6.64] ;  /* 0x0000000c06340981 */ /* 0x000162000c1e1b00 */
[----:B------:R-:W-:Y:S02]  /*0c40*/  @P0 IADD3.X R9, R9, c[0x0][0x17c], RZ, P6, !PT ;  /* 0x00005f0009090a10 */ /* 0x000fe400037fe4ff */
[----:B------:R-:W-:-:S03]  /*0c50*/  SHF.R.S32.HI R11, RZ, 0x1f, R10 ;  /* 0x0000001fff0b7819 */ /* 0x000fc6000001140a */
        /* <DEDUP_REMOVED lines=13> */
[C---:B------:R-:W-:Y:S02]  /*0d30*/  @P0 IADD3.X R9, R6.reuse, c[0x0][0x184], RZ, P6, !PT ;  /* 0x0000610006090a10 */ /* 0x040fe400037fe4ff */
[----:B------:R-:W-:Y:S01]  /*0d40*/  @P0 IADD3 R10, P6, R11, c[0x0][0x178], RZ ;  /* 0x00005e000b0a0a10 */ /* 0x000fe20007fde0ff */
[----:B------:R-:W-:Y:S02]  /*0d50*/  CS2R R18, SRZ ;  /* 0x0000000000127805 */ /* 0x000fe4000001ff00 */
[----:B------:R0:W5:Y:S01]  /*0d60*/  @P0 LDG.E.64 R50, [R8.64] ;  /* 0x0000000c08320981 */ /* 0x000162000c1e1b00 */
[----:B------:R-:W-:Y:S02]  /*0d70*/  @P0 IADD3.X R11, R6, c[0x0][0x17c], RZ, P6, !PT ;  /* 0x00005f00060b0a10 */ /* 0x000fe400037fe4ff */
[----:B------:R-:W-:-:S03]  /*0d80*/  IADD3 R6, R22, 0x1c0, RZ ;  /* 0x000001c016067810 */ /* 0x000fc60007ffe0ff */
[----:B------:R2:W5:Y:S01]  /*0d90*/  @P0 LDG.E.64 R18, [R10.64] ;  /* 0x0000000c0a120981 */ /* 0x000562000c1e1b00 */
        /* <DEDUP_REMOVED lines=12> */
[----:B------:R-:W-:-:S04]  /*0e60*/  @P0 IADD3 R6, P6, R8, c[0x0][0x180], RZ ;  /* 0x0000600008060a10 */ /* 0x000fc80007fde0ff */
[C---:B------:R-:W-:Y:S02]  /*0e70*/  @P0 IADD3.X R7, R9.reuse, c[0x0][0x184], RZ, P6, !PT ;  /* 0x0000610009070a10 */ /* 0x040fe400037fe4ff */
[----:B------:R-:W-:Y:S01]  /*0e80*/  @P0 IADD3 R8, P6, R8, c[0x0][0x178], RZ ;  /* 0x00005e0008080a10 */ /* 0x000fe20007fde0ff */
[----:B--2---:R-:W-:Y:S01]  /*0e90*/  CS2R R10, SRZ ;  /* 0x00000000000a7805 */ /* 0x004fe2000001ff00 */
[----:B------:R-:W-:Y:S02]  /*0ea0*/  CS2R R20, SRZ ;  /* 0x0000000000147805 */ /* 0x000fe4000001ff00 */
[----:B------:R-:W-:Y:S02]  /*0eb0*/  @P0 IADD3.X R9, R9, c[0x0][0x17c], RZ, P6, !PT ;  /* 0x00005f0009090a10 */ /* 0x000fe400037fe4ff */
[----:B------:R-:W-:Y:S01]  /*0ec0*/  IADD3 R22, R22, 0x1e0, RZ ;  /* 0x000001e016167810 */ /* 0x000fe20007ffe0ff */
[----:B------:R0:W5:Y:S03]  /*0ed0*/  @P0 LDG.E.64 R10, [R6.64] ;  /* 0x0000000c060a0981 */ /* 0x000166000c1e1b00 */
[----:B------:R-:W-:Y:S01]  /*0ee0*/  SHF.R.S32.HI R23, RZ, 0x1f, R22 ;  /* 0x0000001fff177819 */ /* 0x000fe20000011416 */
        /* <DEDUP_REMOVED lines=10> */
[C---:B--2---:R-:W-:Y:S02]  /*0f90*/  @P0 SHF.L.U32 R8, R22.reuse, 0x2, RZ ;  /* 0x0000000216080819 */ /* 0x044fe400000006ff */
[----:B------:R-:W-:Y:S02]  /*0fa0*/  @P0 SHF.L.U64.HI R22, R22, 0x2, R7 ;  /* 0x0000000216160819 */ /* 0x000fe40000010207 */
[----:B------:R-:W-:Y:S02]  /*0fb0*/  @P0 IADD3 R6, P6, R8, c[0x0][0x180], RZ ;  /* 0x0000600008060a10 */ /* 0x000fe40007fde0ff */
[----:B------:R-:W-:Y:S02]  /*0fc0*/  SHF.R.S32.HI R24, RZ, 0x1f, R4 ;  /* 0x0000001fff187819 */ /* 0x000fe40000011404 */
[----:B------:R-:W-:-:S02]  /*0fd0*/  @P0 IADD3.X R7, R22, c[0x0][0x184], RZ, P6, !PT ;  /* 0x0000610016070a10 */ /* 0x000fc400037fe4ff */
[----:B------:R-:W-:Y:S01]  /*0fe0*/  @P0 IADD3 R8, P6, R8, c[0x0][0x178], RZ ;  /* 0x00005e0008080a10 */ /* 0x000fe20007fde0ff */
[----:B------:R-:W-:Y:S02]  /*0ff0*/  @P3 IMAD R25, R24, c[0x0][0x1d8], RZ ;  /* 0x0000760018193a24 */ /* 0x000fe400078e02ff */
[----:B------:R0:W5:Y:S01]  /*1000*/  @P0 LDG.E.64 R48, [R6.64] ;  /* 0x0000000c06300981 */ /* 0x000162000c1e1b00 */
[----:B------:R-:W-:Y:S01]  /*1010*/  @P0 IADD3.X R9, R22, c[0x0][0x17c], RZ, P6, !PT ;  /* 0x00005f0016090a10 */ /* 0x000fe200037fe4ff */
[----:B------:R-:W-:Y:S01]  /*1020*/  @P3 IMAD R27, R4, c[0x0][0x1dc], R25 ;  /* 0x00007700041b3a24 */ /* 0x000fe200078e0219 */
[----:B------:R-:W-:-:S06]  /*1030*/  CS2R R22, SRZ ;  /* 0x0000000000167805 */ /* 0x000fcc000001ff00 */
        /* <DEDUP_REMOVED lines=138> */
[----:B------:R-:W-:Y:S01]  /*18e0*/  @P3 IADD3.X R57, R6, c[0x0][0x17c], RZ, P0, !PT ;  /* 0x00005f0006393a10 */ /* 0x000fe200007fe4ff */
[----:B------:R-:W-:Y:S01]  /*18f0*/  @P2 IMAD R6, R116, c[0x0][0x1d8], RZ ;  /* 0x0000760074062a24 */ /* 0x000fe200078e02ff */
[----:B------:R-:W-:Y:S01]  /*1900*/  @P2 MOV R7, R15 ;  /* 0x0000000f00072202 */ /* 0x000fe20000000f00 */
[----:B------:R3:W5:Y:S01]  /*1910*/  @P6 LDG.E.64 R24, [R74.64] ;  /* 0x0000000c4a186981 */ /* 0x000762000c1e1b00 */
[----:B------:R-:W-:Y:S01]  /*1920*/  ISETP.NE.AND P6, PT, R83, RZ, PT ;  /* 0x000000ff5300720c */ /* 0x000fe20003fc5270 */
[----:B------:R-:W-:Y:S01]  /*1930*/  @P2 IMAD R9, R105, c[0x0][0x1dc], R6 ;  /* 0x0000770069092a24 */ /* 0x000fe200078e0206 */
[----:B------:R-:W-:Y:S01]  /*1940*/  @P2 MOV R6, R12 ;  /* 0x0000000c00062202 */ /* 0x000fe20000000f00 */
[----:B0-----:R-:W-:-:S04]  /*1950*/  CS2R R26, SRZ ;  /* 0x00000000001a7805 */ /* 0x001fc8000001ff00 */
[----:B------:R-:W-:Y:S01]  /*1960*/  @P2 IMAD.WIDE.U32 R6, R105, c[0x0][0x1d8], R6 ;  /* 0x0000760069062a25 */ /* 0x000fe200078e0006 */
[----:B---3--:R-:W-:-:S04]  /*1970*/  CS2R R74, SRZ ;  /* 0x00000000004a7805 */ /* 0x008fc8000001ff00 */
[----:B------:R-:W-:Y:S01]  /*1980*/  @P2 IADD3 R7, R7, R9, RZ ;  /* 0x0000000907072210 */ /* 0x000fe20007ffe0ff */
[----:B------:R0:W5:Y:S01]  /*1990*/  @P6 LDG.E.64 R26, [R72.64] ;  /* 0x0000000c481a6981 */ /* 0x000162000c1e1b00 */
[C---:B------:R-:W-:Y:S02]  /*19a0*/  @P2 SHF.L.U32 R54, R6.reuse, 0x2, RZ ;  /* 0x0000000206362819 */ /* 0x040fe400000006ff */
[----:B------:R-:W-:Y:S01]  /*19b0*/  @P2 SHF.L.U64.HI R6, R6, 0x2, R7 ;  /* 0x0000000206062819 */ /* 0x000fe20000010207 */
[----:B------:R3:W5:Y:S01]  /*19c0*/  @P6 LDG.E.64 R74, [R28.64] ;  /* 0x0000000c1c4a6981 */ /* 0x000762000c1e1b00 */
[----:B------:R-:W-:Y:S02]  /*19d0*/  @P2 IADD3 R46, P0, R54, c[0x0][0x180], RZ ;  /* 0x00006000362e2a10 */ /* 0x000fe40007f1e0ff */
[----:B------:R-:W-:Y:S01]  /*19e0*/  ISETP.NE.AND P6, PT, R82, RZ, PT ;  /* 0x000000ff5200720c */ /* 0x000fe20003fc5270 */
[----:B------:R-:W-:Y:S01]  /*19f0*/  @P1 IMAD R7, R115, c[0x0][0x1d8], RZ ;  /* 0x0000760073071a24 */ /* 0x000fe200078e02ff */
[----:B------:R-:W-:-:S02]  /*1a00*/  @P2 IADD3.X R47, R6, c[0x0][0x184], RZ, P0, !PT ;  /* 0x00006100062f2a10 */ /* 0x000fc400007fe4ff */
[----:B------:R-:W-:Y:S01]  /*1a10*/  @P2 IADD3 R54, P0, R54, c[0x0][0x178], RZ ;  /* 0x00005e0036362a10 */ /* 0x000fe20007f1e0ff */
[----:B0-----:R-:W-:Y:S01]  /*1a20*/  CS2R R72, SRZ ;  /* 0x0000000000487805 */ /* 0x001fe2000001ff00 */
[----:B---3--:R-:W-:Y:S02]  /*1a30*/  CS2R R28, SRZ ;  /* 0x00000000001c7805 */ /* 0x008fe4000001ff00 */
[----:B------:R-:W-:Y:S01]  /*1a40*/  @P2 IADD3.X R55, R6, c[0x0][0x17c], RZ, P0, !PT ;  /* 0x00005f0006372a10 */ /* 0x000fe200007fe4ff */
[C---:B------:R-:W-:Y:S01]  /*1a50*/  @P1 IMAD R9, R104.reuse, c[0x0][0x1dc], R7 ;  /* 0x0000770068091a24 */ /* 0x040fe200078e0207 */
[----:B------:R-:W-:Y:S02]  /*1a60*/  @P1 MOV R6, R12 ;  /* 0x0000000c00061202 */ /* 0x000fe40000000f00 */
[----:B------:R-:W-:Y:S01]  /*1a70*/  @P1 MOV R7, R15 ;  /* 0x0000000f00071202 */ /* 0x000fe20000000f00 */
[----:B------:R0:W5:Y:S04]  /*1a80*/  @P6 LDG.E.64 R72, [R30.64] ;  /* 0x0000000c1e486981 */ /* 0x000168000c1e1b00 */
[----:B------:R3:W5:Y:S01]  /*1a90*/  @P6 LDG.E.64 R28, [R70.64] ;  /* 0x0000000c461c6981 */ /* 0x000762000c1e1b00 */
[----:B------:R-:W-:Y:S01]  /*1aa0*/  ISETP.NE.AND P6, PT, R81, RZ, PT ;  /* 0x000000ff5100720c */ /* 0x000fe20003fc5270 */
[----:B------:R-:W-:Y:S01]  /*1ab0*/  @P1 IMAD.WIDE.U32 R6, R104, c[0x0][0x1d8], R6 ;  /* 0x0000760068061a25 */ /* 0x000fe200078e0006 */
[----:B0-----:R-:W-:-:S04]  /*1ac0*/  CS2R R30, SRZ ;  /* 0x00000000001e7805 */ /* 0x001fc8000001ff00 */
[----:B------:R-:W-:Y:S02]  /*1ad0*/  @P1 IADD3 R9, R7, R9, RZ ;  /* 0x0000000907091210 */ /* 0x000fe40007ffe0ff */
[C---:B------:R-:W-:Y:S01]  /*1ae0*/  @P1 SHF.L.U32 R8, R6.reuse, 0x2, RZ ;  /* 0x0000000206081819 */ /* 0x040fe200000006ff */
[----:B---3--:R-:W-:Y:S01]  /*1af0*/  CS2R R70, SRZ ;  /* 0x0000000000467805 */ /* 0x008fe2000001ff00 */
[----:B------:R-:W-:Y:S02]  /*1b00*/  @P1 SHF.L.U64.HI R9, R6, 0x2, R9 ;  /* 0x0000000206091819 */ /* 0x000fe40000010209 */
[----:B------:R-:W-:Y:S01]  /*1b10*/  @P1 IADD3 R6, P0, R8, c[0x0][0x180], RZ ;  /* 0x0000600008061a10 */ /* 0x000fe20007f1e0ff */
[----:B------:R0:W5:Y:S04]  /*1b20*/  @P6 LDG.E.64 R30, [R68.64] ;  /* 0x0000000c441e6981 */ /* 0x000168000c1e1b00 */
[----:B------:R3:W5:Y:S01]  /*1b30*/  @P6 LDG.E.64 R70, [R32.64] ;  /* 0x0000000c20466981 */ /* 0x000762000c1e1b00 */
[----:B------:R-:W-:-:S02]  /*1b40*/  ISETP.NE.AND P6, PT, R80, RZ, PT ;  /* 0x000000ff5000720c */ /* 0x000fc40003fc5270 */
[----:B------:R-:W-:Y:S02]  /*1b50*/  @P1 IADD3.X R7, R9, c[0x0][0x184], RZ, P0, !PT ;  /* 0x0000610009071a10 */ /* 0x000fe400007fe4ff */
[----:B------:R-:W-:Y:S01]  /*1b60*/  @P1 IADD3 R8, P0, R8, c[0x0][0x178], RZ ;  /* 0x00005e0008081a10 */ /* 0x000fe20007f1e0ff */
[----:B0-----:R-:W-:-:S03]  /*1b70*/  CS2R R68, SRZ ;  /* 0x0000000000447805 */ /* 0x001fc6000001ff00 */
[----:B------:R-:W-:Y:S01]  /*1b80*/  @P1 IADD3.X R9, R9, c[0x0][0x17c], RZ, P0, !PT ;  /* 0x00005f0009091a10 */ /* 0x000fe200007fe4ff */
[----:B---3--:R-:W-:Y:S01]  /*1b90*/  CS2R R32, SRZ ;  /* 0x0000000000207805 */ /* 0x008fe2000001ff00 */
[----:B------:R-:W-:-:S03]  /*1ba0*/  ISETP.NE.AND P0, PT, R92, RZ, PT ;  /* 0x000000ff5c00720c */ /* 0x000fc60003f05270 */
        /* <DEDUP_REMOVED lines=30> */
[----:B---3--:R-:W-:-:S05]  /*1d90*/  CS2R R54, SRZ ;  /* 0x0000000000367805 */ /* 0x008fca000001ff00 */
[----:B------:R0:W5:Y:S04]  /*1da0*/  @P1 LDG.E.64 R46, [R8.64] ;  /* 0x0000000c082e1981 */ /* 0x000168000c1e1b00 */
[----:B------:R3:W5:Y:S01]  /*1db0*/  @P1 LDG.E.64 R54, [R6.64] ;  /* 0x0000000c06361981 */ /* 0x000762000c1e1b00 */
[----:B0-----:R-:W-:Y:S01]  /*1dc0*/  CS2R R8, SRZ ;  /* 0x0000000000087805 */ /* 0x001fe2000001ff00 */
[----:B---3--:R-:W-:Y:S01]  /*1dd0*/  CS2R R6, SRZ ;  /* 0x0000000000067805 */ /* 0x008fe2000001ff00 */
[----:B--2---:R-:W-:Y:S02]  /*1de0*/  FADD.FTZ R78, R78, -UR4 ;  /* 0x800000044e4e7e21 */ /* 0x004fe40008010000 */
[----:B------:R-:W-:Y:S01]  /*1df0*/  FADD.FTZ R79, R79, -UR4 ;  /* 0x800000044f4f7e21 */ /* 0x000fe20008010000 */
[----:B------:R-:W-:Y:S05]  /*1e00*/  @P0 BRA `(.L_x_1705) ;  /* 0x000000f000000947 */ /* 0x000fea0003800000 */
[----:B-1----:R-:W-:Y:S02]  /*1e10*/  ISETP.NE.AND P0, PT, RZ, UR16, PT ;  /* 0x00000010ff007c0c */ /* 0x002fe4000bf05270 */
        /* <DEDUP_REMOVED lines=14> */
.L_x_1705:
[----:B-1----:R-:W-:Y:S05]  /*1f00*/  BSYNC B0 ;  /* 0x0000000000007941 */ /* 0x002fea0003800000 */
.L_x_1704:
        /* <DEDUP_REMOVED lines=24> */
.L_x_1706:
        /* <DEDUP_REMOVED lines=31> */
.L_x_1707:
[----:B------:R-:W-:Y:S02]  /*2280*/  FFMA.FTZ R81, R85, R79, RZ ;  /* 0x0000004f55517223 */ /* 0x000fe400000100ff */
[----:B------:R-:W-:Y:S02]  /*2290*/  FADD.FTZ R86, RZ, R79 ;  /* 0x0000004fff567221 */ /* 0x000fe40000010000 */
[----:B------:R-:W-:Y:S02]  /*22a0*/  FMUL.FTZ R74, R75, R6 ;  /* 0x000000064b4a7220 */ /* 0x000fe40000410000 */
[C---:B------:R-:W-:Y:S02]  /*22b0*/  FFMA.FTZ R79, R83.reuse, R75, R81 ;  /* 0x0000004b534f7223 */ /* 0x040fe40000010051 */
        /* <DEDUP_REMOVED lines=35> */
.L_x_1708:
        /* <DEDUP_REMOVED lines=35> */
.L_x_1709:
        /* <DEDUP_REMOVED lines=35> */
.L_x_1710:
        /* <DEDUP_REMOVED lines=35> */
.L_x_1711:
        /* <DEDUP_REMOVED lines=35> */
.L_x_1712:
        /* <DEDUP_REMOVED lines=35> */
.L_x_1713:
        /* <DEDUP_REMOVED lines=35> */
.L_x_1714:
        /* <DEDUP_REMOVED lines=35> */
.L_x_1715:
        /* <DEDUP_REMOVED lines=35> */
.L_x_1716:
[----:B------:R-:W-:Y:S02]  /*3670*/  FADD.FTZ R86, R86, R56 ;  /* 0x0000003856567221 */ /* 0x000fe40000010000 */
[----:B------:R-:W-:Y:S02]  /*3680*/  FFMA.FTZ R61, R65, R56, R61 ;  /* 0x00000038413d7223 */ /* 0x000fe4000001003d */
[----:B------:R-:W-:Y:S02]  /*3690*/  FMUL.FTZ R56, R56, R6 ;  /* 0x0000000638387220 */ /* 0x000fe40000410000 */
[----:B------:R-:W-:Y:S02]  /*36a0*/  FADD.FTZ R55, R55, -UR4 ;  /* 0x8000000437377e21 */ /* 0x000fe40008010000 */
[----:B------:R-:W-:Y:S02]  /*36b0*/  FFMA.FTZ R60, R65, R56, R60 ;  /* 0x00000038413c7223 */ /* 0x000fe4000001003c */
[----:B------:R-:W-:-:S02]  /*36c0*/  FADD.FTZ R62, R62, R56 ;  /* 0x000000383e3e7221 */ /* 0x000fc40000010000 */
[----:B------:R-:W-:Y:S02]  /*36d0*/  FADD.FTZ R56, R59, R63 ;  /* 0x0000003f3b387221 */ /* 0x000fe40000010000 */
[----:B------:R-:W-:Y:S02]  /*36e0*/  FMUL.FTZ R59, R63, R9 ;  /* 0x000000093f3b7220 */ /* 0x000fe40000410000 */
        /* <DEDUP_REMOVED lines=27> */
.L_x_1717:
[----:B------:R-:W-:Y:S02]  /*38a0*/  FADD.FTZ R86, R86, R55 ;  /* 0x0000003756567221 */ /* 0x000fe40000010000 */
[----:B------:R-:W-:Y:S02]  /*38b0*/  FFMA.FTZ R54, R63, R55, R61 ;  /* 0x000000373f367223 */ /* 0x000fe4000001003d */
        /* <DEDUP_REMOVED lines=33> */
.L_x_1718:
        /* <DEDUP_REMOVED lines=35> */
.L_x_1719:
        /* <DEDUP_REMOVED lines=9> */
[----:B------:R-:W-:Y:S02]  /*3d90*/  FFMA.FTZ R53, R58, R57, R55 ;  /* 0x000000393a357223 */ /* 0x000fe40000010037 */
[----:B------:R-:W-:Y:S01]  /*3da0*/  FADD.FTZ R55, R57, R56 ;  /* 0x0000003839377221 */ /* 0x000fe20000010000 */
[----:B------:R-:W-:Y:S01]  /*3db0*/  MOV R57, R20 ;  /* 0x0000001400397202 */ /* 0x000fe20000000f00 */
[----:B------:R-:W-:-:S02]  /*3dc0*/  FADD.FTZ R56, R11, -UR4 ;  /* 0x800000040b387e21 */ /* 0x000fc40008010000 */
[----:B------:R-:W-:Y:S02]  /*3dd0*/  FMUL.FTZ R11, R10, UR14 ;  /* 0x0000000e0a0b7c20 */ /* 0x000fe40008410000 */
        /* <DEDUP_REMOVED lines=21> */
.L_x_1720:
[----:B------:R-:W-:Y:S02]  /*3f30*/  FADD.FTZ R50, R50, R57 ;  /* 0x0000003932327221 */ /* 0x000fe40000010000 */
[----:B------:R-:W-:Y:S02]  /*3f40*/  FFMA.FTZ R54, R11, R57, R54 ;  /* 0x000000390b367223 */ /* 0x000fe40000010036 */
[----:B------:R-:W-:Y:S02]  /*3f50*/  FMUL.FTZ R57, R57, R6 ;  /* 0x0000000639397220 */ /* 0x000fe40000410000 */
[----:B------:R-:W-:Y:S02]  /*3f60*/  FADD.FTZ R51, R51, R56 ;  /* 0x0000003833337221 */ /* 0x000fe40000010000 */
[----:B------:R-:W-:Y:S02]  /*3f70*/  FFMA.FTZ R52, R10, R56, R52 ;  /* 0x000000380a347223 */ /* 0x000fe40000010034 */
[----:B------:R-:W-:-:S02]  /*3f80*/  FFMA.FTZ R53, R11, R57, R53 ;  /* 0x000000390b357223 */ /* 0x000fc40000010035 */
[----:B------:R-:W-:Y:S02]  /*3f90*/  FMUL.FTZ R56, R56, R9 ;  /* 0x0000000938387220 */ /* 0x000fe40000410000 */
[----:B------:R-:W-:Y:S02]  /*3fa0*/  FADD.FTZ R49, R49, -UR4 ;  /* 0x8000000431317e21 */ /* 0x000fe40008010000 */
[----:B------:R-:W-:Y:S02]  /*3fb0*/  FADD.FTZ R57, R55, R57 ;  /* 0x0000003937397221 */ /* 0x000fe40000010000 */
[----:B------:R-:W-:Y:S02]  /*3fc0*/  FADD.FTZ R48, R48, -UR4 ;  /* 0x8000000430307e21 */ /* 0x000fe40008010000 */
[----:B------:R-:W-:Y:S01]  /*3fd0*/  FFMA.FTZ R55, R10, R56, R53 ;  /* 0x000000380a377223 */ /* 0x000fe20000010035 */
[----:B------:R-:W-:Y:S01]  /*3fe0*/  MOV R53, R23 ;  /* 0x0000001700357202 */ /* 0x000fe20000000f00 */
[----:B------:R-:W-:Y:S01]  /*3ff0*/  FMUL.FTZ R86, R49, UR14 ;  /* 0x0000000e31567c20 */ /* 0x000fe20008410000 */
[----:B------:R-:W-:Y:S01]  /*4000*/  MOV R49, R22 ;  /* 0x0000001600317202 */ /* 0x000fe20000000f00 */
        /* <DEDUP_REMOVED lines=21> */
.L_x_1721:
[----:B------:R-:W-:Y:S01]  /*4160*/  FMUL.FTZ R48, R49, R6 ;  /* 0x0000000631307220 */ /* 0x000fe20000410000 */
[----:B------:R-:W0:Y:S01]  /*4170*/  S2R R87, SR_LANEID ;  /* 0x0000000000577919 */ /* 0x000e220000000000 */
[----:B------:R-:W-:Y:S01]  /*4180*/  FADD.FTZ R50, R50, R49 ;  /* 0x0000003132327221 */ /* 0x000fe20000010000 */
[----:B------:R-:W-:Y:S01]  /*4190*/  BSSY B0, `(.L_x_1722) ;  /* 0x0000037000007945 */ /* 0x000fe20003800000 */
[----:B------:R-:W-:Y:S02]  /*41a0*/  FFMA.FTZ R55, R88, R48, R55 ;  /* 0x0000003058377223 */ /* 0x000fe40000010037 */
[----:B------:R-:W-:Y:S02]  /*41b0*/  FADD.FTZ R48, R56, R48 ;  /* 0x0000003038307221 */ /* 0x000fe40000010000 */
[----:B------:R-:W-:Y:S02]  /*41c0*/  FMUL.FTZ R56, R53, R9 ;  /* 0x0000000935387220 */ /* 0x000fe40000410000 */
[----:B------:R-:W-:-:S02]  /*41d0*/  FADD.FTZ R51, R51, R53 ;  /* 0x0000003533337221 */ /* 0x000fc40000010000 */
[----:B------:R-:W-:Y:S02]  /*41e0*/  FADD.FTZ R57, R56, R48 ;  /* 0x0000003038397221 */ /* 0x000fe40000010000 */
[----:B------:R-:W-:-:S03]  /*41f0*/  FFMA.FTZ R56, R86, R56, R55 ;  /* 0x0000003856387223 */ /* 0x000fc60000010037 */
[----:B------:R-:W1:Y:S01]  /*4200*/  SHFL.DOWN PT, R48, R57, 0x1, 0x1f ;  /* 0x08201f0039307f89 */ /* 0x000e6200000e0000 */
        /* <DEDUP_REMOVED lines=24> */
[----:B------:R-:W-:Y:S01]  /*4390*/  ISETP.NE.AND P0, PT, R87, RZ, PT ;  /* 0x000000ff5700720c */ /* 0x000fe20003f05270 */
[----:B------:R-:W-:-:S02]  /*43a0*/  FFMA.FTZ R48, R88, R49, R54 ;  /* 0x0000003158307223 */ /* 0x000fc40000010036 */
[----:B------:R-:W-:-:S05]  /*43b0*/  FFMA.FTZ R49, R86, R53, R52 ;  /* 0x0000003556317223 */ /* 0x000fca0000010034 */
[----:B------:R0:W-:Y:S05]  /*43c0*/  STS.128 [R3.X16+0x50], R48 ;  /* 0x0000503003007388 */ /* 0x0001ea000000cc00 */
        /* <DEDUP_REMOVED lines=19> */
.L_x_1723:
[----:B0-----:R-:W-:Y:S05]  /*4500*/  BSYNC B0 ;  /* 0x0000000000007941 */ /* 0x001fea0003800000 */
.L_x_1722:
        /* <DEDUP_REMOVED lines=160> */
.L_x_1725:
[----:B------:R-:W-:Y:S05]  /*4f10*/  BSYNC B0 ;  /* 0x0000000000007941 */ /* 0x000fea0003800000 */
.L_x_1724:
        /* <DEDUP_REMOVED lines=19> */
.L_x_1727:
[----:B------:R-:W-:Y:S05]  /*5050*/  BSYNC B0 ;  /* 0x0000000000007941 */ /* 0x000fea0003800000 */
.L_x_1726:
[----:B0-----:R-:W-:-:S04]  /*5060*/  MOV R48, 0x2 ;  /* 0x0000000200307802 */ /* 0x001fc80000000f00 */
[----:B------:R-:W-:-:S13]  /*5070*/  ISETP.LE.U32.AND P6, PT, R48, c[0x0][0xc], PT ;  /* 0x0000030030007a0c */ /* 0x000fda0003fc3070 */
[----:B------:R-:W-:Y:S05]  /*5080*/  @!P6 BRA `(.L_x_1728) ;  /* 0x000012600000e947 */ /* 0x000fea0003800000 */
[----:B------:R-:W-:-:S05]  /*5090*/  LOP3.LUT R48, R90, 0x1, RZ, 0xc0, !PT ;  /* 0x000000015a307812 */ /* 0x000fca00078ec0ff */
        /* <DEDUP_REMOVED lines=28> */
.L_x_1730:
[----:B------:R-:W2:Y:S01]  /*5260*/  LDG.E.STRONG.GPU R53, [R48.64] ;  /* 0x0000000c30357981 */ /* 0x000ea2000c1ef900 */
[----:B------:R-:W-:Y:S01]  /*5270*/  YIELD ;  /* 0x0000000000007946 */ /* 0x000fe20003800000 */
[----:B--2---:R-:W-:Y:S01]  /*5280*/  ISETP.NE.AND P6, PT, R53, R52, PT ;  /* 0x000000343500720c */ /* 0x004fe20003fc5270 */
[----:B------:R-:W-:-:S12]  /*5290*/  CCTL.IVALL ;  /* 0x00000000ff00798f */ /* 0x000fd80002000000 */
[----:B------:R-:W-:Y:S05]  /*52a0*/  @P6 BRA `(.L_x_1730) ;  /* 0xffffffb000006947 */ /* 0x000fea000383ffff */
.L_x_1729:
[----:B------:R-:W-:Y:S01]  /*52b0*/  ISETP.NE.AND P6, PT, RZ, c[0x0][0xc], PT ;  /* 0x00000300ff007a0c */ /* 0x000fe20003fc5270 */
[----:B------:R-:W-:Y:S01]  /*52c0*/  WARPSYNC 0xffffffff ;  /* 0xffffffff00007948 */ /* 0x000fe20003800000 */
[----:B------:R-:W-:Y:S11]  /*52d0*/  BAR.SYNC.DEFER_BLOCKING 0x0 ;  /* 0x0000000000007b1d */ /* 0x000ff60000010000 */
[----:B------:R-:W-:Y:S05]  /*52e0*/  @!P6 BRA `(.L_x_1728) ;  /* 0x000010000000e947 */ /* 0x000fea0003800000 */
[----:B------:R-:W-:Y:S01]  /*52f0*/  MOV R49, 0x1 ;  /* 0x0000000100317802 */ /* 0x000fe20000000f00 */
        /* <DEDUP_REMOVED lines=8> */
[----:B------:R-:W-:Y:S02]  /*5380*/  UISETP.GT.AND UP1, UPT, UR4, 0xc, UPT ;  /* 0x0000000c0400788c */ /* 0x000fe4000bf24270 */
[----:B------:R-:W-:-:S04]  /*5390*/  UPLOP3.LUT UP0, UPT, UPT, UPT, UPT, 0x80, 0x0 ;  /* 0x000000000000789c */ /* 0x000fc80003f0f070 */
[----:B------:R-:W-:-:S13]  /*53a0*/  PLOP3.LUT P6, PT, PT, PT, UP1, 0x40, 0x0 ;  /* 0x000000000000781c */ /* 0x000fda0003fce818 */
[----:B------:R-:W-:Y:S05]  /*53b0*/  @P6 BRA `(.L_x_1733) ;  /* 0x0000075000006947 */ /* 0x000fea0003800000 */
[----:B------:R-:W-:Y:S02]  /*53c0*/  UPLOP3.LUT UP0, UPT, UPT, UPT, UPT, 0x40, 0x0 ;  /* 0x000000000000789c */ /* 0x000fe40003f0e870 */
.L_x_1734:
        /* <DEDUP_REMOVED lines=116> */
.L_x_1733:
        /* <DEDUP_REMOVED lines=62> */
.L_x_1735:
[----:B------:R-:W-:-:S06]  /*5ef0*/  UISETP.NE.OR UP0, UPT, UR4, URZ, UP0 ;  /* 0x0000003f0400728c */ /* 0x000fcc0008705670 */
[----:B------:R-:W-:-:S13]  /*5f00*/  PLOP3.LUT P6, PT, PT, PT, UP0, 0x80, 0x0 ;  /* 0x000000000000781c */ /* 0x000fda0003fcf008 */
[----:B------:R-:W-:Y:S05]  /*5f10*/  @!P6 BRA `(.L_x_1731) ;  /* 0x000001f00000e947 */ /* 0x000fea0003800000 */
.L_x_1732:
        /* <DEDUP_REMOVED lines=31> */
.L_x_1731:
        /* <DEDUP_REMOVED lines=10> */
.L_x_1737:
[----:B------:R-:W-:Y:S05]  /*61b0*/  BSYNC B0 ;  /* 0x0000000000007941 */ /* 0x000fea0003800000 */
.L_x_1736:
        /* <DEDUP_REMOVED lines=19> */
.L_x_1728:
[----:B------:R-:W-:Y:S01]  /*62f0*/  @!P0 STS.64 [0x48], R56 ;  /* 0x00004838ff008388 */ /* 0x000fe20000000a00 */
[----:B------:R-:W-:-:S03]  /*6300*/  IMAD.WIDE.U32 R50, R3, 0x24924925, RZ ;  /* 0x2492492503327825 */ /* 0x000fc600078e00ff */
        /* <DEDUP_REMOVED lines=13> */
[----:B0-----:R-:W-:Y:S02]  /*63e0*/  FMUL.FTZ R48, R49, -1.4426950216293334961 ;  /* 0xbfb8aa3b31307820 */ /* 0x001fe40000410000 */
[----:B------:R-:W-:-:S04]  /*63f0*/  FMUL.FTZ R54, R50, -1.4426950216293334961 ;  /* 0xbfb8aa3b32367820 */ /* 0x000fc80000410000 */
        /* <DEDUP_REMOVED lines=14> */
.L_x_1738:
[----:B------:R-:W-:Y:S01]  /*64e0*/  ISETP.NE.AND P0, PT, R97, RZ, PT ;  /* 0x000000ff6100720c */ /* 0x000fe20003f05270 */
[----:B------:R-:W-:-:S12]  /*64f0*/  BSSY B0, `(.L_x_1739) ;  /* 0x0000012000007945 */ /* 0x000fd80003800000 */
[----:B------:R-:W-:Y:S05]  /*6500*/  @!P0 BRA `(.L_x_1740) ;  /* 0x0000010000008947 */ /* 0x000fea0003800000 */
[----:B0-----:R-:W-:Y:S01]  /*6510*/  SHF.R.S32.HI R48, RZ, 0x1f, R4 ;  /* 0x0000001fff307819 */ /* 0x001fe20000011404 */
        /* <DEDUP_REMOVED lines=15> */
.L_x_1740:
[----:B------:R-:W-:Y:S05]  /*6610*/  BSYNC B0 ;  /* 0x0000000000007941 */ /* 0x000fea0003800000 */
.L_x_1739:
[----:B------:R-:W-:Y:S02]  /*6620*/  ISETP.NE.AND P0, PT, RZ, UR16, PT ;  /* 0x00000010ff007c0c */ /* 0x000fe4000bf05270 */
[----:B0-----:R-:W-:-:S04]  /*6630*/  IADD3 R50, R53, 0x180, RZ ;  /* 0x0000018035327810 */ /* 0x001fc80007ffe0ff */
[----:B------:R-:W-:-:S07]  /*6640*/  SHF.R.S32.HI R51, RZ, 0x1f, R50 ;  /* 0x0000001fff337819 */ /* 0x000fce0000011432 */
[----:B------:R-:W-:Y:S05]  /*6650*/  @!P0 BRA `(.L_x_1741) ;  /* 0x0000012000008947 */ /* 0x000fea0003800000 */
[----:B------:R-:W-:Y:S02]  /*6660*/  FFMA.FTZ R25, R83, R6, R7 ;  /* 0x0000000653197223 */ /* 0x000fe40000010007 */
[----:B------:R-:W-:Y:S02]  /*6670*/  FFMA.FTZ R24, R82, R9, R8 ;  /* 0x0000000952187223 */ /* 0x000fe40000010008 */
[----:B------:R-:W-:Y:S02]  /*6680*/  FMUL.FTZ R54, R25, -1.4426950216293334961 ;  /* 0xbfb8aa3b19367820 */ /* 0x000fe40000410000 */
[----:B------:R-:W-:-:S04]  /*6690*/  FMUL.FTZ R55, R24, -1.4426950216293334961 ;  /* 0xbfb8aa3b18377820 */ /* 0x000fc80000410000 */
[----:B------:R-:W0:Y:S08]  /*66a0*/  MUFU.EX2 R54, R54 ;  /* 0x0000003600367308 */ /* 0x000e300000000800 */
[----:B------:R-:W2:Y:S01]  /*66b0*/  MUFU.EX2 R48, R55 ;  /* 0x0000003700307308 */ /* 0x000ea20000000800 */
[----:B0-----:R-:W-:-:S07]  /*66c0*/  FADD.FTZ R49, R54, 1 ;  /* 0x3f80000036317421 */ /* 0x001fce0000010000 */
[----:B------:R-:W0:Y:S01]  /*66d0*/  MUFU.RCP R49, R49 ;  /* 0x0000003100317308 */ /* 0x000e220000001000 */
[----:B--2---:R-:W-:-:S07]  /*66e0*/  FADD.FTZ R48, R48, 1 ;  /* 0x3f80000030307421 */ /* 0x004fce0000010000 */
[----:B------:R-:W2:Y:S01]  /*66f0*/  MUFU.RCP R48, R48 ;  /* 0x0000003000307308 */ /* 0x000ea20000001000 */
[----:B0-----:R-:W-:Y:S02]  /*6700*/  FADD.FTZ R56, -R49, 1 ;  /* 0x3f80000031387421 */ /* 0x001fe40000010100 */
[----:B------:R-:W-:Y:S02]  /*6710*/  FMUL.FTZ R26, R26, R49 ;  /* 0x000000311a1a7220 */ /* 0x000fe40000410000 */
[----:B------:R-:W-:Y:S02]  /*6720*/  FFMA.FTZ R25, R25, R56, 1 ;  /* 0x3f80000019197423 */ /* 0x000fe40000010038 */
[----:B--2---:R-:W-:Y:S02]  /*6730*/  FADD.FTZ R57, -R48, 1 ;  /* 0x3f80000030397421 */ /* 0x004fe40000010100 */
[----:B------:R-:W-:Y:S02]  /*6740*/  FMUL.FTZ R27, R27, R48 ;  /* 0x000000301b1b7220 */ /* 0x000fe40000410000 */
[----:B------:R-:W-:-:S02]  /*6750*/  FFMA.FTZ R24, R24, R57, 1 ;  /* 0x3f80000018187423 */ /* 0x000fc40000010039 */
[----:B------:R-:W-:Y:S02]  /*6760*/  FMUL.FTZ R26, R26, R25 ;  /* 0x000000191a1a7220 */ /* 0x000fe40000410000 */
[----:B------:R-:W-:Y:S02]  /*6770*/  FMUL.FTZ R27, R27, R24 ;  /* 0x000000181b1b7220 */ /* 0x000fe40000410000 */
.L_x_1741:
[----:B------:R-:W-:Y:S01]  /*6780*/  ISETP.NE.AND P0, PT, R96, RZ, PT ;  /* 0x000000ff6000720c */ /* 0x000fe20003f05270 */
[----:B------:R-:W-:-:S12]  /*6790*/  BSSY B0, `(.L_x_1742) ;  /* 0x0000011000007945 */ /* 0x000fd80003800000 */
[----:B------:R-:W-:Y:S05]  /*67a0*/  @!P0 BRA `(.L_x_1743) ;  /* 0x000000f000008947 */ /* 0x000fea0003800000 */
[----:B------:R-:W-:Y:S01]  /*67b0*/  MOV R24, R12 ;  /* 0x0000000c00187202 */ /* 0x000fe20000000f00 */
[----:B------:R-:W-:Y:S01]  /*67c0*/  IMAD R49, R125, c[0x0][0x1d8], RZ ;  /* 0x000076007d317a24 */ /* 0x000fe200078e02ff */
[----:B------:R-:W-:Y:S01]  /*67d0*/  MOV R25, R15 ;  /* 0x0000000f00197202 */ /* 0x000fe20000000f00 */
[----:B-1----:R-:W-:Y:S02]  /*67e0*/  FFMA.FTZ R83, R83, UR4, R52 ;  /* 0x0000000453537c23 */ /* 0x002fe40008010034 */
        /* <DEDUP_REMOVED lines=11> */
.L_x_1743:
[----:B------:R-:W-:Y:S05]  /*68a0*/  BSYNC B0 ;  /* 0x0000000000007941 */ /* 0x000fea0003800000 */
.L_x_1742:
[----:B------:R-:W-:-:S13]  /*68b0*/  ISETP.NE.AND P0, PT, RZ, UR16, PT ;  /* 0x00000010ff007c0c */ /* 0x000fda000bf05270 */
[----:B------:R-:W-:Y:S05]  /*68c0*/  @!P0 BRA `(.L_x_1744) ;  /* 0x0000012000008947 */ /* 0x000fea0003800000 */
[----:B0-----:R-:W-:Y:S02]  /*68d0*/  FFMA.FTZ R25, R81, R6, R7 ;  /* 0x0000000651197223 */ /* 0x001fe40000010007 */
        /* <DEDUP_REMOVED lines=17> */
.L_x_1744:
[----:B------:R-:W-:Y:S01]  /*69f0*/  ISETP.NE.AND P0, PT, R95, RZ, PT ;  /* 0x000000ff5f00720c */ /* 0x000fe20003f05270 */
[----:B------:R-:W-:-:S12]  /*6a00*/  BSSY B0, `(.L_x_1745) ;  /* 0x0000011000007945 */ /* 0x000fd80003800000 */
[----:B------:R-:W-:Y:S05]  /*6a10*/  @!P0 BRA `(.L_x_1746) ;  /* 0x000000f000008947 */ /* 0x000fea0003800000 */
[----:B0-----:R-:W-:Y:S01]  /*6a20*/  MOV R24, R12 ;  /* 0x0000000c00187202 */ /* 0x001fe20000000f00 */
        /* <DEDUP_REMOVED lines=14> */
.L_x_1746:
[----:B------:R-:W-:Y:S05]  /*6b10*/  BSYNC B0 ;  /* 0x0000000000007941 */ /* 0x000fea0003800000 */
.L_x_1745:
        /* <DEDUP_REMOVED lines=20> */
.L_x_1747:
        /* <DEDUP_REMOVED lines=18> */
.L_x_1749:
[----:B------:R-:W-:Y:S05]  /*6d80*/  BSYNC B0 ;  /* 0x0000000000007941 */ /* 0x000fea0003800000 */
.L_x_1748:
        /* <DEDUP_REMOVED lines=20> */
.L_x_1750:
        /* <DEDUP_REMOVED lines=18> */
.L_x_1752:
[----:B------:R-:W-:Y:S05]  /*6ff0*/  BSYNC B0 ;  /* 0x0000000000007941 */ /* 0x000fea0003800000 */
.L_x_1751:
        /* <DEDUP_REMOVED lines=20> */
.L_x_1753:
        /* <DEDUP_REMOVED lines=18> */
.L_x_1755:
[----:B------:R-:W-:Y:S05]  /*7260*/  BSYNC B0 ;  /* 0x0000000000007941 */ /* 0x000fea0003800000 */
.L_x_1754:
        /* <DEDUP_REMOVED lines=20> */
.L_x_1756:
        /* <DEDUP_REMOVED lines=18> */
.L_x_1758:
[----:B------:R-:W-:Y:S05]  /*74d0*/  BSYNC B0 ;  /* 0x0000000000007941 */ /* 0x000fea0003800000 */
.L_x_1757:
        /* <DEDUP_REMOVED lines=20> */
.L_x_1759:
[----:B------:R-:W-:Y:S01]  /*7620*/  BSSY B0, `(.L_x_1760) ;  /* 0x0000011000007945 */ /* 0x000fe20003800000 */
        /* <DEDUP_REMOVED lines=16> */
.L_x_1761:
[----:B------:R-:W-:Y:S05]  /*7730*/  BSYNC B0 ;  /* 0x0000000000007941 */ /* 0x000fea0003800000 */
.L_x_1760:
        /* <DEDUP_REMOVED lines=19> */
.L_x_1762:
        /* <DEDUP_REMOVED lines=17> */
.L_x_1764:
[----:B------:R-:W-:Y:S05]  /*7980*/  BSYNC B0 ;  /* 0x0000000000007941 */ /* 0x000fea0003800000 */
.L_x_1763:
        /* <DEDUP_REMOVED lines=19> */
.L_x_1765:
        /* <DEDUP_REMOVED lines=17> */
.L_x_1767:
[----:B------:R-:W-:Y:S05]  /*7bd0*/  BSYNC B0 ;  /* 0x0000000000007941 */ /* 0x000fea0003800000 */
.L_x_1766:
        /* <DEDUP_REMOVED lines=19> */
.L_x_1768:
        /* <DEDUP_REMOVED lines=17> */
.L_x_1770:
[----:B------:R-:W-:Y:S05]  /*7e20*/  BSYNC B0 ;  /* 0x0000000000007941 */ /* 0x000fea0003800000 */
.L_x_1769:
        /* <DEDUP_REMOVED lines=19> */
.L_x_1771:
        /* <DEDUP_REMOVED lines=17> */
.L_x_1773:
[----:B------:R-:W-:Y:S05]  /*8070*/  BSYNC B0 ;  /* 0x0000000000007941 */ /* 0x000fea0003800000 */
.L_x_1772:
        /* <DEDUP_REMOVED lines=19> */
.L_x_1774:
[----:B------:R-:W-:Y:S01]  /*81b0*/  ISETP.GE.U32.AND P0, PT, R50, c[0x0][0x1e0], PT ;  /* 0x0000780032007a0c */ /* 0x000fe20003f06070 */
[----:B------:R-:W-:Y:S01]  /*81c0*/  BSSY B0, `(.L_x_1775) ;  /* 0x0000016000007945 */ /* 0x000fe20003800000 */
[----:B------:R-:W-:Y:S02]  /*81d0*/  IADD3 R31, R53, 0x1a0, RZ ;  /* 0x000001a0351f7810 */ /* 0x000fe40007ffe0ff */
[----:B------:R-:W-:Y:S02]  /*81e0*/  ISETP.GE.AND.EX P0, PT, R51, c[0x0][0x1e4], PT, P0 ;  /* 0x0000790033007a0c */ /* 0x000fe40003f06300 */
[----:B------:R-:W-:Y:S02]  /*81f0*/  SHF.R.S32.HI R32, RZ, 0x1f, R31 ;  /* 0x0000001fff207819 */ /* 0x000fe4000001141f */
[----:B------:R-:W-:-:S13]  /*8200*/  ISETP.LT.U32.AND P0, PT, R3, 0xe0, !P0 ;  /* 0x000000e00300780c */ /* 0x000fda0004701070 */
        /* <DEDUP_REMOVED lines=17> */
.L_x_1776:
[----:B------:R-:W-:Y:S05]  /*8320*/  BSYNC B0 ;  /* 0x0000000000007941 */ /* 0x000fea0003800000 */
.L_x_1775:
        /* <DEDUP_REMOVED lines=19> */
.L_x_1777:
        /* <DEDUP_REMOVED lines=12> */
[----:B------:R-:W-:-:S03]  /*8520*/  MOV R16, R12 ;  /* 0x0000000c00107202 */ /* 0x000fc60000000f00 */
[C---:B------:R-:W-:Y:S02]  /*8530*/  IMAD R25, R102.reuse, c[0x0][0x1dc], R25 ;  /* 0x0000770066197a24 */ /* 0x040fe400078e0219 */
[----:B------:R-:W-:-:S05]  /*8540*/  IMAD.WIDE.U32 R16, R102, c[0x0][0x1d8], R16 ;  /* 0x0000760066107a25 */ /* 0x000fca00078e0010 */
[----:B------:R-:W-:Y:S01]  /*8550*/  IADD3 R25, R17, R25, RZ ;  /* 0x0000001911197210 */ /* 0x000fe20007ffe0ff */
[----:B------:R-:W-:Y:S01]  /*8560*/  FFMA.FTZ R17, R9, R19, -R58 ;  /* 0x0000001309117223 */ /* 0x000fe2000001083a */
[----:B------:R-:W-:-:S03]  /*8570*/  LEA R24, P0, R16, c[0x0][0x160], 0x2 ;  /* 0x0000580010187a11 */ /* 0x000fc600078010ff */
[----:B------:R-:W-:Y:S01]  /*8580*/  FMUL.FTZ R17, R17, UR14 ;  /* 0x0000000e11117c20 */ /* 0x000fe20008410000 */
[----:B------:R-:W-:Y:S01]  /*8590*/  LEA.HI.X R25, R16, c[0x0][0x164], R25, 0x2, P0 ;  /* 0x0000590010197a11 */ /* 0x000fe200000f1419 */
[----:B------:R-:W-:-:S04]  /*85a0*/  FFMA.FTZ R16, R6, R18, -R59 ;  /* 0x0000001206107223 */ /* 0x000fc8000001083b */
[----:B------:R-:W-:-:S05]  /*85b0*/  FMUL.FTZ R16, R16, UR14 ;  /* 0x0000000e10107c20 */ /* 0x000fca0008410000 */
[----:B------:R0:W-:Y:S02]  /*85c0*/  STG.E.64 [R24.64], R16 ;  /* 0x0000001018007986 */ /* 0x0001e4000c101b0c */
.L_x_1779:
[----:B------:R-:W-:Y:S05]  /*85d0*/  BSYNC B0 ;  /* 0x0000000000007941 */ /* 0x000fea0003800000 */
.L_x_1778:
        /* <DEDUP_REMOVED lines=19> */
.L_x_1780:
[----:B------:R-:W-:Y:S01]  /*8710*/  ISETP.GE.U32.AND P0, PT, R29, c[0x0][0x1e0], PT ;  /* 0x000078001d007a0c */ /* 0x000fe20003f06070 */
[----:B------:R-:W-:Y:S01]  /*8720*/  BSSY B0, `(.L_x_1781) ;  /* 0x0000016000007945 */ /* 0x000fe20003800000 */
[----:B------:R-:W-:Y:S02]  /*8730*/  IADD3 R53, R53, 0x1e0, RZ ;  /* 0x000001e035357810 */ /* 0x000fe40007ffe0ff */
[----:B------:R-:W-:Y:S02]  /*8740*/  ISETP.GE.AND.EX P0, PT, R30, c[0x0][0x1e4], PT, P0 ;  /* 0x000079001e007a0c */ /* 0x000fe40003f06300 */
[----:B0-----:R-:W-:Y:S02]  /*8750*/  SHF.R.S32.HI R24, RZ, 0x1f, R53 ;  /* 0x0000001fff187819 */ /* 0x001fe40000011435 */
[----:B------:R-:W-:-:S13]  /*8760*/  ISETP.LT.U32.AND P0, PT, R3, 0xe0, !P0 ;  /* 0x000000e00300780c */ /* 0x000fda0004701070 */
[----:B------:R-:W-:Y:S05]  /*8770*/  @!P0 BRA `(.L_x_1782) ;  /* 0x0000010000008947 */ /* 0x000fea0003800000 */
[----:B------:R-:W-:Y:S01]  /*8780*/  SHF.R.S32.HI R16, RZ, 0x1f, R101 ;  /* 0x0000001fff107819 */ /* 0x000fe20000011465 */
[----:B-1----:R-:W-:Y:S01]  /*8790*/  FFMA.FTZ R11, R11, UR4, R52 ;  /* 0x000000040b0b7c23 */ /* 0x002fe20008010034 */
[----:B------:R-:W-:-:S03]  /*87a0*/  MOV R17, R15 ;  /* 0x0000000f00117202 */ /* 0x000fc60000000f00 */
[----:B------:R-:W-:Y:S01]  /*87b0*/  IMAD R18, R16, c[0x0][0x1d8], RZ ;  /* 0x0000760010127a24 */ /* 0x000fe200078e02ff */
[----:B------:R-:W-:-:S03]  /*87c0*/  MOV R16, R12 ;  /* 0x0000000c00107202 */ /* 0x000fc60000000f00 */
[C---:B------:R-:W-:Y:S02]  /*87d0*/  IMAD R19, R101.reuse, c[0x0][0x1dc], R18 ;  /* 0x0000770065137a24 */ /* 0x040fe400078e0212 */
[----:B------:R-:W-:-:S05]  /*87e0*/  IMAD.WIDE.U32 R16, R101, c[0x0][0x1d8], R16 ;  /* 0x0000760065107a25 */ /* 0x000fca00078e0010 */
[----:B------:R-:W-:Y:S02]  /*87f0*/  IADD3 R19, R17, R19, RZ ;  /* 0x0000001311137210 */ /* 0x000fe40007ffe0ff */
[----:B------:R-:W-:-:S04]  /*8800*/  LEA R18, P0, R16, c[0x0][0x160], 0x2 ;  /* 0x0000580010127a11 */ /* 0x000fc800078010ff */
[----:B------:R-:W-:Y:S01]  /*8810*/  LEA.HI.X R19, R16, c[0x0][0x164], R19, 0x2, P0 ;  /* 0x0000590010137a11 */ /* 0x000fe200000f1413 */
[----:B------:R-:W-:Y:S02]  /*8820*/  FFMA.FTZ R16, R10, UR4, R52 ;  /* 0x000000040a107c23 */ /* 0x000fe40008010034 */
[----:B------:R-:W-:Y:S02]  /*8830*/  FFMA.FTZ R10, R6, R20, -R11 ;  /* 0x00000014060a7223 */ /* 0x000fe4000001080b */
[----:B------:R-:W-:Y:S02]  /*8840*/  FFMA.FTZ R11, R9, R21, -R16 ;  /* 0x00000015090b7223 */ /* 0x000fe40000010810 */
[----:B------:R-:W-:Y:S02]  /*8850*/  FMUL.FTZ R10, R10, UR14 ;  /* 0x0000000e0a0a7c20 */ /* 0x000fe40008410000 */
[----:B------:R-:W-:-:S05]  /*8860*/  FMUL.FTZ R11, R11, UR14 ;  /* 0x0000000e0b0b7c20 */ /* 0x000fca0008410000 */
[----:B------:R0:W-:Y:S02]  /*8870*/  STG.E.64 [R18.64], R10 ;  /* 0x0000000a12007986 */ /* 0x0001e4000c101b0c */
.L_x_1782:
[----:B------:R-:W-:Y:S05]  /*8880*/  BSYNC B0 ;  /* 0x0000000000007941 */ /* 0x000fea0003800000 */
.L_x_1781:
[----:B------:R-:W-:Y:S05]  /*8890*/  @!P6 BRA `(.L_x_1783) ;  /* 0x000001200000e947 */ /* 0x000fea0003800000 */
[----:B------:R-:W-:Y:S02]  /*88a0*/  FFMA.FTZ R7, R88, R6, R7 ;  /* 0x0000000658077223 */ /* 0x000fe40000010007 */
[----:B------:R-:W-:Y:S02]  /*88b0*/  FFMA.FTZ R8, R86, R9, R8 ;  /* 0x0000000956087223 */ /* 0x000fe40000010008 */
        /* <DEDUP_REMOVED lines=16> */
.L_x_1783:
[----:B------:R-:W-:Y:S01]  /*89c0*/  ISETP.GE.U32.AND P0, PT, R53, c[0x0][0x1e0], PT ;  /* 0x0000780035007a0c */ /* 0x000fe20003f06070 */
[----:B------:R-:W-:Y:S03]  /*89d0*/  BSSY B0, `(.L_x_1784) ;  /* 0x0000013000007945 */ /* 0x000fe60003800000 */
[----:B------:R-:W-:-:S04]  /*89e0*/  ISETP.GE.AND.EX P0, PT, R24, c[0x0][0x1e4], PT, P0 ;  /* 0x0000790018007a0c */ /* 0x000fc80003f06300 */
[----:B------:R-:W-:-:S13]  /*89f0*/  ISETP.LT.U32.AND P0, PT, R3, 0xe0, !P0 ;  /* 0x000000e00300780c */ /* 0x000fda0004701070 */
[----:B------:R-:W-:Y:S05]  /*8a00*/  @!P0 BRA `(.L_x_1785) ;  /* 0x000000f000008947 */ /* 0x000fea0003800000 */
[----:B------:R-:W-:Y:S02]  /*8a10*/  SHF.R.S32.HI R7, RZ, 0x1f, R100 ;  /* 0x0000001fff077819 */ /* 0x000fe40000011464 */
[----:B------:R-:W-:-:S03]  /*8a20*/  MOV R13, R15 ;  /* 0x0000000f000d7202 */ /* 0x000fc60000000f00 */
[----:B------:R-:W-:Y:S02]  /*8a30*/  IMAD R7, R7, c[0x0][0x1d8], RZ ;  /* 0x0000760007077a24 */ /* 0x000fe400078e02ff */
[----:B------:R-:W-:-:S04]  /*8a40*/  IMAD.WIDE.U32 R12, R100, c[0x0][0x1d8], R12 ;  /* 0x00007600640c7a25 */ /* 0x000fc800078e000c */
[----:B------:R-:W-:Y:S01]  /*8a50*/  IMAD R7, R100, c[0x0][0x1dc], R7 ;  /* 0x0000770064077a24 */ /* 0x000fe200078e0207 */
[----:B0-----:R-:W-:-:S04]  /*8a60*/  LEA R10, P0, R12, c[0x0][0x160], 0x2 ;  /* 0x000058000c0a7a11 */ /* 0x001fc800078010ff */
[----:B------:R-:W-:-:S04]  /*8a70*/  IADD3 R7, R13, R7, RZ ;  /* 0x000000070d077210 */ /* 0x000fc80007ffe0ff */
[----:B------:R-:W-:Y:S01]  /*8a80*/  LEA.HI.X R11, R12, c[0x0][0x164], R7, 0x2, P0 ;  /* 0x000059000c0b7a11 */ /* 0x000fe200000f1407 */
[--C-:B-1----:R-:W-:Y:S02]  /*8a90*/  FFMA.FTZ R7, R88, UR4, R52.reuse ;  /* 0x0000000458077c23 */ /* 0x102fe40008010034 */
[----:B------:R-:W-:Y:S02]  /*8aa0*/  FFMA.FTZ R52, R86, UR4, R52 ;  /* 0x0000000456347c23 */ /* 0x000fe40008010034 */
[----:B------:R-:W-:Y:S02]  /*8ab0*/  FFMA.FTZ R7, R6, R22, -R7 ;  /* 0x0000001606077223 */ /* 0x000fe40000010807 */
[----:B------:R-:W-:Y:S02]  /*8ac0*/  FFMA.FTZ R52, R9, R23, -R52 ;  /* 0x0000001709347223 */ /* 0x000fe40000010834 */
[----:B------:R-:W-:Y:S02]  /*8ad0*/  FMUL.FTZ R6, R7, UR14 ;  /* 0x0000000e07067c20 */ /* 0x000fe40008410000 */
[----:B------:R-:W-:-:S05]  /*8ae0*/  FMUL.FTZ R7, R52, UR14 ;  /* 0x0000000e34077c20 */ /* 0x000fca0008410000 */
[----:B------:R0:W-:Y:S02]  /*8af0*/  STG.E.64 [R10.64], R6 ;  /* 0x000000060a007986 */ /* 0x0001e4000c101b0c */
.L_x_1785:
[----:B------:R-:W-:Y:S05]  /*8b00*/  BSYNC B0 ;  /* 0x0000000000007941 */ /* 0x000fea0003800000 */
.L_x_1784:
[----:B------:R-:W-:Y:S02]  /*8b10*/  IADD3 R5, R5, c[0x0][0x10], RZ ;  /* 0x0000040005057a10 */ /* 0x000fe40007ffe0ff */
[----:B------:R-:W-:Y:S02]  /*8b20*/  IADD3 R90, R90, 0x1, RZ ;  /* 0x000000015a5a7810 */ /* 0x000fe40007ffe0ff */
[----:B------:R-:W-:-:S13]  /*8b30*/  ISETP.GE.AND P0, PT, R5, UR6, PT ;  /* 0x0000000605007c0c */ /* 0x000fda000bf06270 */
[----:B------:R-:W-:Y:S01]  /*8b40*/  @P0 CALL.REL.NOINC `(.L_x_1703) ;  /* 0x0000001000000944 */ /* 0x000fe20003c00000 */
[----:B------:R-:W-:Y:S05]  /*8b50*/  BRA `(.L_x_1786) ;  /* 0xffff7b4000007947 */ /* 0x000fea000383ffff */
.L_x_1703:
[----:B--2---:R-:W-:Y:S01]  /*8b60*/  HFMA2.MMA R4, -RZ, RZ, 0, 5.9604644775390625e-08 ;  /* 0x00000001ff047435 */ /* 0x004fe200000001ff */
[----:B------:R-:W-:Y:S01]  /*8b70*/  ISETP.NE.AND P1, PT, R3, RZ, PT ;  /* 0x000000ff0300720c */ /* 0x000fe20003f25270 */
[----:B------:R-:W-:Y:S01]  /*8b80*/  HFMA2.MMA R5, -RZ, RZ, 0, 2.384185791015625e-07 ;  /* 0x00000004ff057435 */ /* 0x000fe200000001ff */
[----:B0-----:R-:W-:Y:S01]  /*8b90*/  MOV R6, c[0x0][0x10] ;  /* 0x0000040000067a02 */ /* 0x001fe20000000f00 */
[----:B------:R-:W-:Y:S06]  /*8ba0*/  BSSY B0, `(.L_x_1787) ;  /* 0x000000e000007945 */ /* 0x000fec0003800000 */
[----:B------:R-:W-:-:S02]  /*8bb0*/  ISETP.NE.AND P0, PT, R4, c[0x0][0xc], PT ;  /* 0x0000030004007a0c */ /* 0x000fc40003f05270 */
[----:B------:R-:W-:-:S04]  /*8bc0*/  SHF.L.U32 R4, R6, 0x1, RZ ;  /* 0x0000000106047819 */ /* 0x000fc800000006ff */
[----:B------:R-:W-:-:S05]  /*8bd0*/  SEL R4, R4, RZ, P0 ;  /* 0x000000ff04047207 */ /* 0x000fca0000000000 */
[----:B------:R-:W-:Y:S01]  /*8be0*/  IMAD.WIDE.U32 R4, R4, R5, c[0x0][0x1a8] ;  /* 0x00006a0004047625 */ /* 0x000fe200078e0005 */
[----:B------:R-:W-:Y:S05]  /*8bf0*/  @P1 BRA `(.L_x_1788) ;  /* 0x0000008000001947 */ /* 0x000fea0003800000 */
[----:B------:R-:W-:Y:S06]  /*8c00*/  MEMBAR.ALL.GPU ;  /* 0x0000000000007992 */ /* 0x000fec000000a000 */
[----:B------:R-:W0:Y:S01]  /*8c10*/  S2R R8, SR_LANEID ;  /* 0x0000000000087919 */ /* 0x000e220000000000 */
[----:B-1----:R-:W-:Y:S01]  /*8c20*/  VOTEU.ANY UR4, UPT, PT ;  /* 0x0000000000047886 */ /* 0x002fe200038e0100 */
[----:B------:R-:W-:-:S00]  /*8c30*/  ERRBAR ;  /* 0x00000000000079ab */ /* 0x000fc00000000000 */
[----:B------:R-:W-:Y:S01]  /*8c40*/  UFLO.U32 UR5, UR4 ;  /* 0x00000004000572bd */ /* 0x000fe200080e0000 */
[----:B------:R-:W1:Y:S05]  /*8c50*/  POPC R7, UR4 ;  /* 0x0000000400077d09 */ /* 0x000e6a0008000000 */
[----:B0-----:R-:W-:-:S13]  /*8c60*/  ISETP.EQ.U32.AND P0, PT, R8, UR5, PT ;  /* 0x0000000508007c0c */ /* 0x001fda000bf02070 */
[----:B-1----:R0:W-:Y:S02]  /*8c70*/  @P0 RED.E.ADD.S32.STRONG.GPU [R4.64], R7 ;  /* 0x000000070400098e */ /* 0x0021e4000c10e38c */
.L_x_1788:
[----:B------:R-:W-:Y:S05]  /*8c80*/  BSYNC B0 ;  /* 0x0000000000007941 */ /* 0x000fea0003800000 */
.L_x_1787:
[----:B-1----:R-:W-:Y:S01]  /*8c90*/  UMOV UR4, 0x1 ;  /* 0x0000000100047882 */ /* 0x002fe20000000000 */
        /* <DEDUP_REMOVED lines=10> */
.L_x_1790:
[----:B------:R-:W2:Y:S01]  /*8d40*/  LDG.E.STRONG.GPU R7, [R4.64] ;  /* 0x0000000c04077981 */ /* 0x000ea2000c1ef900 */
[----:B------:R-:W-:Y:S01]  /*8d50*/  YIELD ;  /* 0x0000000000007946 */ /* 0x000fe20003800000 */
[----:B--2---:R-:W-:Y:S01]  /*8d60*/  ISETP.NE.AND P0, PT, R7, R0, PT ;  /* 0x000000000700720c */ /* 0x004fe20003f05270 */
[----:B------:R-:W-:-:S12]  /*8d70*/  CCTL.IVALL ;  /* 0x00000000ff00798f */ /* 0x000fd80002000000 */
[----:B------:R-:W-:Y:S05]  /*8d80*/  @P0 BRA `(.L_x_1790) ;  /* 0xffffffb000000947 */ /* 0x000fea000383ffff */
.L_x_1789:
        /* <DEDUP_REMOVED lines=25> */
.L_x_1791:
        /* <DEDUP_REMOVED lines=26> */
.L_x_1792:
        /* <DEDUP_REMOVED lines=12> */
.L_x_3345:


//--------------------- .text._Z35group_norm_nhwc_bwd_one_pass_kernelI11Fp32IOFp16WLi64ELi14ELi224EEv26Group_norm_nhwc_bwd_params --------------------------
	.section	.text._Z35group_norm_nhwc_bwd_one_pass_kernelI11Fp32IOFp16WLi64ELi14ELi224EEv26Group_norm_nhwc_bwd_params,"ax",@progbits
	.sectioninfo	@"SHI_REGISTERS=56"
	.align	128
        .global         _Z35group_norm_nhwc_bwd_one_pass_kernelI11Fp32IOFp16WLi64ELi14ELi224EEv26Group_norm_nhwc_bwd_params
        .type           _Z35group_norm_nhwc_bwd_one_pass_kernelI11Fp32IOFp16WLi64ELi14ELi224EEv26Group_norm_nhwc_bwd_params,@function
        .size           _Z35group_norm_nhwc_bwd_one_pass_kernelI11Fp32IOFp16WLi64ELi14ELi224EEv26Group_norm_nhwc_bwd_params,(.L_x_3346 - _Z35group_norm_nhwc_bwd_one_pass_kernelI11Fp32IOFp16WLi64ELi14ELi224EEv26Group_norm_nhwc_bwd_params)
        .other          _Z35group_norm_nhwc_bwd_one_pass_kernelI11Fp32IOFp16WLi64ELi14ELi224EEv26Group_norm_nhwc_bwd_params,@"STO_CUDA_ENTRY STV_DEFAULT"
_Z35group_norm_nhwc_bwd_one_pass_kernelI11Fp32IOFp16WLi64ELi14ELi224EEv26Group_norm_nhwc_bwd_params:
.text._Z35group_norm_nhwc_bwd_one_pass_kernelI11Fp32IOFp16WLi64ELi14ELi224EEv26Group_norm_nhwc_bwd_params:
        /* <DEDUP_REMOVED lines=44> */
.L_x_1820:
        /* <DEDUP_REMOVED lines=111> */
.L_x_1795:
[----:B0-----:R-:W-:Y:S05]  /*09b0*/  BSYNC B0 ;  /* 0x0000000000007941 */ /* 0x001fea0003800000 */
.L_x_1794:
        /* <DEDUP_REMOVED lines=29> */
.L_x_1796:
        /* <DEDUP_REMOVED lines=26> */
.L_x_1797:
        /* <DEDUP_REMOVED lines=68> */
.L_x_1799:
[----:B------:R-:W-:Y:S05]  /*1170*/  BSYNC B0 ;  /* 0x0000000000007941 */ /* 0x000fea0003800000 */
.L_x_1798:
        /* <DEDUP_REMOVED lines=159> */
.L_x_1801:
[----:B------:R-:W-:Y:S05]  /*1b70*/  BSYNC B0 ;  /* 0x0000000000007941 */ /* 0x000fea0003800000 */
.L_x_1800:
        /* <DEDUP_REMOVED lines=19> */
.L_x_1803:
[----:B------:R-:W-:Y:S05]  /*1cb0*/  BSYNC B0 ;  /* 0x0000000000007941 */ /* 0x000fea0003800000 */
.L_x_1802:
        /* <DEDUP_REMOVED lines=28> */
.L_x_1806:
[----:B------:R-:W2:Y:S01]  /*1e80*/  LDG.E.STRONG.GPU R14, [R12.64] ;  /* 0x0000000e0c0e7981 */ /* 0x000ea2000c1ef900 */
[----:B------:R-:W-:Y:S01]  /*1e90*/  YIELD ;  /* 0x0000000000007946 */ /* 0x000fe20003800000 */
[----:B--2---:R-:W-:Y:S01]  /*1ea0*/  ISETP.NE.AND P0, PT, R14, R17, PT ;  /* 0x000000110e00720c */ /* 0x004fe20003f05270 */
[----:B------:R-:W-:-:S12]  /*1eb0*/  CCTL.IVALL ;  /* 0x00000000ff00798f */ /* 0x000fd80002000000 */
[----:B------:R-:W-:Y:S05]  /*1ec0*/  @P0 BRA `(.L_x_1806) ;  /* 0xffffffb000000947 */ /* 0x000fea000383ffff */
.L_x_1805:
        /* <DEDUP_REMOVED lines=20> */
.L_x_1810:
        /* <DEDUP_REMOVED lines=116> */
.L_x_1809:
        /* <DEDUP_REMOVED lines=62> */
.L_x_1811:
[----:B------:R-:W-:-:S13]  /*2b30*/  ISETP.NE.OR P0, PT, RZ, UR4, P0 ;  /* 0x00000004ff007c0c */ /* 0x000fda0008705670 */
[----:B------:R-:W-:Y:S05]  /*2b40*/  @!P0 BRA `(.L_x_1807) ;  /* 0x000001f000008947 */ /* 0x000fea0003800000 */
.L_x_1808:
        /* <DEDUP_REMOVED lines=31> */
.L_x_1807:
        /* <DEDUP_REMOVED lines=12> */
.L_x_1813:
[----:B------:R-:W-:Y:S05]  /*2e00*/  BSYNC B0 ;  /* 0x0000000000007941 */ /* 0x000fea0003800000 */
.L_x_1812:
        /* <DEDUP_REMOVED lines=16> */
.L_x_1804:
        /* <DEDUP_REMOVED lines=27> */
.L_x_1814:
        /* <DEDUP_REMOVED lines=17> */
.L_x_1816:
[----:B------:R-:W-:Y:S05]  /*31d0*/  BSYNC B0 ;  /* 0x0000000000007941 */ /* 0x000fea0003800000 */
.L_x_1815:
        /* <DEDUP_REMOVED lines=19> */
.L_x_1817:
        /* <DEDUP_REMOVED lines=16> */
.L_x_1819:
[----:B------:R-:W-:Y:S05]  /*3410*/  BSYNC B0 ;  /* 0x0000000000007941 */ /* 0x000fea0003800000 */
.L_x_1818:
[----:B------:R-:W-:Y:S01]  /*3420*/  ULDC UR4, c[0x0][0x10] ;  /* 0x0000040000047ab9 */ /* 0x000fe20000000800 */
[----:B------:R-:W-:Y:S01]  /*3430*/  IADD3 R41, R41, 0x1, RZ ;  /* 0x0000000129297810 */ /* 0x000fe20007ffe0ff */
[----:B------:R-:W-:-:S04]  /*3440*/  UIADD3 UR7, UR7, UR4, URZ ;  /* 0x0000000407077290 */ /* 0x000fc8000fffe03f */
[----:B------:R-:W-:-:S06]  /*3450*/  UISETP.GE.AND UP0, UPT, UR7, UR6, UPT ;  /* 0x000000060700728c */ /* 0x000fcc000bf06270 */
[----:B------:R-:W-:-:S13]  /*3460*/  PLOP3.LUT P0, PT, PT, PT, UP0, 0x80, 0x0 ;  /* 0x000000000000781c */ /* 0x000fda0003f0f008 */
[----:B------:R-:W-:Y:S01]  /*3470*/  @P0 CALL.REL.NOINC `(.L_x_1793) ;  /* 0x0000001000000944 */ /* 0x000fe20003c00000 */
[----:B------:R-:W-:Y:S05]  /*3480*/  BRA `(.L_x_1820) ;  /* 0xffffce3000007947 */ /* 0x000fea000383ffff */
.L_x_1793:
        /* <DEDUP_REMOVED lines=18> */
.L_x_1822:
[----:B------:R-:W-:Y:S05]  /*35b0*/  BSYNC B0 ;  /* 0x0000000000007941 */ /* 0x000fea0003800000 */
.L_x_1821:
        /* <DEDUP_REMOVED lines=11> */
.L_x_1824:
[----:B------:R-:W2:Y:S01]  /*3670*/  LDG.E.STRONG.GPU R5, [R2.64] ;  /* 0x0000000e02057981 */ /* 0x000ea2000c1ef900 */
[----:B------:R-:W-:Y:S01]  /*3680*/  YIELD ;  /* 0x0000000000007946 */ /* 0x000fe20003800000 */
[----:B--2---:R-:W-:Y:S01]  /*3690*/  ISETP.NE.AND P0, PT, R5, R0, PT ;  /* 0x000000000500720c */ /* 0x004fe20003f05270 */
[----:B------:R-:W-:-:S12]  /*36a0*/  CCTL.IVALL ;  /* 0x00000000ff00798f */ /* 0x000fd80002000000 */
[----:B------:R-:W-:Y:S05]  /*36b0*/  @P0 BRA `(.L_x_1824) ;  /* 0xffffffb000000947 */ /* 0x000fea000383ffff */
.L_x_1823:
        /* <DEDUP_REMOVED lines=25> */
.L_x_1825:
        /* <DEDUP_REMOVED lines=26> */
.L_x_1826:
        /* <DEDUP_REMOVED lines=9> */
.L_x_3346:


//--------------------- .text._Z35group_norm_nhwc_bwd_one_pass_kernelI11Fp32IOFp16WLi128ELi14ELi224EEv26Group_norm_nhwc_bwd_params --------------------------
	.section	.text._Z35group_norm_nhwc_bwd_one_pass_kernelI11Fp32IOFp16WLi128ELi14ELi224EEv26Group_norm_nhwc_bwd_params,"ax",@progbits
	.sectioninfo	@"SHI_REGISTERS=72"
	.align	128
        .global         _Z35group_norm_nhwc_bwd_one_pass_kernelI11Fp32IOFp16WLi128ELi14ELi224EEv26Group_norm_nhwc_bwd_params
        .type           _Z35group_norm_nhwc_bwd_one_pass_kernelI11Fp32IOFp16WLi128ELi14ELi224EEv26Group_norm_nhwc_bwd_params,@function
        .size           _Z35group_norm_nhwc_bwd_one_pass_kernelI11Fp32IOFp16WLi128ELi14ELi224EEv26Group_norm_nhwc_bwd_params,(.L_x_3347 - _Z35group_norm_nhwc_bwd_one_pass_kernelI11Fp32IOFp16WLi128ELi14ELi224EEv26Group_norm_nhwc_bwd_params)
        .other          _Z35group_norm_nhwc_bwd_one_pass_kernelI11Fp32IOFp16WLi128ELi14ELi224EEv26Group_norm_nhwc_bwd_params,@"STO_CUDA_ENTRY STV_DEFAULT"
_Z35group_norm_nhwc_bwd_one_pass_kernelI11Fp32IOFp16WLi128ELi14ELi224EEv26Group_norm_nhwc_bwd_params:
.text._Z35group_norm_nhwc_bwd_one_pass_kernelI11Fp32IOFp16WLi128ELi14ELi224EEv26Group_norm_nhwc_bwd_params:
        /* <DEDUP_REMOVED lines=55> */
.L_x_1862:
        /* <DEDUP_REMOVED lines=151> */
.L_x_1829:
[----:B0-----:R-:W-:Y:S05]  /*0ce0*/  BSYNC B0 ;  /* 0x0000000000007941 */ /* 0x001fea0003800000 */
.L_x_1828:
        /* <DEDUP_REMOVED lines=29> */
.L_x_1830:
        /* <DEDUP_REMOVED lines=26> */
.L_x_1831:
        /* <DEDUP_REMOVED lines=31> */
.L_x_1832:
        /* <DEDUP_REMOVED lines=31> */
.L_x_1833:
        /* <DEDUP_REMOVED lines=74> */
.L_x_1835:
[----:B------:R-:W-:Y:S05]  /*18e0*/  BSYNC B0 ;  /* 0x0000000000007941 */ /* 0x000fea0003800000 */
.L_x_1834:
        /* <DEDUP_REMOVED lines=159> */
.L_x_1837:
[----:B------:R-:W-:Y:S05]  /*22e0*/  BSYNC B0 ;  /* 0x0000000000007941 */ /* 0x000fea0003800000 */
.L_x_1836:
        /* <DEDUP_REMOVED lines=19> */
.L_x_1839:
[----:B------:R-:W-:Y:S05]  /*2420*/  BSYNC B0 ;  /* 0x0000000000007941 */ /* 0x000fea0003800000 */
.L_x_1838:
        /* <DEDUP_REMOVED lines=27> */
.L_x_1842:
[----:B------:R-:W2:Y:S01]  /*25e0*/  LDG.E.STRONG.GPU R22, [R20.64] ;  /* 0x0000000c14167981 */ /* 0x000ea2000c1ef900 */
[----:B------:R-:W-:Y:S01]  /*25f0*/  YIELD ;  /* 0x0000000000007946 */ /* 0x000fe20003800000 */
[----:B--2---:R-:W-:Y:S01]  /*2600*/  ISETP.NE.AND P0, PT, R22, R25, PT ;  /* 0x000000191600720c */ /* 0x004fe20003f05270 */
[----:B------:R-:W-:-:S12]  /*2610*/  CCTL.IVALL ;  /* 0x00000000ff00798f */ /* 0x000fd80002000000 */
[----:B------:R-:W-:Y:S05]  /*2620*/  @P0 BRA `(.L_x_1842) ;  /* 0xffffffb000000947 */ /* 0x000fea000383ffff */
.L_x_1841:
        /* <DEDUP_REMOVED lines=18> */
.L_x_1846:
        /* <DEDUP_REMOVED lines=116> */
.L_x_1845:
        /* <DEDUP_REMOVED lines=62> */
.L_x_1847:
[----:B------:R-:W-:-:S13]  /*3270*/  ISETP.NE.OR P0, PT, RZ, UR4, P0 ;  /* 0x00000004ff007c0c */ /* 0x000fda0008705670 */
[----:B------:R-:W-:Y:S05]  /*3280*/  @!P0 BRA `(.L_x_1843) ;  /* 0x000001f000008947 */ /* 0x000fea0003800000 */
.L_x_1844:
        /* <DEDUP_REMOVED lines=31> */
.L_x_1843:
        /* <DEDUP_REMOVED lines=10> */
.L_x_1849:
[----:B------:R-:W-:Y:S05]  /*3520*/  BSYNC B0 ;  /* 0x0000000000007941 */ /* 0x000fea0003800000 */
.L_x_1848:
        /* <DEDUP_REMOVED lines=19> */
.L_x_1840:
        /* <DEDUP_REMOVED lines=39> */
.L_x_1850:
        /* <DEDUP_REMOVED lines=17> */
.L_x_1852:
[----:B------:R-:W-:Y:S05]  /*39e0*/  BSYNC B0 ;  /* 0x0000000000007941 */ /* 0x000fea0003800000 */
.L_x_1851:
        /* <DEDUP_REMOVED lines=19> */
.L_x_1853:
        /* <DEDUP_REMOVED lines=17> */
.L_x_1855:
[----:B------:R-:W-:Y:S05]  /*3c30*/  BSYNC B0 ;  /* 0x0000000000007941 */ /* 0x000fea0003800000 */
.L_x_1854:
        /* <DEDUP_REMOVED lines=19> */
.L_x_1856:
        /* <DEDUP_REMOVED lines=17> */
.L_x_1858:
[----:B------:R-:W-:Y:S05]  /*3e80*/  BSYNC B0 ;  /* 0x0000000000007941 */ /* 0x000fea0003800000 */
.L_x_1857:
        /* <DEDUP_REMOVED lines=19> */
.L_x_1859:
        /* <DEDUP_REMOVED lines=16> */
.L_x_1861:
[----:B------:R-:W-:Y:S05]  /*40c0*/  BSYNC B0 ;  /* 0x0000000000007941 */ /* 0x000fea0003800000 */
.L_x_1860:
[----:B------:R-:W-:Y:S02]  /*40d0*/  IADD3 R51, R51, c[0x0][0x10], RZ ;  /* 0x0000040033337a10 */ /* 0x000fe40007ffe0ff */
[----:B------:R-:W-:Y:S02]  /*40e0*/  IADD3 R52, R52, 0x1, RZ ;  /* 0x0000000134347810 */ /* 0x000fe40007ffe0ff */
[----:B------:R-:W-:-:S13]  /*40f0*/  ISETP.GE.AND P0, PT, R51, UR6, PT ;  /* 0x0000000633007c0c */ /* 0x000fda000bf06270 */
[----:B------:R-:W-:Y:S01]  /*4100*/  @P0 CALL.REL.NOINC `(.L_x_1827) ;  /* 0x0000001000000944 */ /* 0x000fe20003c00000 */
[----:B------:R-:W-:Y:S05]  /*4110*/  BRA `(.L_x_1862) ;  /* 0xffffc25000007947 */ /* 0x000fea000383ffff */
.L_x_1827:
        /* <DEDUP_REMOVED lines=18> */
.L_x_1864:
[----:B------:R-:W-:Y:S05]  /*4240*/  BSYNC B0 ;  /* 0x0000000000007941 */ /* 0x000fea0003800000 */
.L_x_1863:
        /* <DEDUP_REMOVED lines=11> */
.L_x_1866:
[----:B-1----:R-:W2:Y:S01]  /*4300*/  LDG.E.STRONG.GPU R5, [R2.64] ;  /* 0x0000000c02057981 */ /* 0x002ea2000c1ef900 */
[----:B------:R-:W-:Y:S01]  /*4310*/  YIELD ;  /* 0x0000000000007946 */ /* 0x000fe20003800000 */
[----:B--2---:R-:W-:Y:S01]  /*4320*/  ISETP.NE.AND P0, PT, R5, R0, PT ;  /* 0x000000000500720c */ /* 0x004fe20003f05270 */
[----:B------:R-:W-:-:S12]  /*4330*/  CCTL.IVALL ;  /* 0x00000000ff00798f */ /* 0x000fd80002000000 */
[----:B------:R-:W-:Y:S05]  /*4340*/  @P0 BRA `(.L_x_1866) ;  /* 0xffffffb000000947 */ /* 0x000fea000383ffff */
.L_x_1865:
        /* <DEDUP_REMOVED lines=25> */
.L_x_1867:
        /* <DEDUP_REMOVED lines=26> */
.L_x_1868:
        /* <DEDUP_REMOVED lines=16> */
.L_x_3347:


//--------------------- .text._Z35group_norm_nhwc_bwd_one_pass_kernelI11Fp32IOFp16WLi256ELi14ELi224EEv26Group_norm_nhwc_bwd_params --------------------------
	.section	.text._Z35group_norm_nhwc_bwd_one_pass_kernelI11Fp32IOFp16WLi256ELi14ELi224EEv26Group_norm_nhwc_bwd_params,"ax",@progbits
	.sectioninfo	@"SHI_REGISTERS=118"
	.align	128
        .global         _Z35group_norm_nhwc_bwd_one_pass_kernelI11Fp32IOFp16WLi256ELi14ELi224EEv26Group_norm_nhwc_bwd_params
        .type           _Z35group_norm_nhwc_bwd_one_pass_kernelI11Fp32IOFp16WLi256ELi14ELi224EEv26Group_norm_nhwc_bwd_params,@function
        .size           _Z35group_norm_nhwc_bwd_one_pass_kernelI11Fp32IOFp16WLi256ELi14ELi224EEv26Group_norm_nhwc_bwd_params,(.L_x_3348 - _Z35group_norm_nhwc_bwd_one_pass_kernelI11Fp32IOFp16WLi256ELi14ELi224EEv26Group_norm_nhwc_bwd_params)
        .other          _Z35group_norm_nhwc_bwd_one_pass_kernelI11Fp32IOFp16WLi256ELi14ELi224EEv26Group_norm_nhwc_bwd_params,@"STO_CUDA_ENTRY STV_DEFAULT"
_Z35group_norm_nhwc_bwd_one_pass_kernelI11Fp32IOFp16WLi256ELi14ELi224EEv26Group_norm_nhwc_bwd_params:
.text._Z35group_norm_nhwc_bwd_one_pass_kernelI11Fp32IOFp16WLi256ELi14ELi224EEv26Group_norm_nhwc_bwd_params:
        /* <DEDUP_REMOVED lines=50> */
.L_x_1920:
        /* <DEDUP_REMOVED lines=234> */
.L_x_1871:
[----:B0-----:R-:W-:Y:S05]  /*11c0*/  BSYNC B0 ;  /* 0x0000000000007941 */ /* 0x001fea0003800000 */
.L_x_1870:
        /* <DEDUP_REMOVED lines=29> */
.L_x_1872:
        /* <DEDUP_REMOVED lines=26> */
.L_x_1873:
        /* <DEDUP_REMOVED lines=31> */
.L_x_1874:
        /* <DEDUP_REMOVED lines=31> */
.L_x_1875:
        /* <DEDUP_REMOVED lines=31> */
.L_x_1876:
        /* <DEDUP_REMOVED lines=31> */
.L_x_1877:
        /* <DEDUP_REMOVED lines=31> */
.L_x_1878:
        /* <DEDUP_REMOVED lines=31> */
.L_x_1879:
        /* <DEDUP_REMOVED lines=90> */
.L_x_1881:
[----:B------:R-:W-:Y:S05]  /*2680*/  BSYNC B0 ;  /* 0x0000000000007941 */ /* 0x000fea0003800000 */
.L_x_1880:
        /* <DEDUP_REMOVED lines=160> */
.L_x_1883:
[----:B------:R-:W-:Y:S05]  /*3090*/  BSYNC B0 ;  /* 0x0000000000007941 */ /* 0x000fea0003800000 */
.L_x_1882:
        /* <DEDUP_REMOVED lines=18> */
.L_x_1885:
[----:B------:R-:W-:Y:S05]  /*31c0*/  BSYNC B0 ;  /* 0x0000000000007941 */ /* 0x000fea0003800000 */
.L_x_1884:
        /* <DEDUP_REMOVED lines=28> */
.L_x_1888:
[----:B------:R-:W2:Y:S01]  /*3390*/  LDG.E.STRONG.GPU R28, [R30.64] ;  /* 0x0000000e1e1c7981 */ /* 0x000ea2000c1ef900 */
[----:B------:R-:W-:Y:S01]  /*33a0*/  YIELD ;  /* 0x0000000000007946 */ /* 0x000fe20003800000 */
[----:B--2---:R-:W-:Y:S01]  /*33b0*/  ISETP.NE.AND P0, PT, R28, R35, PT ;  /* 0x000000231c00720c */ /* 0x004fe20003f05270 */
[----:B------:R-:W-:-:S12]  /*33c0*/  CCTL.IVALL ;  /* 0x00000000ff00798f */ /* 0x000fd80002000000 */
[----:B------:R-:W-:Y:S05]  /*33d0*/  @P0 BRA `(.L_x_1888) ;  /* 0xffffffb000000947 */ /* 0x000fea000383ffff */
.L_x_1887:
        /* <DEDUP_REMOVED lines=20> */
.L_x_1892:
        /* <DEDUP_REMOVED lines=116> */
.L_x_1891:
        /* <DEDUP_REMOVED lines=62> */
.L_x_1893:
[----:B------:R-:W-:-:S13]  /*4040*/  ISETP.NE.OR P0, PT, RZ, UR4, P0 ;  /* 0x00000004ff007c0c */ /* 0x000fda0008705670 */
[----:B------:R-:W-:Y:S05]  /*4050*/  @!P0 BRA `(.L_x_1889) ;  /* 0x000001f000008947 */ /* 0x000fea0003800000 */
.L_x_1890:
        /* <DEDUP_REMOVED lines=31> */
.L_x_1889:
        /* <DEDUP_REMOVED lines=12> */
.L_x_1895:
[----:B------:R-:W-:Y:S05]  /*4310*/  BSYNC B0 ;  /* 0x0000000000007941 */ /* 0x000fea0003800000 */
.L_x_1894:
        /* <DEDUP_REMOVED lines=16> */
.L_x_1886:
        /* <DEDUP_REMOVED lines=32> */
.L_x_1896:
        /* <DEDUP_REMOVED lines=17> */
.L_x_1898:
[----:B------:R-:W-:Y:S05]  /*4730*/  BSYNC B0 ;  /* 0x0000000000007941 */ /* 0x000fea0003800000 */
.L_x_1897:
        /* <DEDUP_REMOVED lines=19> */
.L_x_1899:
        /* <DEDUP_REMOVED lines=17> */
.L_x_1901:
[----:B------:R-:W-:Y:S05]  /*4980*/  BSYNC B0 ;  /* 0x0000000000007941 */ /* 0x000fea0003800000 */
.L_x_1900:
        /* <DEDUP_REMOVED lines=19> */
.L_x_1902:
        /* <DEDUP_REMOVED lines=17> */
.L_x_1904:
[----:B------:R-:W-:Y:S05]  /*4bd0*/  BSYNC B0 ;  /* 0x0000000000007941 */ /* 0x000fea0003800000 */
.L_x_1903:
        /* <DEDUP_REMOVED lines=32> */
.L_x_1905:
        /* <DEDUP_REMOVED lines=17> */
.L_x_1907:
[----:B------:R-:W-:Y:S05]  /*4ef0*/  BSYNC B0 ;  /* 0x0000000000007941 */ /* 0x000fea0003800000 */
.L_x_1906:
        /* <DEDUP_REMOVED lines=19> */
.L_x_1908:
        /* <DEDUP_REMOVED lines=17> */
.L_x_1910:
[----:B------:R-:W-:Y:S05]  /*5140*/  BSYNC B0 ;  /* 0x0000000000007941 */ /* 0x000fea0003800000 */
.L_x_1909:
        /* <DEDUP_REMOVED lines=19> */
.L_x_1911:
        /* <DEDUP_REMOVED lines=17> */
.L_x_1913:
[----:B------:R-:W-:Y:S05]  /*5390*/  BSYNC B0 ;  /* 0x0000000000007941 */ /* 0x000fea0003800000 */
.L_x_1912:
        /* <DEDUP_REMOVED lines=19> */
.L_x_1914:
        /* <DEDUP_REMOVED lines=17> */
.L_x_1916:
[----:B------:R-:W-:Y:S05]  /*55e0*/  BSYNC B0 ;  /* 0x0000000000007941 */ /* 0x000fea0003800000 */
.L_x_1915:
        /* <DEDUP_REMOVED lines=19> */
.L_x_1917:
        /* <DEDUP_REMOVED lines=16> */
.L_x_1919:
[----:B------:R-:W-:Y:S05]  /*5820*/  BSYNC B0 ;  /* 0x0000000000007941 */ /* 0x000fea0003800000 */
.L_x_1918:
[----:B------:R-:W-:Y:S01]  /*5830*/  ULDC UR4, c[0x0][0x10] ;  /* 0x0000040000047ab9 */ /* 0x000fe20000000800 */
[----:B------:R-:W-:Y:S01]  /*5840*/  IADD3 R94, R94, 0x1, RZ ;  /* 0x000000015e5e7810 */ /* 0x000fe20007ffe0ff */
[----:B------:R-:W-:-:S04]  /*5850*/  UIADD3 UR7, UR7, UR4, URZ ;  /* 0x0000000407077290 */ /* 0x000fc8000fffe03f */
[----:B------:R-:W-:-:S06]  /*5860*/  UISETP.GE.AND UP0, UPT, UR7, UR6, UPT ;  /* 0x000000060700728c */ /* 0x000fcc000bf06270 */
[----:B------:R-:W-:-:S13]  /*5870*/  PLOP3.LUT P0, PT, PT, PT, UP0, 0x80, 0x0 ;  /* 0x000000000000781c */ /* 0x000fda0003f0f008 */
[----:B------:R-:W-:Y:S01]  /*5880*/  @P0 CALL.REL.NOINC `(.L_x_1869) ;  /* 0x0000001000000944 */ /* 0x000fe20003c00000 */
[----:B------:R-:W-:Y:S05]  /*5890*/  BRA `(.L_x_1920) ;  /* 0xffffaa8000007947 */ /* 0x000fea000383ffff */
.L_x_1869:
        /* <DEDUP_REMOVED lines=18> */
.L_x_1922:
[----:B------:R-:W-:Y:S05]  /*59c0*/  BSYNC B0 ;  /* 0x0000000000007941 */ /* 0x000fea0003800000 */
.L_x_1921:
        /* <DEDUP_REMOVED lines=11> */
.L_x_1924:
[----:B------:R-:W2:Y:S01]  /*5a80*/  LDG.E.STRONG.GPU R5, [R2.64] ;  /* 0x0000000e02057981 */ /* 0x000ea2000c1ef900 */
[----:B------:R-:W-:Y:S01]  /*5a90*/  YIELD ;  /* 0x0000000000007946 */ /* 0x000fe20003800000 */
[----:B--2---:R-:W-:Y:S01]  /*5aa0*/  ISETP.NE.AND P0, PT, R5, R0, PT ;  /* 0x000000000500720c */ /* 0x004fe20003f05270 */
[----:B------:R-:W-:-:S12]  /*5ab0*/  CCTL.IVALL ;  /* 0x00000000ff00798f */ /* 0x000fd80002000000 */
[----:B------:R-:W-:Y:S05]  /*5ac0*/  @P0 BRA `(.L_x_1924) ;  /* 0xffffffb000000947 */ /* 0x000fea000383ffff */
.L_x_1923:
        /* <DEDUP_REMOVED lines=25> */
.L_x_1925:
        /* <DEDUP_REMOVED lines=20> */
[----:B--2---:R-:W-:Y:S02]  /*5da0*/  F2FP.PACK_AB R15, R9, R0 ;  /* 0x00000000090f723e */ /* 0x004fe400000000ff */
[----:B---3--:R-:W-:-:S03]  /*5db0*/  F2FP.PACK_AB R17, R13, R10 ;  /* 0x0000000a0d11723e */ /* 0x008fc600000000ff */
[----:B------:R0:W-:Y:S04]  /*5dc0*/  STG.E [R2.64], R15 ;  /* 0x0000000f02007986 */ /* 0x0001e8000c10190e */
[----:B------:R0:W-:Y:S02]  /*5dd0*/  STG.E [R4.64], R17 ;  /* 0x0000001104007986 */ /* 0x0001e4000c10190e */
[----:B------:R-:W-:Y:S05]  /*5de0*/  @P0 BRA `(.L_x_1925) ;  /* 0xfffffe7000000947 */ /* 0x000fea000383ffff */
[----:B------:R-:W-:Y:S05]  /*5df0*/  EXIT ;  /* 0x000000000000794d */ /* 0x000fea0003800000 */
.L_x_1926:
        /* <DEDUP_REMOVED lines=16> */
.L_x_3348:


//--------------------- .text._Z35group_norm_nhwc_bwd_one_pass_kernelI11Fp32IOFp16WLi512ELi14ELi224EEv26Group_norm_nhwc_bwd_params --------------------------
	.section	.text._Z35group_norm_nhwc_bwd_one_pass_kernelI11Fp32IOFp16WLi512ELi14ELi224EEv26Group_norm_nhwc_bwd_params,"ax",@progbits
	.sectioninfo	@"SHI_REGISTERS=128"
	.align	128
        .global         _Z35group_norm_nhwc_bwd_one_pass_kernelI11Fp32IOFp16WLi512ELi14ELi224EEv26Group_norm_nhwc_bwd_params
        .type           _Z35group_norm_nhwc_bwd_one_pass_kernelI11Fp32IOFp16WLi512ELi14ELi224EEv26Group_norm_nhwc_bwd_params,@function
        .size           _Z35group_norm_nhwc_bwd_one_pass_kernelI11Fp32IOFp16WLi512ELi14ELi224EEv26Group_norm_nhwc_bwd_params,(.L_x_3349 - _Z35group_norm_nhwc_bwd_one_pass_kernelI11Fp32IOFp16WLi512ELi14ELi224EEv26Group_norm_nhwc_bwd_params)
        .other          _Z35group_norm_nhwc_bwd_one_pass_kernelI11Fp32IOFp16WLi512ELi14ELi224EEv26Group_norm_nhwc_bwd_params,@"STO_CUDA_ENTRY STV_DEFAULT"
_Z35group_norm_nhwc_bwd_one_pass_kernelI11Fp32IOFp16WLi512ELi14ELi224EEv26Group_norm_nhwc_bwd_params:
.text._Z35group_norm_nhwc_bwd_one_pass_kernelI11Fp32IOFp16WLi512ELi14ELi224EEv26Group_norm_nhwc_bwd_params:
        /* <DEDUP_REMOVED lines=106> */
.L_x_2010:
        /* <DEDUP_REMOVED lines=390> */
.L_x_1929:
[----:B-1----:R-:W-:Y:S05]  /*1f00*/  BSYNC B0 ;  /* 0x0000000000007941 */ /* 0x002fea0003800000 */
.L_x_1928:
        /* <DEDUP_REMOVED lines=24> */
.L_x_1930:
        /* <DEDUP_REMOVED lines=31> */
.L_x_1931:
        /* <DEDUP_REMOVED lines=39> */
.L_x_1932:
        /* <DEDUP_REMOVED lines=35> */
.L_x_1933:
        /* <DEDUP_REMOVED lines=35> */
.L_x_1934:
        /* <DEDUP_REMOVED lines=35> */
.L_x_1935:
        /* <DEDUP_REMOVED lines=35> */
.L_x_1936:
        /* <DEDUP_REMOVED lines=35> */
.L_x_1937:
        /* <DEDUP_REMOVED lines=35> */
.L_x_1938:
        /* <DEDUP_REMOVED lines=35> */
.L_x_1939:
        /* <DEDUP_REMOVED lines=35> */
.L_x_1940:
        /* <DEDUP_REMOVED lines=35> */
.L_x_1941:
        /* <DEDUP_REMOVED lines=35> */
.L_x_1942:
        /* <DEDUP_REMOVED lines=35> */
.L_x_1943:
        /* <DEDUP_REMOVED lines=35> */
.L_x_1944:
        /* <DEDUP_REMOVED lines=35> */
.L_x_1945:
        /* <DEDUP_REMOVED lines=58> */
.L_x_1947:
[----:B0-----:R-:W-:Y:S05]  /*4500*/  BSYNC B0 ;  /* 0x0000000000007941 */ /* 0x001fea0003800000 */
.L_x_1946:
        /* <DEDUP_REMOVED lines=160> */
.L_x_1949:
[----:B------:R-:W-:Y:S05]  /*4f10*/  BSYNC B0 ;  /* 0x0000000000007941 */ /* 0x000fea0003800000 */
.L_x_1948:
        /* <DEDUP_REMOVED lines=19> */
.L_x_1951:
[----:B------:R-:W-:Y:S05]  /*5050*/  BSYNC B0 ;  /* 0x0000000000007941 */ /* 0x000fea0003800000 */
.L_x_1950:
        /* <DEDUP_REMOVED lines=32> */
.L_x_1954:
[----:B------:R-:W2:Y:S01]  /*5260*/  LDG.E.STRONG.GPU R53, [R48.64] ;  /* 0x0000000c30357981 */ /* 0x000ea2000c1ef900 */
[----:B------:R-:W-:Y:S01]  /*5270*/  YIELD ;  /* 0x0000000000007946 */ /* 0x000fe20003800000 */
[----:B--2---:R-:W-:Y:S01]  /*5280*/  ISETP.NE.AND P6, PT, R53, R52, PT ;  /* 0x000000343500720c */ /* 0x004fe20003fc5270 */
[----:B------:R-:W-:-:S12]  /*5290*/  CCTL.IVALL ;  /* 0x00000000ff00798f */ /* 0x000fd80002000000 */
[----:B------:R-:W-:Y:S05]  /*52a0*/  @P6 BRA `(.L_x_1954) ;  /* 0xffffffb000006947 */ /* 0x000fea000383ffff */
.L_x_1953:
        /* <DEDUP_REMOVED lines=18> */
.L_x_1958:
        /* <DEDUP_REMOVED lines=116> */
.L_x_1957:
        /* <DEDUP_REMOVED lines=62> */
.L_x_1959:
[----:B------:R-:W-:-:S06]  /*5ef0*/  UISETP.NE.OR UP0, UPT, UR4, URZ, UP0 ;  /* 0x0000003f0400728c */ /* 0x000fcc0008705670 */
[----:B------:R-:W-:-:S13]  /*5f00*/  PLOP3.LUT P6, PT, PT, PT, UP0, 0x80, 0x0 ;  /* 0x000000000000781c */ /* 0x000fda0003fcf008 */
[----:B------:R-:W-:Y:S05]  /*5f10*/  @!P6 BRA `(.L_x_1955) ;  /* 0x000001f00000e947 */ /* 0x000fea0003800000 */
.L_x_1956:
        /* <DEDUP_REMOVED lines=31> */
.L_x_1955:
        /* <DEDUP_REMOVED lines=10> */
.L_x_1961:
[----:B------:R-:W-:Y:S05]  /*61b0*/  BSYNC B0 ;  /* 0x0000000000007941 */ /* 0x000fea0003800000 */
.L_x_1960:
        /* <DEDUP_REMOVED lines=19> */
.L_x_1952:
        /* <DEDUP_REMOVED lines=31> */
.L_x_1962:
        /* <DEDUP_REMOVED lines=19> */
.L_x_1964:
[----:B------:R-:W-:Y:S05]  /*6610*/  BSYNC B0 ;  /* 0x0000000000007941 */ /* 0x000fea0003800000 */
.L_x_1963:
        /* <DEDUP_REMOVED lines=22> */
.L_x_1965:
        /* <DEDUP_REMOVED lines=18> */
.L_x_1967:
[----:B------:R-:W-:Y:S05]  /*68a0*/  BSYNC B0 ;  /* 0x0000000000007941 */ /* 0x000fea0003800000 */
.L_x_1966:
        /* <DEDUP_REMOVED lines=20> */
.L_x_1968:
        /* <DEDUP_REMOVED lines=18> */
.L_x_1970:
[----:B------:R-:W-:Y:S05]  /*6b10*/  BSYNC B0 ;  /* 0x0000000000007941 */ /* 0x000fea0003800000 */
.L_x_1969:
        /* <DEDUP_REMOVED lines=20> */
.L_x_1971:
        /* <DEDUP_REMOVED lines=18> */
.L_x_1973:
[----:B------:R-:W-:Y:S05]  /*6d80*/  BSYNC B0 ;  /* 0x0000000000007941 */ /* 0x000fea0003800000 */
.L_x_1972:
        /* <DEDUP_REMOVED lines=20> */
.L_x_1974:
        /* <DEDUP_REMOVED lines=18> */
.L_x_1976:
[----:B------:R-:W-:Y:S05]  /*6ff0*/  BSYNC B0 ;  /* 0x0000000000007941 */ /* 0x000fea0003800000 */
.L_x_1975:
        /* <DEDUP_REMOVED lines=20> */
.L_x_1977:
        /* <DEDUP_REMOVED lines=18> */
.L_x_1979:
[----:B------:R-:W-:Y:S05]  /*7260*/  BSYNC B0 ;  /* 0x0000000000007941 */ /* 0x000fea0003800000 */
.L_x_1978:
        /* <DEDUP_REMOVED lines=20> */
.L_x_1980:
        /* <DEDUP_REMOVED lines=18> */
.L_x_1982:
[----:B------:R-:W-:Y:S05]  /*74d0*/  BSYNC B0 ;  /* 0x0000000000007941 */ /* 0x000fea0003800000 */
.L_x_1981:
        /* <DEDUP_REMOVED lines=20> */
.L_x_1983:
        /* <DEDUP_REMOVED lines=17> */
.L_x_1985:
[----:B------:R-:W-:Y:S05]  /*7730*/  BSYNC B0 ;  /* 0x0000000000007941 */ /* 0x000fea0003800000 */
.L_x_1984:
        /* <DEDUP_REMOVED lines=19> */
.L_x_1986:
        /* <DEDUP_REMOVED lines=17> */
.L_x_1988:
[----:B------:R-:W-:Y:S05]  /*7980*/  BSYNC B0 ;  /* 0x0000000000007941 */ /* 0x000fea0003800000 */
.L_x_1987:
        /* <DEDUP_REMOVED lines=19> */
.L_x_1989:
        /* <DEDUP_REMOVED lines=17> */
.L_x_1991:
[----:B------:R-:W-:Y:S05]  /*7bd0*/  BSYNC B0 ;  /* 0x0000000000007941 */ /* 0x000fea0003800000 */
.L_x_1990:
        /* <DEDUP_REMOVED lines=19> */
.L_x_1992:
        /* <DEDUP_REMOVED lines=17> */
.L_x_1994:
[----:B------:R-:W-:Y:S05]  /*7e20*/  BSYNC B0 ;  /* 0x0000000000007941 */ /* 0x000fea0003800000 */
.L_x_1993:
        /* <DEDUP_REMOVED lines=19> */
.L_x_1995:
        /* <DEDUP_REMOVED lines=17> */
.L_x_1997:
[----:B------:R-:W-:Y:S05]  /*8070*/  BSYNC B0 ;  /* 0x0000000000007941 */ /* 0x000fea0003800000 */
.L_x_1996:
        /* <DEDUP_REMOVED lines=19> */
.L_x_1998:
        /* <DEDUP_REMOVED lines=23> */
.L_x_2000:
[----:B------:R-:W-:Y:S05]  /*8320*/  BSYNC B0 ;  /* 0x0000000000007941 */ /* 0x000fea0003800000 */
.L_x_1999:
        /* <DEDUP_REMOVED lines=19> */
.L_x_2001:
        /* <DEDUP_REMOVED lines=23> */
.L_x_2003:
[----:B------:R-:W-:Y:S05]  /*85d0*/  BSYNC B0 ;  /* 0x0000000000007941 */ /* 0x000fea0003800000 */
.L_x_2002:
        /* <DEDUP_REMOVED lines=19> */
.L_x_2004:
        /* <DEDUP_REMOVED lines=23> */
.L_x_2006:
[----:B------:R-:W-:Y:S05]  /*8880*/  BSYNC B0 ;  /* 0x0000000000007941 */ /* 0x000fea0003800000 */
.L_x_2005:
        /* <DEDUP_REMOVED lines=19> */
.L_x_2007:
        /* <DEDUP_REMOVED lines=20> */
.L_x_2009:
[----:B------:R-:W-:Y:S05]  /*8b00*/  BSYNC B0 ;  /* 0x0000000000007941 */ /* 0x000fea0003800000 */
.L_x_2008:
[----:B------:R-:W-:Y:S02]  /*8b10*/  IADD3 R5, R5, c[0x0][0x10], RZ ;  /* 0x0000040005057a10 */ /* 0x000fe40007ffe0ff */
[----:B------:R-:W-:Y:S02]  /*8b20*/  IADD3 R90, R90, 0x1, RZ ;  /* 0x000000015a5a7810 */ /* 0x000fe40007ffe0ff */
[----:B------:R-:W-:-:S13]  /*8b30*/  ISETP.GE.AND P0, PT, R5, UR6, PT ;  /* 0x0000000605007c0c */ /* 0x000fda000bf06270 */
[----:B------:R-:W-:Y:S01]  /*8b40*/  @P0 CALL.REL.NOINC `(.L_x_1927) ;  /* 0x0000001000000944 */ /* 0x000fe20003c00000 */
[----:B------:R-:W-:Y:S05]  /*8b50*/  BRA `(.L_x_2010) ;  /* 0xffff7b4000007947 */ /* 0x000fea000383ffff */
.L_x_1927:
        /* <DEDUP_REMOVED lines=18> */
.L_x_2012:
[----:B------:R-:W-:Y:S05]  /*8c80*/  BSYNC B0 ;  /* 0x0000000000007941 */ /* 0x000fea0003800000 */
.L_x_2011:
        /* <DEDUP_REMOVED lines=11> */
.L_x_2014:
[----:B------:R-:W2:Y:S01]  /*8d40*/  LDG.E.STRONG.GPU R7, [R4.64] ;  /* 0x0000000c04077981 */ /* 0x000ea2000c1ef900 */
[----:B------:R-:W-:Y:S01]  /*8d50*/  YIELD ;  /* 0x0000000000007946 */ /* 0x000fe20003800000 */
[----:B--2---:R-:W-:Y:S01]  /*8d60*/  ISETP.NE.AND P0, PT, R7, R0, PT ;  /* 0x000000000700720c */ /* 0x004fe20003f05270 */
[----:B------:R-:W-:-:S12]  /*8d70*/  CCTL.IVALL ;  /* 0x00000000ff00798f */ /* 0x000fd80002000000 */
[----:B------:R-:W-:Y:S05]  /*8d80*/  @P0 BRA `(.L_x_2014) ;  /* 0xffffffb000000947 */ /* 0x000fea000383ffff */
.L_x_2013:
        /* <DEDUP_REMOVED lines=25> */
.L_x_2015:
        /* <DEDUP_REMOVED lines=26> */
.L_x_2016:
        /* <DEDUP_REMOVED lines=12> */
.L_x_3349:


//--------------------- .text._Z35group_norm_nhwc_fwd_one_pass_kernelI11Bf16IOFp32WLi64ELi14ELi224EEv26Group_norm_nhwc_fwd_params --------------------------
	.section	.text._Z35group_norm_nhwc_fwd_one_pass_kernelI11Bf16IOFp32WLi64ELi14ELi224EEv26Group_norm_nhwc_fwd_params,"ax",@progbits
	.sectioninfo	@"SHI_REGISTERS=32"
	.align	128
        .global         _Z35group_norm_nhwc_fwd_one_pass_kernelI11Bf16IOFp32WLi64ELi14ELi224EEv26Group_norm_nhwc_fwd_params
        .type           _Z35group_norm_nhwc_fwd_one_pass_kernelI11Bf16IOFp32WLi64ELi14ELi224EEv26Group_norm_nhwc_fwd_params,@function
        .size           _Z35group_norm_nhwc_fwd_one_pass_kernelI11Bf16IOFp32WLi64ELi14ELi224EEv26Group_norm_nhwc_fwd_params,(.L_x_3350 - _Z35group_norm_nhwc_fwd_one_pass_kernelI11Bf16IOFp32WLi64ELi14ELi224EEv26Group_norm_nhwc_fwd_params)
        .other          _Z35group_norm_nhwc_fwd_one_pass_kernelI11Bf16IOFp32WLi64ELi14ELi224EEv26Group_norm_nhwc_fwd_params,@"STO_CUDA_ENTRY STV_DEFAULT"
_Z35group_norm_nhwc_fwd_one_pass_kernelI11Bf16IOFp32WLi64ELi14ELi224EEv26Group_norm_nhwc_fwd_params:
.text._Z35group_norm_nhwc_fwd_one_pass_kernelI11Bf16IOFp32WLi64ELi14ELi224EEv26Group_norm_nhwc_fwd_params:
[----:B------:R-:W-:Y:S02]  /*0000*/  MOV R1, c[0x0][0x28] ;  /* 0x00000a0000017a02 */ /* 0x000fe40000000f00 */
[----:B------:R-:W0:Y:S01]  /*0010*/  S2R R22, SR_CTAID.Y ;  /* 0x0000000000167919 */ /* 0x000e220000002600 */
[----:B------:R-:W-:Y:S02]  /*0020*/  ULDC UR4, c[0x0][0x1d8] ;  /* 0x0000760000047ab9 */ /* 0x000fe40000000800 */
[----:B------:R-:W-:Y:S01]  /*0030*/  ULDC UR5, c[0x0][0x1a8] ;  /* 0x00006a0000057ab9 */ /* 0x000fe20000000800 */
[----:B------:R-:W1:Y:S01]  /*0040*/  S2R R0, SR_TID.X ;  /* 0x0000000000007919 */ /* 0x000e620000002100 */
[----:B------:R-:W-:-:S06]  /*0050*/  UIMAD UR4, UR4, UR5, URZ ;  /* 0x00000005040472a4 */ /* 0x000fcc000f8e023f */
[----:B0-----:R-:W-:-:S13]  /*0060*/  ISETP.GE.AND P0, PT, R22, UR4, PT ;  /* 0x0000000416007c0c */ /* 0x001fda000bf06270 */
[----:B------:R-:W-:Y:S05]  /*0070*/  @P0 EXIT ;  /* 0x000000000000094d */ /* 0x000fea0003800000 */
[----:B-1----:R-:W0:Y:S01]  /*0080*/  S2R R3, SR_CTAID.X ;  /* 0x0000000000037919 */ /* 0x002e220000002500 */
[----:B------:R-:W-:Y:S01]  /*0090*/  IMAD.WIDE.U32 R4, R0, 0x24924925, RZ ;  /* 0x2492492500047825 */ /* 0x000fe200078e00ff */
[----:B------:R-:W-:Y:S01]  /*00a0*/  SHF.R.S32.HI R7, RZ, 0x1f, R0 ;  /* 0x0000001fff077819 */ /* 0x000fe20000011400 */
[----:B------:R-:W-:Y:S02]  /*00b0*/  ULDC.U8 UR5, c[0x0][0x1dc] ;  /* 0x0000770000057ab9 */ /* 0x000fe40000000000 */
[----:B------:R-:W-:Y:S01]  /*00c0*/  ULDC.64 UR6, c[0x0][0x118] ;  /* 0x0000460000067ab9 */ /* 0x000fe20000000a00 */
[-C--:B------:R-:W-:Y:S02]  /*00d0*/  IADD3 R4, -R5, R0.reuse, RZ ;  /* 0x0000000005047210 */ /* 0x080fe40007ffe1ff */
[----:B------:R-:W-:Y:S02]  /*00e0*/  LEA.HI R7, R7, R0, RZ, 0x5 ;  /* 0x0000000007077211 */ /* 0x000fe400078f28ff */
[----:B------:R-:W-:-:S02]  /*00f0*/  LEA.HI R4, R4, R5, RZ, 0x1f ;  /* 0x0000000504047211 */ /* 0x000fc400078ff8ff */
[----:B------:R-:W-:Y:S02]  /*0100*/  SHF.R.S32.HI R7, RZ, 0x5, R7 ;  /* 0x00000005ff077819 */ /* 0x000fe40000011407 */
[----:B------:R-:W-:Y:S02]  /*0110*/  SHF.R.U32.HI R6, RZ, 0x2, R4 ;  /* 0x00000002ff067819 */ /* 0x000fe40000011604 */
[----:B------:R-:W1:Y:S03]  /*0120*/  S2R R4, SR_LANEID ;  /* 0x0000000000047919 */ /* 0x000e660000000000 */
[----:B------:R-:W-:Y:S02]  /*0130*/  IMAD R23, R6, -0x7, R0 ;  /* 0xfffffff906177824 */ /* 0x000fe400078e0200 */
[----:B0-----:R-:W-:Y:S01]  /*0140*/  IMAD R2, R3, c[0x0][0x1e4], R6 ;  /* 0x0000790003027a24 */ /* 0x001fe200078e0206 */
[----:B------:R-:W-:-:S02]  /*0150*/  HFMA2.MMA R6, -RZ, RZ, 0, 0 ;  /* 0x00000000ff067435 */ /* 0x000fc400000001ff */
[----:B------:R-:W-:Y:S02]  /*0160*/  SHF.L.U32 R23, R23, 0x1, RZ ;  /* 0x0000000117177819 */ /* 0x000fe400000006ff */
[C---:B------:R-:W-:Y:S02]  /*0170*/  ISETP.GE.U32.AND P1, PT, R2.reuse, c[0x0][0x1c8], PT ;  /* 0x0000720002007a0c */ /* 0x040fe40003f26070 */
[----:B------:R-:W-:Y:S02]  /*0180*/  SHF.R.S32.HI R5, RZ, 0x1f, R2 ;  /* 0x0000001fff057819 */ /* 0x000fe40000011402 */
[----:B------:R-:W-:Y:S02]  /*0190*/  IADD3 R16, R2, 0x20, RZ ;  /* 0x0000002002107810 */ /* 0x000fe40007ffe0ff */
[----:B------:R-:W-:-:S04]  /*01a0*/  ISETP.GE.AND.EX P1, PT, R5, c[0x0][0x1cc], PT, P1 ;  /* 0x0000730005007a0c */ /* 0x000fc80003f26310 */
[----:B------:R-:W-:Y:S02]  /*01b0*/  ISETP.LT.U32.AND P1, PT, R0, 0xe0, !P1 ;  /* 0x000000e00000780c */ /* 0x000fe40004f21070 */
.L_x_2036:
[----:B0-----:R-:W-:Y:S01]  /*01c0*/  IABS R11, c[0x0][0x1d8] ;  /* 0x00007600000b7a13 */ /* 0x001fe20000000000 */
[----:B------:R-:W-:Y:S01]  /*01d0*/  CS2R R20, SRZ ;  /* 0x0000000000147805 */ /* 0x000fe2000001ff00 */
[----:B------:R-:W-:Y:S02]  /*01e0*/  SHF.R.S32.HI R17, RZ, 0x1f, R16 ;  /* 0x0000001fff117819 */ /* 0x000fe40000011410 */
[----:B------:R-:W0:Y:S08]  /*01f0*/  I2F.RP R10, R11 ;  /* 0x0000000b000a7306 */ /* 0x000e300000209400 */
[----:B0-----:R-:W0:Y:S02]  /*0200*/  MUFU.RCP R10, R10 ;  /* 0x0000000a000a7308 */ /* 0x001e240000001000 */
[----:B0-----:R-:W-:-:S06]  /*0210*/  IADD3 R8, R10, 0xffffffe, RZ ;  /* 0x0ffffffe0a087810 */ /* 0x001fcc0007ffe0ff */
[----:B------:R0:W2:Y:S02]  /*0220*/  F2I.FTZ.U32.TRUNC.NTZ R9, R8 ;  /* 0x0000000800097305 */ /* 0x0000a4000021f000 */
[----:B0-----:R-:W-:Y:S02]  /*0230*/  MOV R8, RZ ;  /* 0x000000ff00087202 */ /* 0x001fe40000000f00 */
[----:B--2---:R-:W-:-:S05]  /*0240*/  IADD3 R12, RZ, -R9, RZ ;  /* 0x80000009ff0c7210 */ /* 0x004fca0007ffe0ff */
[----:B------:R-:W-:Y:S01]  /*0250*/  IMAD R13, R12, R11, RZ ;  /* 0x0000000b0c0d7224 */ /* 0x000fe200078e02ff */
[----:B------:R-:W-:-:S03]  /*0260*/  IABS R12, R22 ;  /* 0x00000016000c7213 */ /* 0x000fc60000000000 */
[----:B------:R-:W-:Y:S01]  /*0270*/  IMAD.HI.U32 R9, R9, R13, R8 ;  /* 0x0000000d09097227 */ /* 0x000fe200078e0008 */
[----:B------:R-:W-:-:S04]  /*0280*/  LOP3.LUT R8, R22, c[0x0][0x1d8], RZ, 0x3c, !PT ;  /* 0x0000760016087a12 */ /* 0x000fc800078e3cff */
[----:B------:R-:W-:Y:S01]  /*0290*/  ISETP.GE.AND P3, PT, R8, RZ, PT ;  /* 0x000000ff0800720c */ /* 0x000fe20003f66270 */
[----:B------:R-:W-:-:S05]  /*02a0*/  IMAD.HI.U32 R9, R9, R12, RZ ;  /* 0x0000000c09097227 */ /* 0x000fca00078e00ff */
[----:B------:R-:W-:-:S05]  /*02b0*/  IADD3 R10, -R9, RZ, RZ ;  /* 0x000000ff090a7210 */ /* 0x000fca0007ffe1ff */
[----:B------:R-:W-:-:S05]  /*02c0*/  IMAD R10, R11, R10, R12 ;  /* 0x0000000a0b0a7224 */ /* 0x000fca00078e020c */
[----:B------:R-:W-:-:S13]  /*02d0*/  ISETP.GT.U32.AND P2, PT, R11, R10, PT ;  /* 0x0000000a0b00720c */ /* 0x000fda0003f44070 */
[-C--:B------:R-:W-:Y:S02]  /*02e0*/  @!P2 IADD3 R10, R10, -R11.reuse, RZ ;  /* 0x8000000b0a0aa210 */ /* 0x080fe40007ffe0ff */
[----:B------:R-:W-:Y:S02]  /*02f0*/  @!P2 IADD3 R9, R9, 0x1, RZ ;  /* 0x000000010909a810 */ /* 0x000fe40007ffe0ff */
[----:B------:R-:W-:Y:S02]  /*0300*/  ISETP.GE.U32.AND P0, PT, R10, R11, PT ;  /* 0x0000000b0a00720c */ /* 0x000fe40003f06070 */
[----:B------:R-:W-:-:S11]  /*0310*/  ISETP.NE.AND P2, PT, RZ, c[0x0][0x1d8], PT ;  /* 0x00007600ff007a0c */ /* 0x000fd60003f45270 */
[----:B------:R-:W-:Y:S02]  /*0320*/  @P0 IADD3 R9, R9, 0x1, RZ ;  /* 0x0000000109090810 */ /* 0x000fe40007ffe0ff */
[----:B------:R-:W-:Y:S02]  /*0330*/  ISETP.GE.U32.AND P0, PT, R16, c[0x0][0x1c8], PT ;  /* 0x0000720010007a0c */ /* 0x000fe40003f06070 */
[----:B------:R-:W-:Y:S02]  /*0340*/  @!P3 IADD3 R9, -R9, RZ, RZ ;  /* 0x000000ff0909b210 */ /* 0x000fe40007ffe1ff */
[----:B------:R-:W-:Y:S02]  /*0350*/  @!P2 LOP3.LUT R9, RZ, c[0x0][0x1d8], RZ, 0x33, !PT ;  /* 0x00007600ff09aa12 */ /* 0x000fe400078e33ff */
[----:B------:R-:W-:Y:S02]  /*0360*/  ISETP.GE.AND.EX P0, PT, R17, c[0x0][0x1cc], PT, P0 ;  /* 0x0000730011007a0c */ /* 0x000fe40003f06300 */
[----:B------:R-:W-:-:S02]  /*0370*/  IADD3 R11, -R9, RZ, RZ ;  /* 0x000000ff090b7210 */ /* 0x000fc40007ffe1ff */
[----:B------:R-:W-:Y:S02]  /*0380*/  SHF.R.S32.HI R8, RZ, 0x1f, R9 ;  /* 0x0000001fff087819 */ /* 0x000fe40000011409 */
[----:B------:R-:W-:Y:S01]  /*0390*/  ISETP.GT.U32.OR P0, PT, R0, 0xdf, P0 ;  /* 0x000000df0000780c */ /* 0x000fe20000704470 */
[----:B------:R-:W-:Y:S01]  /*03a0*/  IMAD R24, R11, c[0x0][0x1d8], R22 ;  /* 0x000076000b187a24 */ /* 0x000fe200078e0216 */
[----:B------:R-:W-:Y:S01]  /*03b0*/  SHF.R.S32.HI R11, RZ, 0x1f, R23 ;  /* 0x0000001fff0b7819 */ /* 0x000fe20000011417 */
[----:B------:R-:W-:Y:S02]  /*03c0*/  IMAD R8, R8, c[0x0][0x1d0], RZ ;  /* 0x0000740008087a24 */ /* 0x000fe400078e02ff */
[----:B------:R-:W-:Y:S02]  /*03d0*/  IMAD R24, R24, 0xe, RZ ;  /* 0x0000000e18187824 */ /* 0x000fe400078e02ff */
[----:B------:R-:W-:-:S03]  /*03e0*/  IMAD R27, R9, c[0x0][0x1d4], R8 ;  /* 0x00007500091b7a24 */ /* 0x000fc600078e0208 */
[----:B------:R-:W-:-:S03]  /*03f0*/  IADD3 R28, P2, R23, R24, RZ ;  /* 0x00000018171c7210 */ /* 0x000fc60007f5e0ff */
[----:B------:R-:W-:Y:S01]  /*0400*/  @!P0 IMAD R13, R17, c[0x0][0x1c0], RZ ;  /* 0x00007000110d8a24 */ /* 0x000fe200078e02ff */
[----:B------:R-:W-:-:S05]  /*0410*/  LEA.HI.X.SX32 R29, R24, R11, 0x1, P2 ;  /* 0x0000000b181d7211 */ /* 0x000fca00010f0eff */
[----:B------:R-:W-:-:S04]  /*0420*/  IMAD.WIDE.U32 R28, R9, c[0x0][0x1d0], R28 ;  /* 0x00007400091c7a25 */ /* 0x000fc800078e001c */
[----:B------:R-:W-:Y:S01]  /*0430*/  @P1 IMAD R9, R5, c[0x0][0x1c0], RZ ;  /* 0x0000700005091a24 */ /* 0x000fe200078e02ff */
[----:B------:R-:W-:Y:S02]  /*0440*/  IADD3 R27, R29, R27, RZ ;  /* 0x0000001b1d1b7210 */ /* 0x000fe40007ffe0ff */
[-C--:B------:R-:W-:Y:S01]  /*0450*/  @P1 MOV R14, R28.reuse ;  /* 0x0000001c000e1202 */ /* 0x080fe20000000f00 */
[----:B------:R-:W-:Y:S01]  /*0460*/  @P1 IMAD R11, R2, c[0x0][0x1c4], R9 ;  /* 0x00007100020b1a24 */ /* 0x000fe200078e0209 */
[----:B------:R-:W-:Y:S01]  /*0470*/  @P1 MOV R15, R27 ;  /* 0x0000001b000f1202 */ /* 0x000fe20000000f00 */
[----:B------:R-:W-:Y:S01]  /*0480*/  @!P0 IMAD R9, R16, c[0x0][0x1c4], R13 ;  /* 0x0000710010098a24 */ /* 0x000fe200078e020d */
[----:B------:R-:W-:-:S03]  /*0490*/  @!P0 MOV R26, R28 ;  /* 0x0000001c001a8202 */ /* 0x000fc60000000f00 */
[----:B------:R-:W-:-:S04]  /*04a0*/  @P1 IMAD.WIDE.U32 R14, R2, c[0x0][0x1c0], R14 ;  /* 0x00007000020e1a25 */ /* 0x000fc800078e000e */
[----:B------:R-:W-:Y:S01]  /*04b0*/  @!P0 IMAD.WIDE.U32 R12, R16, c[0x0][0x1c0], R26 ;  /* 0x00007000100c8a25 */ /* 0x000fe200078e001a */
[----:B------:R-:W-:Y:S02]  /*04c0*/  @P1 IADD3 R11, R15, R11, RZ ;  /* 0x0000000b0f0b1210 */ /* 0x000fe40007ffe0ff */
[C---:B------:R-:W-:Y:S02]  /*04d0*/  @P1 LEA R10, P2, R14.reuse, c[0x0][0x170], 0x1 ;  /* 0x00005c000e0a1a11 */ /* 0x040fe400078408ff */
[----:B------:R-:W-:Y:S02]  /*04e0*/  @!P0 IADD3 R9, R13, R9, RZ ;  /* 0x000000090d098210 */ /* 0x000fe40007ffe0ff */
[----:B------:R-:W-:Y:S02]  /*04f0*/  @P1 LEA.HI.X R11, R14, c[0x0][0x174], R11, 0x1, P2 ;  /* 0x00005d000e0b1a11 */ /* 0x000fe400010f0c0b */
[----:B------:R-:W-:-:S03]  /*0500*/  @!P0 LEA R8, P3, R12, c[0x0][0x170], 0x1 ;  /* 0x00005c000c088a11 */ /* 0x000fc600078608ff */
[----:B------:R-:W2:Y:S01]  /*0510*/  @P1 LDG.E R21, [R10.64] ;  /* 0x000000060a151981 */ /* 0x000ea2000c1e1900 */
[----:B------:R-:W-:-:S05]  /*0520*/  @!P0 LEA.HI.X R9, R12, c[0x0][0x174], R9, 0x1, P3 ;  /* 0x00005d000c098a11 */ /* 0x000fca00018f0c09 */
[----:B------:R2:W3:Y:S01]  /*0530*/  @!P0 LDG.E R20, [R8.64] ;  /* 0x0000000608148981 */ /* 0x0004e2000c1e1900 */
[C---:B-1----:R-:W-:Y:S02]  /*0540*/  ISETP.GT.AND P0, PT, R4.reuse, 0x1e, PT ;  /* 0x0000001e0400780c */ /* 0x042fe40003f04270 */
[----:B------:R-:W-:Y:S02]  /*0550*/  ISETP.NE.AND P3, PT, R4, RZ, PT ;  /* 0x000000ff0400720c */ /* 0x000fe40003f65270 */
[----:B------:R-:W-:Y:S01]  /*0560*/  ISETP.NE.AND P2, PT, R0, RZ, PT ;  /* 0x000000ff0000720c */ /* 0x000fe20003f45270 */
[----:B------:R-:W-:Y:S01]  /*0570*/  BSSY B0, `(.L_x_2017) ;  /* 0x0000039000007945 */ /* 0x000fe20003800000 */
[--C-:B--2---:R-:W-:Y:S02]  /*0580*/  PRMT R9, RZ, 0x7610, R21.reuse ;  /* 0x00007610ff097816 */ /* 0x104fe40000000015 */
[----:B------:R-:W-:-:S03]  /*0590*/  PRMT R8, RZ, 0x5410, R21 ;  /* 0x00005410ff087816 */ /* 0x000fc60000000015 */
[----:B------:R-:W-:Y:S01]  /*05a0*/  FMUL.FTZ R13, R9, R9 ;  /* 0x00000009090d7220 */ /* 0x000fe20000410000 */
[--C-:B---3--:R-:W-:Y:S01]  /*05b0*/  PRMT R11, RZ, 0x7610, R20.reuse ;  /* 0x00007610ff0b7816 */ /* 0x108fe20000000014 */
[C---:B------:R-:W-:Y:S02]  /*05c0*/  FADD.FTZ R12, R8.reuse, R9 ;  /* 0x00000009080c7221 */ /* 0x040fe40000010000 */
[----:B------:R-:W-:Y:S01]  /*05d0*/  FFMA.FTZ R13, R8, R8, R13 ;  /* 0x00000008080d7223 */ /* 0x000fe2000001000d */
[----:B------:R-:W-:Y:S01]  /*05e0*/  PRMT R8, RZ, 0x5410, R20 ;  /* 0x00005410ff087816 */ /* 0x000fe20000000014 */
[----:B------:R-:W-:Y:S02]  /*05f0*/  FMUL.FTZ R19, R11, R11 ;  /* 0x0000000b0b137220 */ /* 0x000fe40000410000 */
[----:B------:R-:W-:Y:S02]  /*0600*/  FADD.FTZ R12, RZ, R12 ;  /* 0x0000000cff0c7221 */ /* 0x000fe40000010000 */
[----:B------:R-:W-:-:S02]  /*0610*/  FADD.FTZ R15, R8, R11 ;  /* 0x0000000b080f7221 */ /* 0x000fc40000010000 */
[----:B------:R-:W-:Y:S02]  /*0620*/  FFMA.FTZ R8, R8, R8, R19 ;  /* 0x0000000808087223 */ /* 0x000fe40000010013 */
[----:B------:R-:W-:Y:S02]  /*0630*/  FADD.FTZ R13, RZ, R13 ;  /* 0x0000000dff0d7221 */ /* 0x000fe40000010000 */
[----:B------:R-:W-:Y:S02]  /*0640*/  FADD.FTZ R18, R12, R15 ;  /* 0x0000000f0c127221 */ /* 0x000fe40000010000 */
[----:B------:R-:W-:-:S03]  /*0650*/  FADD.FTZ R19, R13, R8 ;  /* 0x000000080d137221 */ /* 0x000fc60000010000 */
[----:B------:R-:W0:Y:S04]  /*0660*/  SHFL.DOWN PT, R9, R18, 0x1, 0x1f ;  /* 0x08201f0012097f89 */ /* 0x000e2800000e0000 */
[----:B------:R-:W1:Y:S01]  /*0670*/  SHFL.DOWN PT, R8, R19, 0x1, 0x1f ;  /* 0x08201f0013087f89 */ /* 0x000e6200000e0000 */
[----:B0-----:R-:W-:Y:S02]  /*0680*/  @!P0 FADD.FTZ R18, R18, R9 ;  /* 0x0000000912128221 */ /* 0x001fe40000010000 */
[----:B-1----:R-:W-:-:S03]  /*0690*/  @!P0 FADD.FTZ R19, R19, R8 ;  /* 0x0000000813138221 */ /* 0x002fc60000010000 */
[----:B------:R-:W0:Y:S04]  /*06a0*/  SHFL.DOWN PT, R9, R18, 0x2, 0x1f ;  /* 0x08401f0012097f89 */ /* 0x000e2800000e0000 */
[----:B------:R-:W1:Y:S01]  /*06b0*/  SHFL.DOWN PT, R8, R19, 0x2, 0x1f ;  /* 0x08401f0013087f89 */ /* 0x000e6200000e0000 */
[----:B------:R-:W-:-:S13]  /*06c0*/  ISETP.GT.AND P0, PT, R4, 0x1d, PT ;  /* 0x0000001d0400780c */ /* 0x000fda0003f04270 */
        /* <DEDUP_REMOVED lines=16> */
[----:B-1----:R-:W-:-:S05]  /*07d0*/  @!P0 FADD.FTZ R19, R19, R8 ;  /* 0x0000000813138221 */ /* 0x002fca0000010000 */
[----:B------:R0:W-:Y:S04]  /*07e0*/  @!P3 STS.64 [R7.X8+0x8], R18 ;  /* 0x000008120700b388 */ /* 0x0001e80000008a00 */
[----:B------:R-:W-:Y:S06]  /*07f0*/  BAR.SYNC.DEFER_BLOCKING 0x0 ;  /* 0x0000000000007b1d */ /* 0x000fec0000010000 */
[----:B------:R-:W-:Y:S05]  /*0800*/  @P2 BRA `(.L_x_2018) ;  /* 0x000000f000002947 */ /* 0x000fea0003800000 */
[----:B------:R-:W1:Y:S04]  /*0810*/  LDS.128 R12, [0x10] ;  /* 0x00001000ff0c7984 */ /* 0x000e680000000c00 */
[----:B------:R-:W2:Y:S01]  /*0820*/  LDS.128 R8, [0x20] ;  /* 0x00002000ff087984 */ /* 0x000ea20000000c00 */
[----:B-1----:R-:W-:-:S02]  /*0830*/  FADD.FTZ R25, R18, R12 ;  /* 0x0000000c12197221 */ /* 0x002fc40000010000 */
[----:B------:R-:W-:Y:S02]  /*0840*/  FADD.FTZ R12, R19, R13 ;  /* 0x0000000d130c7221 */ /* 0x000fe40000010000 */
[----:B------:R-:W-:Y:S02]  /*0850*/  FADD.FTZ R25, R25, R14 ;  /* 0x0000000e19197221 */ /* 0x000fe40000010000 */
[----:B0-----:R-:W-:Y:S02]  /*0860*/  FADD.FTZ R18, R12, R15 ;  /* 0x0000000f0c127221 */ /* 0x001fe40000010000 */
[----:B------:R-:W0:Y:S01]  /*0870*/  LDS.128 R12, [0x30] ;  /* 0x00003000ff0c7984 */ /* 0x000e220000000c00 */
[----:B--2---:R-:W-:Y:S02]  /*0880*/  FADD.FTZ R25, R25, R8 ;  /* 0x0000000819197221 */ /* 0x004fe40000010000 */
[----:B------:R-:W-:Y:S02]  /*0890*/  FADD.FTZ R18, R18, R9 ;  /* 0x0000000912127221 */ /* 0x000fe40000010000 */
[----:B------:R-:W-:-:S02]  /*08a0*/  FADD.FTZ R25, R25, R10 ;  /* 0x0000000a19197221 */ /* 0x000fc40000010000 */
[----:B------:R-:W-:Y:S02]  /*08b0*/  FADD.FTZ R18, R18, R11 ;  /* 0x0000000b12127221 */ /* 0x000fe40000010000 */
[----:B0-----:R-:W-:Y:S02]  /*08c0*/  FADD.FTZ R25, R25, R12 ;  /* 0x0000000c19197221 */ /* 0x001fe40000010000 */
[----:B------:R-:W-:Y:S02]  /*08d0*/  FADD.FTZ R8, R18, R13 ;  /* 0x0000000d12087221 */ /* 0x000fe40000010000 */
[----:B------:R-:W-:Y:S02]  /*08e0*/  FADD.FTZ R18, R25, R14 ;  /* 0x0000000e19127221 */ /* 0x000fe40000010000 */
[----:B------:R-:W-:Y:S02]  /*08f0*/  FADD.FTZ R19, R8, R15 ;  /* 0x0000000f08137221 */ /* 0x000fe40000010000 */
.L_x_2018:
[----:B------:R-:W-:Y:S05]  /*0900*/  BSYNC B0 ;  /* 0x0000000000007941 */ /* 0x000fea0003800000 */
.L_x_2017:
[----:B------:R-:W-:-:S04]  /*0910*/  MOV R11, c[0x0][0xc] ;  /* 0x00000300000b7a02 */ /* 0x000fc80000000f00 */
[----:B------:R-:W-:-:S13]  /*0920*/  ISETP.GE.U32.AND P0, PT, R11, 0x2, PT ;  /* 0x000000020b00780c */ /* 0x000fda0003f06070 */
[----:B------:R-:W-:Y:S05]  /*0930*/  @!P0 BRA `(.L_x_2019) ;  /* 0x000011a000008947 */ /* 0x000fea0003800000 */
[----:B------:R-:W1:Y:S01]  /*0940*/  S2R R10, SR_CTAID.Y ;  /* 0x00000000000a7919 */ /* 0x000e620000002600 */
[----:B------:R-:W-:Y:S01]  /*0950*/  LOP3.LUT R8, R6, 0x1, RZ, 0xc0, !PT ;  /* 0x0000000106087812 */ /* 0x000fe200078ec0ff */
[----:B------:R-:W-:-:S04]  /*0960*/  HFMA2.MMA R15, -RZ, RZ, 0, 2.384185791015625e-07 ;  /* 0x00000004ff0f7435 */ /* 0x000fc800000001ff */
        /* <DEDUP_REMOVED lines=8> */
[----:B------:R-:W-:Y:S02]  /*09f0*/  LOP3.LUT P0, RZ, R6, 0x2, RZ, 0xc0, !PT ;  /* 0x0000000206ff7812 */ /* 0x000fe4000780c0ff */
[----:B------:R-:W-:Y:S01]  /*0a00*/  MOV R25, 0x1 ;  /* 0x0000000100197802 */ /* 0x000fe20000000f00 */
[----:B------:R-:W-:-:S03]  /*0a10*/  IMAD.WIDE.U32 R12, R13, 0x8, R14 ;  /* 0x000000080d0c7825 */ /* 0x000fc600078e000e */
[----:B------:R-:W-:Y:S02]  /*0a20*/  SEL R25, R25, 0xffffffff, !P0 ;  /* 0xffffffff19197807 */ /* 0x000fe40004000000 */
[----:B------:R1:W-:Y:S01]  /*0a30*/  STG.E.64 [R12.64], R18 ;  /* 0x000000120c007986 */ /* 0x0003e2000c101b06 */
[----:B------:R-:W-:Y:S06]  /*0a40*/  MEMBAR.ALL.GPU ;  /* 0x0000000000007992 */ /* 0x000fec000000a000 */
[----:B------:R-:W-:-:S00]  /*0a50*/  ERRBAR ;  /* 0x00000000000079ab */ /* 0x000fc00000000000 */
[----:B-1----:R-:W-:Y:S01]  /*0a60*/  SEL R13, RZ, c[0x0][0xc], P0 ;  /* 0x00000300ff0d7a07 */ /* 0x002fe20000000000 */
[----:B------:R1:W-:Y:S03]  /*0a70*/  RED.E.ADD.S32.STRONG.GPU [R8.64], R25 ;  /* 0x000000190800798e */ /* 0x0003e6000c10e386 */
[----:B------:R-:W-:-:S13]  /*0a80*/  ISETP.NE.AND P0, PT, R13, -0x1, PT ;  /* 0xffffffff0d00780c */ /* 0x000fda0003f05270 */
[----:B-1----:R-:W-:Y:S05]  /*0a90*/  @!P0 BRA `(.L_x_2020) ;  /* 0x0000005000008947 */ /* 0x002fea0003800000 */
.L_x_2021:
[----:B------:R-:W2:Y:S01]  /*0aa0*/  LDG.E.STRONG.GPU R12, [R8.64] ;  /* 0x00000006080c7981 */ /* 0x000ea2000c1ef900 */
[----:B------:R-:W-:Y:S01]  /*0ab0*/  YIELD ;  /* 0x0000000000007946 */ /* 0x000fe20003800000 */
[----:B--2---:R-:W-:Y:S01]  /*0ac0*/  ISETP.NE.AND P0, PT, R12, R13, PT ;  /* 0x0000000d0c00720c */ /* 0x004fe20003f05270 */
[----:B------:R-:W-:-:S12]  /*0ad0*/  CCTL.IVALL ;  /* 0x00000000ff00798f */ /* 0x000fd80002000000 */
[----:B------:R-:W-:Y:S05]  /*0ae0*/  @P0 BRA `(.L_x_2021) ;  /* 0xffffffb000000947 */ /* 0x000fea000383ffff */
.L_x_2020:
        /* <DEDUP_REMOVED lines=8> */
[----:B------:R-:W-:Y:S01]  /*0b70*/  LOP3.LUT R11, R11, 0x3, RZ, 0xc0, !PT ;  /* 0x000000030b0b7812 */ /* 0x000fe200078ec0ff */
[----:B------:R-:W-:-:S03]  /*0b80*/  HFMA2.MMA R12, -RZ, RZ, 0, 0 ;  /* 0x00000000ff0c7435 */ /* 0x000fc600000001ff */
[----:B------:R-:W-:-:S04]  /*0b90*/  IADD3 R11, -R11, c[0x0][0xc], RZ ;  /* 0x000003000b0b7a10 */ /* 0x000fc80007ffe1ff */
[----:B------:R-:W-:-:S13]  /*0ba0*/  ISETP.GT.AND P0, PT, R11, RZ, PT ;  /* 0x000000ff0b00720c */ /* 0x000fda0003f04270 */
[----:B------:R-:W-:Y:S05]  /*0bb0*/  @!P0 BRA `(.L_x_2023) ;  /* 0x00000b6000008947 */ /* 0x000fea0003800000 */
[----:B------:R-:W-:Y:S02]  /*0bc0*/  ISETP.GT.AND P3, PT, R11, 0xc, PT ;  /* 0x0000000c0b00780c */ /* 0x000fe40003f64270 */
[----:B------:R-:W-:-:S11]  /*0bd0*/  PLOP3.LUT P0, PT, PT, PT, PT, 0x80, 0x0 ;  /* 0x000000000000781c */ /* 0x000fd60003f0f070 */
[----:B------:R-:W-:Y:S05]  /*0be0*/  @!P3 BRA `(.L_x_2024) ;  /* 0x000007400000b947 */ /* 0x000fea0003800000 */
[----:B------:R-:W-:Y:S02]  /*0bf0*/  PLOP3.LUT P0, PT, PT, PT, PT, 0x8, 0x0 ;  /* 0x000000000000781c */ /* 0x000fe40003f0e170 */
.L_x_2025:
[----:B------:R-:W-:-:S13]  /*0c00*/  ISETP.EQ.OR P3, PT, R12, R3, P2 ;  /* 0x000000030c00720c */ /* 0x000fda0001762670 */
[----:B------:R-:W-:-:S04]  /*0c10*/  @!P3 IMAD R9, R12, c[0x0][0x10], R10 ;  /* 0x000004000c09ba24 */ /* 0x000fc800078e020a */
[----:B------:R-:W-:-:S06]  /*0c20*/  @!P3 IMAD.WIDE.U32 R8, R9, 0x8, R14 ;  /* 0x000000080908b825 */ /* 0x000fcc00078e000e */
[----:B------:R-:W2:Y:S01]  /*0c30*/  @!P3 LDG.E.64 R8, [R8.64] ;  /* 0x000000060808b981 */ /* 0x000ea2000c1e1b00 */
[----:B------:R-:W-:-:S04]  /*0c40*/  IADD3 R13, R12, 0x1, RZ ;  /* 0x000000010c0d7810 */ /* 0x000fc80007ffe0ff */
[----:B------:R-:W-:-:S13]  /*0c50*/  ISETP.EQ.OR P4, PT, R13, R3, P2 ;  /* 0x000000030d00720c */ /* 0x000fda0001782670 */
[----:B------:R-:W-:Y:S02]  /*0c60*/  @!P4 IMAD R13, R13, c[0x0][0x10], R10 ;  /* 0x000004000d0dca24 */ /* 0x000fe400078e020a */
[----:B0-2---:R-:W-:Y:S02]  /*0c70*/  @!P3 FADD.FTZ R18, R18, R8 ;  /* 0x000000081212b221 */ /* 0x005fe40000010000 */
[----:B------:R-:W-:Y:S02]  /*0c80*/  @!P3 FADD.FTZ R19, R19, R9 ;  /* 0x000000091313b221 */ /* 0x000fe40000010000 */
[----:B------:R-:W-:-:S06]  /*0c90*/  @!P4 IMAD.WIDE.U32 R8, R13, 0x8, R14 ;  /* 0x000000080d08c825 */ /* 0x000fcc00078e000e */
[----:B------:R-:W2:Y:S01]  /*0ca0*/  @!P4 LDG.E.64 R8, [R8.64] ;  /* 0x000000060808c981 */ /* 0x000ea2000c1e1b00 */
[----:B------:R-:W-:-:S04]  /*0cb0*/  IADD3 R13, R12, 0x2, RZ ;  /* 0x000000020c0d7810 */ /* 0x000fc80007ffe0ff */
[----:B------:R-:W-:-:S13]  /*0cc0*/  ISETP.EQ.OR P3, PT, R13, R3, P2 ;  /* 0x000000030d00720c */ /* 0x000fda0001762670 */
[----:B------:R-:W-:Y:S02]  /*0cd0*/  @!P3 IMAD R13, R13, c[0x0][0x10], R10 ;  /* 0x000004000d0dba24 */ /* 0x000fe400078e020a */
[----:B--2---:R-:W-:Y:S02]  /*0ce0*/  @!P4 FADD.FTZ R18, R18, R8 ;  /* 0x000000081212c221 */ /* 0x004fe40000010000 */
        /* <DEDUP_REMOVED lines=94> */
[----:B------:R-:W-:Y:S02]  /*12d0*/  IADD3 R11, R11, -0x10, RZ ;  /* 0xfffffff00b0b7810 */ /* 0x000fe40007ffe0ff */
[----:B------:R-:W-:Y:S02]  /*12e0*/  IADD3 R12, R12, 0x10, RZ ;  /* 0x000000100c0c7810 */ /* 0x000fe40007ffe0ff */
[----:B------:R-:W-:Y:S01]  /*12f0*/  ISETP.GT.AND P3, PT, R11, 0xc, PT ;  /* 0x0000000c0b00780c */ /* 0x000fe20003f64270 */
[----:B--2---:R-:W-:Y:S02]  /*1300*/  @!P4 FADD.FTZ R18, R18, R8 ;  /* 0x000000081212c221 */ /* 0x004fe40000010000 */
[----:B------:R-:W-:-:S10]  /*1310*/  @!P4 FADD.FTZ R19, R19, R9 ;  /* 0x000000091313c221 */ /* 0x000fd40000010000 */
[----:B------:R-:W-:Y:S05]  /*1320*/  @P3 BRA `(.L_x_2025) ;  /* 0xfffff8d000003947 */ /* 0x000fea000383ffff */
.L_x_2024:
[----:B------:R-:W-:-:S13]  /*1330*/  ISETP.GT.AND P3, PT, R11, 0x4, PT ;  /* 0x000000040b00780c */ /* 0x000fda0003f64270 */
[----:B------:R-:W-:Y:S05]  /*1340*/  @!P3 BRA `(.L_x_2026) ;  /* 0x000003b00000b947 */ /* 0x000fea0003800000 */
        /* <DEDUP_REMOVED lines=54> */
[----:B------:R-:W-:Y:S02]  /*16b0*/  PLOP3.LUT P0, PT, PT, PT, PT, 0x8, 0x0 ;  /* 0x000000000000781c */ /* 0x000fe40003f0e170 */
[----:B------:R-:W-:Y:S02]  /*16c0*/  IADD3 R11, R11, -0x4, RZ ;  /* 0xfffffffc0b0b7810 */ /* 0x000fe40007ffe0ff */
[----:B------:R-:W-:Y:S01]  /*16d0*/  IADD3 R12, R12, 0x4, RZ ;  /* 0x000000040c0c7810 */ /* 0x000fe20007ffe0ff */
[----:B--2---:R-:W-:Y:S02]  /*16e0*/  @!P3 FADD.FTZ R18, R18, R8 ;  /* 0x000000081212b221 */ /* 0x004fe40000010000 */
[----:B------:R-:W-:-:S02]  /*16f0*/  @!P3 FADD.FTZ R19, R19, R9 ;  /* 0x000000091313b221 */ /* 0x000fc40000010000 */
.L_x_2026:
[----:B------:R-:W-:-:S13]  /*1700*/  ISETP.NE.OR P0, PT, R11, RZ, P0 ;  /* 0x000000ff0b00720c */ /* 0x000fda0000705670 */
[----:B------:R-:W-:Y:S05]  /*1710*/  @!P0 BRA `(.L_x_2022) ;  /* 0x000001f000008947 */ /* 0x000fea0003800000 */
.L_x_2023:
        /* <DEDUP_REMOVED lines=27> */
[----:B------:R-:W-:Y:S01]  /*18d0*/  ISETP.NE.AND P0, PT, R11, RZ, PT ;  /* 0x000000ff0b00720c */ /* 0x000fe20003f05270 */
[----:B--2---:R-:W-:Y:S02]  /*18e0*/  @!P3 FADD.FTZ R18, R18, R8 ;  /* 0x000000081212b221 */ /* 0x004fe40000010000 */
[----:B------:R-:W-:-:S10]  /*18f0*/  @!P3 FADD.FTZ R19, R19, R9 ;  /* 0x000000091313b221 */ /* 0x000fd40000010000 */
[----:B------:R-:W-:Y:S05]  /*1900*/  @P0 BRA `(.L_x_2023) ;  /* 0xfffffe1000000947 */ /* 0x000fea000383ffff */
.L_x_2022:
        /* <DEDUP_REMOVED lines=12> */
.L_x_2028:
[----:B------:R-:W-:Y:S05]  /*19d0*/  BSYNC B0 ;  /* 0x0000000000007941 */ /* 0x000fea0003800000 */
.L_x_2027:
        /* <DEDUP_REMOVED lines=15> */
[----:B------:R-:W-:-:S04]  /*1ad0*/  @!P0 FADD.FTZ R19, R19, R11 ;  /* 0x0000000b13138221 */ /* 0x000fc80000010000 */
.L_x_2019:
[----:B------:R-:W-:Y:S01]  /*1ae0*/  LOP3.LUT P0, RZ, R3, R0, RZ, 0xfc, !PT ;  /* 0x0000000003ff7212 */ /* 0x000fe2000780fcff */
[----:B------:R-:W-:Y:S01]  /*1af0*/  @!P2 STS.64 [0x48], R18 ;  /* 0x00004812ff00a388 */ /* 0x000fe20000000a00 */
[----:B------:R-:W-:Y:S01]  /*1b00*/  ISETP.EQ.U32.AND P3, PT, RZ, c[0x0][0x168], PT ;  /* 0x00005a00ff007a0c */ /* 0x000fe20003f62070 */
[----:B------:R-:W-:Y:S01]  /*1b10*/  HFMA2.MMA R11, -RZ, RZ, 0, 2.384185791015625e-07 ;  /* 0x00000004ff0b7435 */ /* 0x000fe200000001ff */
[----:B------:R-:W-:Y:S02]  /*1b20*/  IADD3 R10, R23, R24, RZ ;  /* 0x00000018170a7210 */ /* 0x000fe40007ffe0ff */
[----:B------:R-:W-:-:S07]  /*1b30*/  ISETP.EQ.OR.EX P0, PT, RZ, c[0x0][0x16c], P0, P3 ;  /* 0x00005b00ff007a0c */ /* 0x000fce0000702730 */
[----:B------:R-:W-:-:S04]  /*1b40*/  IMAD.WIDE R8, R10, R11, c[0x0][0x178] ;  /* 0x00005e000a087625 */ /* 0x000fc800078e020b */
[----:B------:R-:W-:Y:S02]  /*1b50*/  IMAD.WIDE R10, R10, R11, c[0x0][0x180] ;  /* 0x000060000a0a7625 */ /* 0x000fe400078e020b */
[----:B------:R-:W-:Y:S02]  /*1b60*/  @!P0 MOV R25, 0x8 ;  /* 0x0000000800198802 */ /* 0x000fe40000000f00 */
[----:B------:R-:W-:Y:S02]  /*1b70*/  @!P0 FMUL.FTZ R15, R19, c[0x0][0x1f4] ;  /* 0x00007d00130f8a20 */ /* 0x000fe40000410000 */
[----:B------:R-:W-:Y:S02]  /*1b80*/  @!P0 FMUL.FTZ R14, R18, c[0x0][0x1f4] ;  /* 0x00007d00120e8a20 */ /* 0x000fe40000410000 */
[----:B------:R-:W-:-:S05]  /*1b90*/  @!P0 IMAD.WIDE R24, R22, R25, c[0x0][0x168] ;  /* 0x00005a0016188625 */ /* 0x000fca00078e0219 */
[----:B------:R1:W-:Y:S04]  /*1ba0*/  @!P0 STG.E.64 [R24.64], R14 ;  /* 0x0000000e18008986 */ /* 0x0003e8000c101b06 */
[----:B------:R-:W-:Y:S06]  /*1bb0*/  BAR.SYNC.DEFER_BLOCKING 0x0 ;  /* 0x0000000000007b1d */ /* 0x000fec0000010000 */
[----:B------:R-:W2:Y:S04]  /*1bc0*/  LDG.E.64 R8, [R8.64] ;  /* 0x0000000608087981 */ /* 0x000ea8000c1e1b00 */
[----:B------:R-:W2:Y:S01]  /*1bd0*/  LDG.E.64 R10, [R10.64] ;  /* 0x000000060a0a7981 */ /* 0x000ea2000c1e1b00 */
[----:B-1----:R-:W-:-:S02]  /*1be0*/  PRMT R15, RZ, 0x5410, R21 ;  /* 0x00005410ff0f7816 */ /* 0x002fc40000000015 */
[----:B------:R-:W-:Y:S01]  /*1bf0*/  ISETP.NE.AND P2, PT, RZ, UR5, PT ;  /* 0x00000005ff007c0c */ /* 0x000fe2000bf45270 */
[----:B------:R-:W1:Y:S01]  /*1c00*/  LDS.64 R12, [0x48] ;  /* 0x00004800ff0c7984 */ /* 0x000e620000000a00 */
[----:B------:R-:W-:Y:S02]  /*1c10*/  PRMT R21, RZ, 0x7610, R21 ;  /* 0x00007610ff157816 */ /* 0x000fe40000000015 */
[--C-:B0-----:R-:W-:Y:S02]  /*1c20*/  PRMT R19, RZ, 0x5410, R20.reuse ;  /* 0x00005410ff137816 */ /* 0x101fe40000000014 */
[----:B------:R-:W-:Y:S01]  /*1c30*/  PRMT R25, RZ, 0x7610, R20 ;  /* 0x00007610ff197816 */ /* 0x000fe20000000014 */
[----:B-1----:R-:W-:-:S04]  /*1c40*/  FMUL.FTZ R12, R12, c[0x0][0x1f4] ;  /* 0x00007d000c0c7a20 */ /* 0x002fc80000410000 */
[----:B------:R-:W-:Y:S02]  /*1c50*/  FMUL.FTZ R14, R12, R12 ;  /* 0x0000000c0c0e7220 */ /* 0x000fe40000410000 */
[----:B------:R-:W-:Y:S02]  /*1c60*/  FADD.FTZ R20, R15, -R12 ;  /* 0x8000000c0f147221 */ /* 0x000fe40000010000 */
[----:B------:R-:W-:Y:S01]  /*1c70*/  FFMA.FTZ R14, R13, c[0x0][0x1f4], -R14 ;  /* 0x00007d000d0e7a23 */ /* 0x000fe2000001080e */
[----:B------:R-:W-:Y:S01]  /*1c80*/  MOV R13, 0x3f800000 ;  /* 0x3f800000000d7802 */ /* 0x000fe20000000f00 */
[----:B------:R-:W-:-:S03]  /*1c90*/  FADD.FTZ R24, R19, -R12 ;  /* 0x8000000c13187221 */ /* 0x000fc60000010000 */
[----:B------:R-:W-:-:S13]  /*1ca0*/  FSETP.GTU.FTZ.AND P0, PT, R14, RZ, PT ;  /* 0x000000ff0e00720b */ /* 0x000fda0003f1c000 */
[----:B------:R-:W-:Y:S02]  /*1cb0*/  @P0 FADD.FTZ R18, R14, c[0x0][0x188] ;  /* 0x000062000e120621 */ /* 0x000fe40000010000 */
[--C-:B------:R-:W-:Y:S02]  /*1cc0*/  FADD.FTZ R14, R21, -R12.reuse ;  /* 0x8000000c150e7221 */ /* 0x100fe40000010000 */
[----:B------:R-:W0:Y:S01]  /*1cd0*/  @P0 MUFU.RSQ R13, R18 ;  /* 0x00000012000d0308 */ /* 0x000e220000001400 */
[----:B------:R-:W-:Y:S01]  /*1ce0*/  ISETP.GE.U32.AND P0, PT, R16, c[0x0][0x1c8], PT ;  /* 0x0000720010007a0c */ /* 0x000fe20003f06070 */
[----:B------:R-:W-:-:S03]  /*1cf0*/  FADD.FTZ R12, R25, -R12 ;  /* 0x8000000c190c7221 */ /* 0x000fc60000010000 */
[----:B------:R-:W-:-:S04]  /*1d00*/  ISETP.GE.AND.EX P0, PT, R17, c[0x0][0x1cc], PT, P0 ;  /* 0x0000730011007a0c */ /* 0x000fc80003f06300 */
[----:B------:R-:W-:Y:S01]  /*1d10*/  ISETP.GT.U32.OR P0, PT, R0, 0xdf, P0 ;  /* 0x000000df0000780c */ /* 0x000fe20000704470 */
[-C--:B0-----:R-:W-:Y:S02]  /*1d20*/  FMUL.FTZ R15, R20, R13.reuse ;  /* 0x0000000d140f7220 */ /* 0x081fe40000410000 */
[-C--:B------:R-:W-:Y:S02]  /*1d30*/  FMUL.FTZ R19, R24, R13.reuse ;  /* 0x0000000d18137220 */ /* 0x080fe40000410000 */
[-C--:B------:R-:W-:Y:S02]  /*1d40*/  FMUL.FTZ R20, R12, R13.reuse ;  /* 0x0000000d0c147220 */ /* 0x080fe40000410000 */
[----:B------:R-:W-:Y:S02]  /*1d50*/  FMUL.FTZ R18, R14, R13 ;  /* 0x0000000d0e127220 */ /* 0x000fe40000410000 */
[C-C-:B--2---:R-:W-:Y:S02]  /*1d60*/  FFMA.FTZ R14, R8.reuse, R15, R10.reuse ;  /* 0x0000000f080e7223 */ /* 0x144fe4000001000a */
[----:B------:R-:W-:-:S02]  /*1d70*/  FFMA.FTZ R12, R8, R19, R10 ;  /* 0x00000013080c7223 */ /* 0x000fc4000001000a */
[C-C-:B------:R-:W-:Y:S02]  /*1d80*/  FFMA.FTZ R13, R9.reuse, R20, R11.reuse ;  /* 0x00000014090d7223 */ /* 0x140fe4000001000b */
[----:B------:R-:W-:Y:S01]  /*1d90*/  FFMA.FTZ R15, R9, R18, R11 ;  /* 0x00000012090f7223 */ /* 0x000fe2000001000b */
[----:B------:R-:W-:Y:S05]  /*1da0*/  @!P2 BRA `(.L_x_2029) ;  /* 0x000000a00000a947 */ /* 0x000fea0003800000 */
        /* <DEDUP_REMOVED lines=9> */
[----:B-1----:R-:W-:-:S05]  /*1e40*/  FMUL.FTZ R15, R15, R18 ;  /* 0x000000120f0f7220 */ /* 0x002fca0000410000 */
.L_x_2029:
[----:B------:R-:W-:Y:S01]  /*1e50*/  BSSY B0, `(.L_x_2030) ;  /* 0x000000c000007945 */ /* 0x000fe20003800000 */
[----:B------:R-:W-:Y:S05]  /*1e60*/  @!P1 BRA `(.L_x_2031) ;  /* 0x000000a000009947 */ /* 0x000fea0003800000 */
[----:B------:R-:W-:Y:S01]  /*1e70*/  MOV R8, R28 ;  /* 0x0000001c00087202 */ /* 0x000fe20000000f00 */
[----:B------:R-:W-:Y:S01]  /*1e80*/  IMAD R11, R5, c[0x0][0x1c0], RZ ;  /* 0x00007000050b7a24 */ /* 0x000fe200078e02ff */
[----:B------:R-:W-:Y:S02]  /*1e90*/  MOV R9, R27 ;  /* 0x0000001b00097202 */ /* 0x000fe40000000f00 */
[----:B------:R-:W-:Y:S01]  /*1ea0*/  F2FP.BF16.PACK_AB R15, R15, R14 ;  /* 0x0000000e0f0f723e */ /* 0x000fe200000010ff */
[C---:B------:R-:W-:Y:S02]  /*1eb0*/  IMAD R11, R2.reuse, c[0x0][0x1c4], R11 ;  /* 0x00007100020b7a24 */ /* 0x040fe400078e020b */
[----:B------:R-:W-:-:S05]  /*1ec0*/  IMAD.WIDE.U32 R8, R2, c[0x0][0x1c0], R8 ;  /* 0x0000700002087a25 */ /* 0x000fca00078e0008 */
[----:B------:R-:W-:Y:S02]  /*1ed0*/  IADD3 R11, R9, R11, RZ ;  /* 0x0000000b090b7210 */ /* 0x000fe40007ffe0ff */
[----:B------:R-:W-:-:S04]  /*1ee0*/  LEA R10, P3, R8, c[0x0][0x160], 0x1 ;  /* 0x00005800080a7a11 */ /* 0x000fc800078608ff */
[----:B------:R-:W-:-:S05]  /*1ef0*/  LEA.HI.X R11, R8, c[0x0][0x164], R11, 0x1, P3 ;  /* 0x00005900080b7a11 */ /* 0x000fca00018f0c0b */
[----:B------:R0:W-:Y:S04]  /*1f00*/  STG.E [R10.64], R15 ;  /* 0x0000000f0a007986 */ /* 0x0001e8000c101906 */
.L_x_2031:
[----:B------:R-:W-:Y:S05]  /*1f10*/  BSYNC B0 ;  /* 0x0000000000007941 */ /* 0x000fea0003800000 */
.L_x_2030:
[----:B------:R-:W-:Y:S05]  /*1f20*/  @!P2 BRA `(.L_x_2032) ;  /* 0x000000a00000a947 */ /* 0x000fea0003800000 */
        /* <DEDUP_REMOVED lines=10> */
.L_x_2032:
[----:B------:R-:W-:Y:S01]  /*1fd0*/  BSSY B0, `(.L_x_2033) ;  /* 0x000000c000007945 */ /* 0x000fe20003800000 */
[----:B------:R-:W-:Y:S05]  /*1fe0*/  @P0 BRA `(.L_x_2034) ;  /* 0x000000a000000947 */ /* 0x000fea0003800000 */
[----:B0-----:R-:W-:Y:S01]  /*1ff0*/  MOV R10, R28 ;  /* 0x0000001c000a7202 */ /* 0x001fe20000000f00 */
        /* <DEDUP_REMOVED lines=9> */
.L_x_2034:
[----:B------:R-:W-:Y:S05]  /*2090*/  BSYNC B0 ;  /* 0x0000000000007941 */ /* 0x000fea0003800000 */
.L_x_2033:
[----:B------:R-:W-:Y:S02]  /*20a0*/  IADD3 R22, R22, c[0x0][0x10], RZ ;  /* 0x0000040016167a10 */ /* 0x000fe40007ffe0ff */
[----:B------:R-:W-:Y:S02]  /*20b0*/  IADD3 R6, R6, 0x1, RZ ;  /* 0x0000000106067810 */ /* 0x000fe40007ffe0ff */
[----:B------:R-:W-:-:S13]  /*20c0*/  ISETP.GE.AND P0, PT, R22, UR4, PT ;  /* 0x0000000416007c0c */ /* 0x000fda000bf06270 */
[----:B------:R-:W-:Y:S01]  /*20d0*/  @P0 CALL.REL.NOINC `(.L_x_2035) ;  /* 0x0000001000000944 */ /* 0x000fe20003c00000 */
[----:B------:R-:W-:Y:S05]  /*20e0*/  BRA `(.L_x_2036) ;  /* 0xffffe0d000007947 */ /* 0x000fea000383ffff */
.L_x_2035:
[----:B------:R-:W-:Y:S05]  /*20f0*/  EXIT ;  /* 0x000000000000794d */ /* 0x000fea0003800000 */
.L_x_2037:
        /* <DEDUP_REMOVED lines=16> */
.L_x_3350:


//--------------------- .text._Z35group_norm_nhwc_fwd_one_pass_kernelI11Bf16IOFp32WLi128ELi14ELi224EEv26Group_norm_nhwc_fwd_params --------------------------
	.section	.text._Z35group_norm_nhwc_fwd_one_pass_kernelI11Bf16IOFp32WLi128ELi14ELi224EEv26Group_norm_nhwc_fwd_params,"ax",@progbits
	.sectioninfo	@"SHI_REGISTERS=40"
	.align	128
        .global         _Z35group_norm_nhwc_fwd_one_pass_kernelI11Bf16IOFp32WLi128ELi14ELi224EEv26Group_norm_nhwc_fwd_params
        .type           _Z35group_norm_nhwc_fwd_one_pass_kernelI11Bf16IOFp32WLi128ELi14ELi224EEv26Group_norm_nhwc_fwd_params,@function
        .size           _Z35group_norm_nhwc_fwd_one_pass_kernelI11Bf16IOFp32WLi128ELi14ELi224EEv26Group_norm_nhwc_fwd_params,(.L_x_3351 - _Z35group_norm_nhwc_fwd_one_pass_kernelI11Bf16IOFp32WLi128ELi14ELi224EEv26Group_norm_nhwc_fwd_params)
        .other          _Z35group_norm_nhwc_fwd_one_pass_kernelI11Bf16IOFp32WLi128ELi14ELi224EEv26Group_norm_nhwc_fwd_params,@"STO_CUDA_ENTRY STV_DEFAULT"
_Z35group_norm_nhwc_fwd_one_pass_kernelI11Bf16IOFp32WLi128ELi14ELi224EEv26Group_norm_nhwc_fwd_params:
.text._Z35group_norm_nhwc_fwd_one_pass_kernelI11Bf16IOFp32WLi128ELi14ELi224EEv26Group_norm_nhwc_fwd_params:
        /* <DEDUP_REMOVED lines=11> */
[----:B------:R-:W-:Y:S01]  /*00b0*/  ULDC.U8 UR5, c[0x0][0x1dc] ;  /* 0x0000770000057ab9 */ /* 0x000fe20000000000 */
[----:B------:R-:W1:Y:S01]  /*00c0*/  S2R R2, SR_LANEID ;  /* 0x0000000000027919 */ /* 0x000e620000000000 */
[----:B------:R-:W-:Y:S01]  /*00d0*/  ULDC.64 UR6, c[0x0][0x118] ;  /* 0x0000460000067ab9 */ /* 0x000fe20000000a00 */
[-C--:B------:R-:W-:Y:S02]  /*00e0*/  IADD3 R4, -R5, R0.reuse, RZ ;  /* 0x0000000005047210 */ /* 0x080fe40007ffe1ff */
[----:B------:R-:W-:Y:S02]  /*00f0*/  LEA.HI R6, R7, R0, RZ, 0x5 ;  /* 0x0000000007067211 */ /* 0x000fe400078f28ff */
[----:B------:R-:W-:-:S02]  /*0100*/  LEA.HI R4, R4, R5, RZ, 0x1f ;  /* 0x0000000504047211 */ /* 0x000fc400078ff8ff */
[----:B------:R-:W-:Y:S02]  /*0110*/  SHF.R.S32.HI R6, RZ, 0x5, R6 ;  /* 0x00000005ff067819 */ /* 0x000fe40000011406 */
[----:B------:R-:W-:-:S05]  /*0120*/  SHF.R.U32.HI R5, RZ, 0x2, R4 ;  /* 0x00000002ff057819 */ /* 0x000fca0000011604 */
[----:B------:R-:W-:Y:S02]  /*0130*/  IMAD R31, R5, -0x7, R0 ;  /* 0xfffffff9051f7824 */ /* 0x000fe400078e0200 */
[----:B0-----:R-:W-:Y:S01]  /*0140*/  IMAD R29, R3, c[0x0][0x1e4], R5 ;  /* 0x00007900031d7a24 */ /* 0x001fe200078e0205 */
[----:B------:R-:W-:Y:S02]  /*0150*/  HFMA2.MMA R5, -RZ, RZ, 0, 0 ;  /* 0x00000000ff057435 */ /* 0x000fe400000001ff */
[----:B------:R-:W-:Y:S02]  /*0160*/  SHF.L.U32 R31, R31, 0x1, RZ ;  /* 0x000000011f1f7819 */ /* 0x000fe400000006ff */
[C---:B------:R-:W-:Y:S02]  /*0170*/  ISETP.GE.U32.AND P0, PT, R29.reuse, c[0x0][0x1c8], PT ;  /* 0x000072001d007a0c */ /* 0x040fe40003f06070 */
[----:B------:R-:W-:Y:S02]  /*0180*/  SHF.R.S32.HI R4, RZ, 0x1f, R29 ;  /* 0x0000001fff047819 */ /* 0x000fe4000001141d */
[----:B------:R-:W-:-:S02]  /*0190*/  IADD3 R28, R29, 0x20, RZ ;  /* 0x000000201d1c7810 */ /* 0x000fc40007ffe0ff */
[----:B------:R-:W-:Y:S02]  /*01a0*/  ISETP.GE.AND.EX P0, PT, R4, c[0x0][0x1cc], PT, P0 ;  /* 0x0000730004007a0c */ /* 0x000fe40003f06300 */
[C---:B------:R-:W-:Y:S02]  /*01b0*/  IADD3 R7, R29.reuse, 0x40, RZ ;  /* 0x000000401d077810 */ /* 0x040fe40007ffe0ff */
[----:B------:R-:W-:Y:S02]  /*01c0*/  ISETP.LT.U32.AND P0, PT, R0, 0xe0, !P0 ;  /* 0x000000e00000780c */ /* 0x000fe40004701070 */
[----:B------:R-:W-:Y:S02]  /*01d0*/  IADD3 R20, R29, 0x60, RZ ;  /* 0x000000601d147810 */ /* 0x000fe40007ffe0ff */
[----:B-1----:R-:W-:Y:S02]  /*01e0*/  SHF.R.S32.HI R21, RZ, 0x1f, R28 ;  /* 0x0000001fff157819 */ /* 0x002fe4000001141c */
.L_x_2060:
[----:B0-----:R-:W-:Y:S01]  /*01f0*/  IABS R11, c[0x0][0x1d8] ;  /* 0x00007600000b7a13 */ /* 0x001fe20000000000 */
[----:B------:R-:W-:Y:S01]  /*0200*/  CS2R R24, SRZ ;  /* 0x0000000000187805 */ /* 0x000fe2000001ff00 */
[----:B------:R-:W-:-:S02]  /*0210*/  SHF.R.S32.HI R22, RZ, 0x1f, R7 ;  /* 0x0000001fff167819 */ /* 0x000fc40000011407 */
[----:B------:R-:W0:Y:S01]  /*0220*/  I2F.RP R10, R11 ;  /* 0x0000000b000a7306 */ /* 0x000e220000209400 */
[----:B------:R-:W-:-:S07]  /*0230*/  SHF.R.S32.HI R23, RZ, 0x1f, R20 ;  /* 0x0000001fff177819 */ /* 0x000fce0000011414 */
[----:B0-----:R-:W0:Y:S02]  /*0240*/  MUFU.RCP R10, R10 ;  /* 0x0000000a000a7308 */ /* 0x001e240000001000 */
[----:B0-----:R-:W-:-:S06]  /*0250*/  IADD3 R8, R10, 0xffffffe, RZ ;  /* 0x0ffffffe0a087810 */ /* 0x001fcc0007ffe0ff */
[----:B------:R0:W1:Y:S02]  /*0260*/  F2I.FTZ.U32.TRUNC.NTZ R9, R8 ;  /* 0x0000000800097305 */ /* 0x000064000021f000 */
[----:B0-----:R-:W-:Y:S02]  /*0270*/  MOV R8, RZ ;  /* 0x000000ff00087202 */ /* 0x001fe40000000f00 */
[----:B-1----:R-:W-:-:S05]  /*0280*/  IADD3 R12, RZ, -R9, RZ ;  /* 0x80000009ff0c7210 */ /* 0x002fca0007ffe0ff */
        /* <DEDUP_REMOVED lines=20> */
[----:B------:R-:W-:Y:S01]  /*03d0*/  ISETP.LT.U32.AND P1, PT, R0, 0xe0, !P1 ;  /* 0x000000e00000780c */ /* 0x000fe20004f21070 */
[----:B------:R-:W-:Y:S01]  /*03e0*/  IMAD R32, R11, c[0x0][0x1d8], R30 ;  /* 0x000076000b207a24 */ /* 0x000fe200078e021e */
[----:B------:R-:W-:Y:S01]  /*03f0*/  SHF.R.S32.HI R11, RZ, 0x1f, R31 ;  /* 0x0000001fff0b7819 */ /* 0x000fe2000001141f */
[----:B------:R-:W-:Y:S01]  /*0400*/  IMAD R8, R8, c[0x0][0x1d0], RZ ;  /* 0x0000740008087a24 */ /* 0x000fe200078e02ff */
[----:B------:R-:W-:Y:S01]  /*0410*/  ISETP.GE.U32.AND P3, PT, R20, c[0x0][0x1c8], PT ;  /* 0x0000720014007a0c */ /* 0x000fe20003f66070 */
[----:B------:R-:W-:Y:S02]  /*0420*/  IMAD R32, R32, 0xe, RZ ;  /* 0x0000000e20207824 */ /* 0x000fe400078e02ff */
[----:B------:R-:W-:Y:S01]  /*0430*/  IMAD R35, R9, c[0x0][0x1d4], R8 ;  /* 0x0000750009237a24 */ /* 0x000fe200078e0208 */
[----:B------:R-:W-:Y:S01]  /*0440*/  ISETP.GE.AND.EX P3, PT, R23, c[0x0][0x1cc], PT, P3 ;  /* 0x0000730017007a0c */ /* 0x000fe20003f66330 */
[----:B------:R-:W-:Y:S01]  /*0450*/  @P0 IMAD R8, R4, c[0x0][0x1c0], RZ ;  /* 0x0000700004080a24 */ /* 0x000fe200078e02ff */
[----:B------:R-:W-:-:S02]  /*0460*/  IADD3 R36, P2, R31, R32, RZ ;  /* 0x000000201f247210 */ /* 0x000fc40007f5e0ff */
[----:B------:R-:W-:Y:S01]  /*0470*/  ISETP.GT.U32.OR P3, PT, R0, 0xdf, P3 ;  /* 0x000000df0000780c */ /* 0x000fe20001f64470 */
[----:B------:R-:W-:Y:S01]  /*0480*/  @P0 IMAD R13, R29, c[0x0][0x1c4], R8 ;  /* 0x000071001d0d0a24 */ /* 0x000fe200078e0208 */
[----:B------:R-:W-:Y:S02]  /*0490*/  LEA.HI.X.SX32 R37, R32, R11, 0x1, P2 ;  /* 0x0000000b20257211 */ /* 0x000fe400010f0eff */
[----:B------:R-:W-:-:S03]  /*04a0*/  ISETP.GE.U32.AND P2, PT, R7, c[0x0][0x1c8], PT ;  /* 0x0000720007007a0c */ /* 0x000fc60003f46070 */
[----:B------:R-:W-:Y:S01]  /*04b0*/  IMAD.WIDE.U32 R36, R9, c[0x0][0x1d0], R36 ;  /* 0x0000740009247a25 */ /* 0x000fe200078e0024 */
[----:B------:R-:W-:-:S03]  /*04c0*/  ISETP.GE.AND.EX P2, PT, R22, c[0x0][0x1cc], PT, P2 ;  /* 0x0000730016007a0c */ /* 0x000fc60003f46320 */
[----:B------:R-:W-:Y:S01]  /*04d0*/  @P1 IMAD R9, R21, c[0x0][0x1c0], RZ ;  /* 0x0000700015091a24 */ /* 0x000fe200078e02ff */
[----:B------:R-:W-:Y:S02]  /*04e0*/  IADD3 R35, R37, R35, RZ ;  /* 0x0000002325237210 */ /* 0x000fe40007ffe0ff */
[-C--:B------:R-:W-:Y:S01]  /*04f0*/  @P1 MOV R34, R36.reuse ;  /* 0x0000002400221202 */ /* 0x080fe20000000f00 */
[----:B------:R-:W-:Y:S01]  /*0500*/  @P1 IMAD R15, R28, c[0x0][0x1c4], R9 ;  /* 0x000071001c0f1a24 */ /* 0x000fe200078e0209 */
[----:B------:R-:W-:Y:S02]  /*0510*/  ISETP.GT.U32.OR P2, PT, R0, 0xdf, P2 ;  /* 0x000000df0000780c */ /* 0x000fe40001744470 */
[----:B------:R-:W-:Y:S01]  /*0520*/  @P0 MOV R10, R36 ;  /* 0x00000024000a0202 */ /* 0x000fe20000000f00 */
[----:B------:R-:W-:Y:S01]  /*0530*/  @P1 IMAD.WIDE.U32 R8, R28, c[0x0][0x1c0], R34 ;  /* 0x000070001c081a25 */ /* 0x000fe200078e0022 */
[----:B------:R-:W-:-:S03]  /*0540*/  @P0 MOV R11, R35 ;  /* 0x00000023000b0202 */ /* 0x000fc60000000f00 */
[----:B------:R-:W-:Y:S01]  /*0550*/  @P1 IMAD.IADD R9, R9, 0x1, R15 ;  /* 0x0000000109091824 */ /* 0x000fe200078e020f */
[----:B------:R-:W-:Y:S01]  /*0560*/  @P1 LEA R14, P5, R8, c[0x0][0x170], 0x1 ;  /* 0x00005c00080e1a11 */ /* 0x000fe200078a08ff */
[----:B------:R-:W-:-:S03]  /*0570*/  @P0 IMAD.WIDE.U32 R10, R29, c[0x0][0x1c0], R10 ;  /* 0x000070001d0a0a25 */ /* 0x000fc600078e000a */
[----:B------:R-:W-:Y:S01]  /*0580*/  @P1 LEA.HI.X R15, R8, c[0x0][0x174], R9, 0x1, P5 ;  /* 0x00005d00080f1a11 */ /* 0x000fe200028f0c09 */
[----:B------:R-:W-:Y:S01]  /*0590*/  @!P2 IMAD R8, R22, c[0x0][0x1c0], RZ ;  /* 0x000070001608aa24 */ /* 0x000fe200078e02ff */
[----:B------:R-:W-:Y:S01]  /*05a0*/  @P0 IADD3 R11, R11, R13, RZ ;  /* 0x0000000d0b0b0210 */ /* 0x000fe20007ffe0ff */
[----:B------:R-:W-:Y:S01]  /*05b0*/  @!P3 IMAD R13, R23, c[0x0][0x1c0], RZ ;  /* 0x00007000170dba24 */ /* 0x000fe200078e02ff */
[C---:B------:R-:W-:Y:S01]  /*05c0*/  @P0 LEA R16, P4, R10.reuse, c[0x0][0x170], 0x1 ;  /* 0x00005c000a100a11 */ /* 0x040fe200078808ff */
[----:B------:R-:W2:Y:S01]  /*05d0*/  @P1 LDG.E R24, [R14.64] ;  /* 0x000000060e181981 */ /* 0x000ea2000c1e1900 */
[----:B------:R-:W-:Y:S02]  /*05e0*/  @!P2 MOV R9, R35 ;  /* 0x000000230009a202 */ /* 0x000fe40000000f00 */
[----:B------:R-:W-:Y:S01]  /*05f0*/  @P0 LEA.HI.X R17, R10, c[0x0][0x174], R11, 0x1, P4 ;  /* 0x00005d000a110a11 */ /* 0x000fe200020f0c0b */
[----:B------:R-:W-:Y:S01]  /*0600*/  @!P2 IMAD R11, R7, c[0x0][0x1c4], R8 ;  /* 0x00007100070baa24 */ /* 0x000fe200078e0208 */
[----:B------:R-:W-:-:S02]  /*0610*/  @!P2 MOV R8, R36 ;  /* 0x000000240008a202 */ /* 0x000fc40000000f00 */
[----:B------:R-:W-:Y:S01]  /*0620*/  @!P3 MOV R10, R36 ;  /* 0x00000024000ab202 */ /* 0x000fe20000000f00 */
[----:B------:R-:W3:Y:S02]  /*0630*/  @P0 LDG.E R25, [R16.64] ;  /* 0x0000000610190981 */ /* 0x000ee4000c1e1900 */
[----:B------:R-:W-:Y:S01]  /*0640*/  @!P2 IMAD.WIDE.U32 R8, R7, c[0x0][0x1c0], R8 ;  /* 0x000070000708aa25 */ /* 0x000fe200078e0008 */
[----:B------:R-:W-:-:S04]  /*0650*/  CS2R R26, SRZ ;  /* 0x00000000001a7805 */ /* 0x000fc8000001ff00 */
[----:B------:R-:W-:Y:S02]  /*0660*/  @!P2 IADD3 R9, R9, R11, RZ ;  /* 0x0000000b0909a210 */ /* 0x000fe40007ffe0ff */
[----:B------:R-:W-:Y:S02]  /*0670*/  @!P2 LEA R12, P1, R8, c[0x0][0x170], 0x1 ;  /* 0x00005c00080caa11 */ /* 0x000fe400078208ff */
[----:B------:R-:W-:Y:S01]  /*0680*/  @!P3 MOV R11, R35 ;  /* 0x00000023000bb202 */ /* 0x000fe20000000f00 */
[----:B------:R-:W-:Y:S01]  /*0690*/  @!P3 IMAD R19, R20, c[0x0][0x1c4], R13 ;  /* 0x000071001413ba24 */ /* 0x000fe200078e020d */
[----:B------:R-:W-:-:S03]  /*06a0*/  @!P2 LEA.HI.X R13, R8, c[0x0][0x174], R9, 0x1, P1 ;  /* 0x00005d00080daa11 */ /* 0x000fc600008f0c09 */
[----:B------:R-:W-:Y:S02]  /*06b0*/  @!P3 IMAD.WIDE.U32 R10, R20, c[0x0][0x1c0], R10 ;  /* 0x00007000140aba25 */ /* 0x000fe400078e000a */
[----:B------:R2:W4:Y:S03]  /*06c0*/  @!P2 LDG.E R26, [R12.64] ;  /* 0x000000060c1aa981 */ /* 0x000526000c1e1900 */
[----:B------:R-:W-:Y:S02]  /*06d0*/  @!P3 IADD3 R9, R11, R19, RZ ;  /* 0x000000130b09b210 */ /* 0x000fe40007ffe0ff */
[----:B------:R-:W-:-:S04]  /*06e0*/  @!P3 LEA R8, P1, R10, c[0x0][0x170], 0x1 ;  /* 0x00005c000a08ba11 */ /* 0x000fc800078208ff */
[----:B------:R-:W-:-:S05]  /*06f0*/  @!P3 LEA.HI.X R9, R10, c[0x0][0x174], R9, 0x1, P1 ;  /* 0x00005d000a09ba11 */ /* 0x000fca00008f0c09 */
[----:B------:R3:W5:Y:S01]  /*0700*/  @!P3 LDG.E R27, [R8.64] ;  /* 0x00000006081bb981 */ /* 0x000762000c1e1900 */
[C---:B------:R-:W-:Y:S02]  /*0710*/  ISETP.GT.AND P1, PT, R2.reuse, 0x1e, PT ;  /* 0x0000001e0200780c */ /* 0x040fe40003f24270 */
[----:B------:R-:W-:Y:S02]  /*0720*/  ISETP.NE.AND P3, PT, R2, RZ, PT ;  /* 0x000000ff0200720c */ /* 0x000fe40003f65270 */
[----:B------:R-:W-:Y:S01]  /*0730*/  ISETP.NE.AND P2, PT, R0, RZ, PT ;  /* 0x000000ff0000720c */ /* 0x000fe20003f45270 */
[----:B------:R-:W-:Y:S01]  /*0740*/  BSSY B0, `(.L_x_2038) ;  /* 0x0000048000007945 */ /* 0x000fe20003800000 */
[--C-:B--2---:R-:W-:Y:S02]  /*0750*/  PRMT R12, RZ, 0x5410, R24.reuse ;  /* 0x00005410ff0c7816 */ /* 0x104fe40000000018 */
[----:B------:R-:W-:Y:S02]  /*0760*/  PRMT R11, RZ, 0x7610, R24 ;  /* 0x00007610ff0b7816 */ /* 0x000fe40000000018 */
[----:B---3--:R-:W-:-:S02]  /*0770*/  PRMT R9, RZ, 0x7610, R25 ;  /* 0x00007610ff097816 */ /* 0x008fc40000000019 */
[----:B------:R-:W-:Y:S01]  /*0780*/  PRMT R8, RZ, 0x5410, R25 ;  /* 0x00005410ff087816 */ /* 0x000fe20000000019 */
[----:B------:R-:W-:Y:S02]  /*0790*/  FADD.FTZ R15, R12, R11 ;  /* 0x0000000b0c0f7221 */ /* 0x000fe40000010000 */
[----:B------:R-:W-:Y:S02]  /*07a0*/  FMUL.FTZ R17, R11, R11 ;  /* 0x0000000b0b117220 */ /* 0x000fe40000410000 */
[----:B------:R-:W-:Y:S02]  /*07b0*/  FMUL.FTZ R11, R9, R9 ;  /* 0x00000009090b7220 */ /* 0x000fe40000410000 */
[C---:B------:R-:W-:Y:S02]  /*07c0*/  FADD.FTZ R10, R8.reuse, R9 ;  /* 0x00000009080a7221 */ /* 0x040fe40000010000 */
[----:B------:R-:W-:Y:S02]  /*07d0*/  FFMA.FTZ R11, R8, R8, R11 ;  /* 0x00000008080b7223 */ /* 0x000fe4000001000b */
[----:B------:R-:W-:Y:S01]  /*07e0*/  FADD.FTZ R10, RZ, R10 ;  /* 0x0000000aff0a7221 */ /* 0x000fe20000010000 */
[----:B----4-:R-:W-:-:S02]  /*07f0*/  PRMT R9, RZ, 0x7610, R26 ;  /* 0x00007610ff097816 */ /* 0x010fc4000000001a */
[----:B------:R-:W-:-:S03]  /*0800*/  PRMT R8, RZ, 0x5410, R26 ;  /* 0x00005410ff087816 */ /* 0x000fc6000000001a */
[----:B------:R-:W-:Y:S02]  /*0810*/  FMUL.FTZ R13, R9, R9 ;  /* 0x00000009090d7220 */ /* 0x000fe40000410000 */
[----:B------:R-:W-:Y:S02]  /*0820*/  FADD.FTZ R9, R8, R9 ;  /* 0x0000000908097221 */ /* 0x000fe40000010000 */
[----:B------:R-:W-:Y:S02]  /*0830*/  FADD.FTZ R10, R10, R15 ;  /* 0x0000000f0a0a7221 */ /* 0x000fe40000010000 */
[----:B------:R-:W-:Y:S02]  /*0840*/  FFMA.FTZ R8, R8, R8, R13 ;  /* 0x0000000808087223 */ /* 0x000fe4000001000d */
[----:B------:R-:W-:Y:S01]  /*0850*/  FFMA.FTZ R12, R12, R12, R17 ;  /* 0x0000000c0c0c7223 */ /* 0x000fe20000010011 */
[----:B-----5:R-:W-:Y:S01]  /*0860*/  PRMT R13, RZ, 0x7610, R27 ;  /* 0x00007610ff0d7816 */ /* 0x020fe2000000001b */
[----:B------:R-:W-:-:S02]  /*0870*/  FADD.FTZ R11, RZ, R11 ;  /* 0x0000000bff0b7221 */ /* 0x000fc40000010000 */
[----:B------:R-:W-:Y:S01]  /*0880*/  FADD.FTZ R9, R10, R9 ;  /* 0x000000090a097221 */ /* 0x000fe20000010000 */
[----:B------:R-:W-:Y:S01]  /*0890*/  PRMT R10, RZ, 0x5410, R27 ;  /* 0x00005410ff0a7816 */ /* 0x000fe2000000001b */
[----:B------:R-:W-:Y:S02]  /*08a0*/  FADD.FTZ R11, R11, R12 ;  /* 0x0000000c0b0b7221 */ /* 0x000fe40000010000 */
[----:B------:R-:W-:Y:S02]  /*08b0*/  FMUL.FTZ R15, R13, R13 ;  /* 0x0000000d0d0f7220 */ /* 0x000fe40000410000 */
[----:B------:R-:W-:Y:S02]  /*08c0*/  FADD.FTZ R8, R11, R8 ;  /* 0x000000080b087221 */ /* 0x000fe40000010000 */
[C---:B------:R-:W-:Y:S02]  /*08d0*/  FFMA.FTZ R15, R10.reuse, R10, R15 ;  /* 0x0000000a0a0f7223 */ /* 0x040fe4000001000f */
[----:B------:R-:W-:-:S02]  /*08e0*/  FADD.FTZ R18, R10, R13 ;  /* 0x0000000d0a127221 */ /* 0x000fc40000010000 */
        /* <DEDUP_REMOVED lines=26> */
[----:B------:R-:W-:-:S05]  /*0a90*/  MOV R19, R8 ;  /* 0x0000000800137202 */ /* 0x000fca0000000f00 */
        /* <DEDUP_REMOVED lines=8> */
[----:B0-----:R-:W0:Y:S01]  /*0b20*/  LDS.128 R16, [0x30] ;  /* 0x00003000ff107984 */ /* 0x001e220000000c00 */
[----:B------:R-:W-:Y:S02]  /*0b30*/  FADD.FTZ R8, R8, R11 ;  /* 0x0000000b08087221 */ /* 0x000fe40000010000 */
        /* <DEDUP_REMOVED lines=8> */
.L_x_2039:
[----:B------:R-:W-:Y:S05]  /*0bc0*/  BSYNC B0 ;  /* 0x0000000000007941 */ /* 0x000fea0003800000 */
.L_x_2038:
[----:B------:R-:W-:-:S04]  /*0bd0*/  MOV R12, c[0x0][0xc] ;  /* 0x00000300000c7a02 */ /* 0x000fc80000000f00 */
[----:B------:R-:W-:-:S13]  /*0be0*/  ISETP.GE.U32.AND P1, PT, R12, 0x2, PT ;  /* 0x000000020c00780c */ /* 0x000fda0003f26070 */
[----:B------:R-:W-:Y:S05]  /*0bf0*/  @!P1 BRA `(.L_x_2040) ;  /* 0x0000093000009947 */ /* 0x000fea0003800000 */
[----:B------:R-:W-:Y:S05]  /*0c00*/  @P2 BRA `(.L_x_2041) ;  /* 0x000001a000002947 */ /* 0x000fea0003800000 */
[----:B------:R-:W1:Y:S01]  /*0c10*/  S2R R14, SR_CTAID.Y ;  /* 0x00000000000e7919 */ /* 0x000e620000002600 */
[C---:B------:R-:W-:Y:S02]  /*0c20*/  LOP3.LUT R8, R5.reuse, 0x1, RZ, 0xc0, !PT ;  /* 0x0000000105087812 */ /* 0x040fe400078ec0ff */
[----:B------:R-:W-:-:S03]  /*0c30*/  LOP3.LUT P1, RZ, R5, 0x2, RZ, 0xc0, !PT ;  /* 0x0000000205ff7812 */ /* 0x000fc6000782c0ff */
[----:B------:R-:W-:Y:S01]  /*0c40*/  IMAD R9, R8, c[0x0][0x10], RZ ;  /* 0x0000040008097a24 */ /* 0x000fe200078e02ff */
[----:B------:R-:W-:-:S03]  /*0c50*/  HFMA2.MMA R8, -RZ, RZ, 0, 2.384185791015625e-07 ;  /* 0x00000004ff087435 */ /* 0x000fc600000001ff */
[----:B------:R-:W-:-:S04]  /*0c60*/  IMAD R10, R9, c[0x0][0xc], RZ ;  /* 0x00000300090a7a24 */ /* 0x000fc800078e02ff */
[----:B------:R-:W-:-:S04]  /*0c70*/  IMAD.SHL.U32 R11, R10, 0x2, RZ ;  /* 0x000000020a0b7824 */ /* 0x000fc800078e00ff */
[----:B------:R-:W-:-:S04]  /*0c80*/  IMAD.WIDE R10, R11, R8, c[0x0][0x198] ;  /* 0x000066000b0a7625 */ /* 0x000fc800078e0208 */
[----:B-1----:R-:W-:Y:S01]  /*0c90*/  IMAD R13, R3, c[0x0][0x10], R14 ;  /* 0x00000400030d7a24 */ /* 0x002fe200078e020e */
[----:B------:R-:W-:Y:S02]  /*0ca0*/  IADD3 R9, R9, R14, RZ ;  /* 0x0000000e09097210 */ /* 0x000fe40007ffe0ff */
[----:B------:R-:W-:Y:S01]  /*0cb0*/  MOV R14, 0x1 ;  /* 0x00000001000e7802 */ /* 0x000fe20000000f00 */
[----:B------:R-:W-:-:S03]  /*0cc0*/  IMAD.WIDE.U32 R10, R13, 0x8, R10 ;  /* 0x000000080d0a7825 */ /* 0x000fc600078e000a */
[----:B------:R-:W-:Y:S01]  /*0cd0*/  SEL R13, R14, 0xffffffff, !P1 ;  /* 0xffffffff0e0d7807 */ /* 0x000fe20004800000 */
[----:B------:R-:W-:Y:S01]  /*0ce0*/  IMAD.WIDE.U32 R8, R9, R8, c[0x0][0x190] ;  /* 0x0000640009087625 */ /* 0x000fe200078e0008 */
[----:B------:R1:W-:Y:S01]  /*0cf0*/  STG.E.64 [R10.64], R18 ;  /* 0x000000120a007986 */ /* 0x0003e2000c101b06 */
[----:B------:R-:W-:Y:S06]  /*0d00*/  MEMBAR.ALL.GPU ;  /* 0x0000000000007992 */ /* 0x000fec000000a000 */
[----:B------:R-:W-:-:S00]  /*0d10*/  ERRBAR ;  /* 0x00000000000079ab */ /* 0x000fc00000000000 */
[----:B-1----:R-:W-:Y:S01]  /*0d20*/  SEL R11, RZ, c[0x0][0xc], P1 ;  /* 0x00000300ff0b7a07 */ /* 0x002fe20000800000 */
[----:B------:R1:W-:Y:S03]  /*0d30*/  RED.E.ADD.S32.STRONG.GPU [R8.64], R13 ;  /* 0x0000000d0800798e */ /* 0x0003e6000c10e386 */
[----:B------:R-:W-:-:S13]  /*0d40*/  ISETP.NE.AND P1, PT, R11, -0x1, PT ;  /* 0xffffffff0b00780c */ /* 0x000fda0003f25270 */
[----:B-1----:R-:W-:Y:S05]  /*0d50*/  @!P1 BRA `(.L_x_2041) ;  /* 0x0000005000009947 */ /* 0x002fea0003800000 */
.L_x_2042:
[----:B------:R-:W2:Y:S01]  /*0d60*/  LDG.E.STRONG.GPU R10, [R8.64] ;  /* 0x00000006080a7981 */ /* 0x000ea2000c1ef900 */
[----:B------:R-:W-:Y:S01]  /*0d70*/  YIELD ;  /* 0x0000000000007946 */ /* 0x000fe20003800000 */
[----:B--2---:R-:W-:Y:S01]  /*0d80*/  ISETP.NE.AND P1, PT, R10, R11, PT ;  /* 0x0000000b0a00720c */ /* 0x004fe20003f25270 */
[----:B------:R-:W-:-:S12]  /*0d90*/  CCTL.IVALL ;  /* 0x00000000ff00798f */ /* 0x000fd80002000000 */
[----:B------:R-:W-:Y:S05]  /*0da0*/  @P1 BRA `(.L_x_2042) ;  /* 0xffffffb000001947 */ /* 0x000fea000383ffff */
.L_x_2041:
        /* <DEDUP_REMOVED lines=8> */
[----:B------:R-:W-:Y:S02]  /*0e30*/  LOP3.LUT R12, R12, 0x3, RZ, 0xc0, !PT ;  /* 0x000000030c0c7812 */ /* 0x000fe400078ec0ff */
[----:B------:R-:W-:Y:S02]  /*0e40*/  MOV R14, RZ ;  /* 0x000000ff000e7202 */ /* 0x000fe40000000f00 */
[----:B------:R-:W-:Y:S02]  /*0e50*/  IADD3 R15, -R12, c[0x0][0xc], RZ ;  /* 0x000003000c0f7a10 */ /* 0x000fe40007ffe1ff */
.L_x_2044:
[----:B------:R-:W-:-:S13]  /*0e60*/  ISETP.EQ.OR P4, PT, R14, R3, P2 ;  /* 0x000000030e00720c */ /* 0x000fda0001782670 */
[----:B------:R-:W1:Y:S01]  /*0e70*/  @!P4 S2R R11, SR_CTAID.Y ;  /* 0x00000000000bc919 */ /* 0x000e620000002600 */
[----:B------:R-:W-:Y:S02]  /*0e80*/  @!P4 LOP3.LUT R8, R5, 0x1, RZ, 0xc0, !PT ;  /* 0x000000010508c812 */ /* 0x000fe400078ec0ff */
[----:B------:R-:W-:-:S03]  /*0e90*/  @!P4 MOV R9, 0x4 ;  /* 0x000000040009c802 */ /* 0x000fc60000000f00 */
[----:B------:R-:W-:-:S04]  /*0ea0*/  @!P4 IMAD R8, R8, c[0x0][0x10], RZ ;  /* 0x000004000808ca24 */ /* 0x000fc800078e02ff */
[----:B------:R-:W-:-:S05]  /*0eb0*/  @!P4 IMAD R8, R8, c[0x0][0xc], RZ ;  /* 0x000003000808ca24 */ /* 0x000fca00078e02ff */
[----:B------:R-:W-:-:S05]  /*0ec0*/  @!P4 SHF.L.U32 R8, R8, 0x1, RZ ;  /* 0x000000010808c819 */ /* 0x000fca00000006ff */
[----:B------:R-:W-:-:S04]  /*0ed0*/  @!P4 IMAD.WIDE R8, R8, R9, c[0x0][0x198] ;  /* 0x000066000808c625 */ /* 0x000fc800078e0209 */
[----:B-1----:R-:W-:-:S04]  /*0ee0*/  @!P4 IMAD R11, R14, c[0x0][0x10], R11 ;  /* 0x000004000e0bca24 */ /* 0x002fc800078e020b */
[----:B------:R-:W-:-:S06]  /*0ef0*/  @!P4 IMAD.WIDE.U32 R8, R11, 0x8, R8 ;  /* 0x000000080b08c825 */ /* 0x000fcc00078e0008 */
[----:B------:R-:W2:Y:S01]  /*0f00*/  @!P4 LDG.E.64 R8, [R8.64] ;  /* 0x000000060808c981 */ /* 0x000ea2000c1e1b00 */
[C---:B------:R-:W-:Y:S02]  /*0f10*/  IADD3 R12, R14.reuse, 0x1, RZ ;  /* 0x000000010e0c7810 */ /* 0x040fe40007ffe0ff */
[----:B------:R-:W-:Y:S02]  /*0f20*/  IADD3 R10, R14, 0x2, RZ ;  /* 0x000000020e0a7810 */ /* 0x000fe40007ffe0ff */
[-C--:B------:R-:W-:Y:S02]  /*0f30*/  ISETP.EQ.OR P5, PT, R12, R3.reuse, P2 ;  /* 0x000000030c00720c */ /* 0x080fe400017a2670 */
[----:B------:R-:W-:-:S11]  /*0f40*/  ISETP.EQ.OR P3, PT, R10, R3, P2 ;  /* 0x000000030a00720c */ /* 0x000fd60001762670 */
[----:B------:R-:W-:Y:S01]  /*0f50*/  @!P5 LOP3.LUT R11, R5, 0x1, RZ, 0xc0, !PT ;  /* 0x00000001050bd812 */ /* 0x000fe200078ec0ff */
[----:B------:R-:W1:Y:S01]  /*0f60*/  @!P5 S2R R13, SR_CTAID.Y ;  /* 0x00000000000dd919 */ /* 0x000e620000002600 */
[----:B------:R-:W-:-:S03]  /*0f70*/  @!P5 MOV R17, 0x4 ;  /* 0x000000040011d802 */ /* 0x000fc60000000f00 */
[----:B------:R-:W-:-:S04]  /*0f80*/  @!P5 IMAD R11, R11, c[0x0][0x10], RZ ;  /* 0x000004000b0bda24 */ /* 0x000fc800078e02ff */
[----:B------:R-:W-:-:S05]  /*0f90*/  @!P5 IMAD R11, R11, c[0x0][0xc], RZ ;  /* 0x000003000b0bda24 */ /* 0x000fca00078e02ff */
[----:B------:R-:W-:Y:S02]  /*0fa0*/  @!P5 SHF.L.U32 R16, R11, 0x1, RZ ;  /* 0x000000010b10d819 */ /* 0x000fe400000006ff */
[----:B------:R-:W3:Y:S03]  /*0fb0*/  @!P3 S2R R11, SR_CTAID.Y ;  /* 0x00000000000bb919 */ /* 0x000ee60000002600 */
[----:B------:R-:W-:-:S04]  /*0fc0*/  @!P5 IMAD.WIDE R16, R16, R17, c[0x0][0x198] ;  /* 0x000066001010d625 */ /* 0x000fc800078e0211 */
[----:B-1----:R-:W-:Y:S01]  /*0fd0*/  @!P5 IMAD R13, R12, c[0x0][0x10], R13 ;  /* 0x000004000c0dda24 */ /* 0x002fe200078e020d */
[----:B------:R-:W-:-:S03]  /*0fe0*/  @!P3 LOP3.LUT R12, R5, 0x1, RZ, 0xc0, !PT ;  /* 0x00000001050cb812 */ /* 0x000fc600078ec0ff */
[----:B------:R-:W-:-:S04]  /*0ff0*/  @!P5 IMAD.WIDE.U32 R16, R13, 0x8, R16 ;  /* 0x000000080d10d825 */ /* 0x000fc800078e0010 */
[----:B------:R-:W-:-:S04]  /*1000*/  @!P3 IMAD R12, R12, c[0x0][0x10], RZ ;  /* 0x000004000c0cba24 */ /* 0x000fc800078e02ff */
[----:B------:R-:W-:Y:S02]  /*1010*/  @!P3 IMAD R12, R12, c[0x0][0xc], RZ ;  /* 0x000003000c0cba24 */ /* 0x000fe400078e02ff */
[----:B---3--:R-:W-:Y:S01]  /*1020*/  @!P3 IMAD R13, R10, c[0x0][0x10], R11 ;  /* 0x000004000a0dba24 */ /* 0x008fe200078e020b */
[----:B------:R-:W-:Y:S02]  /*1030*/  @!P3 MOV R11, 0x4 ;  /* 0x00000004000bb802 */ /* 0x000fe40000000f00 */
[----:B------:R-:W-:Y:S02]  /*1040*/  @!P3 SHF.L.U32 R10, R12, 0x1, RZ ;  /* 0x000000010c0ab819 */ /* 0x000fe400000006ff */
[----:B------:R-:W-:-:S03]  /*1050*/  IADD3 R12, R14, 0x3, RZ ;  /* 0x000000030e0c7810 */ /* 0x000fc60007ffe0ff */
[----:B------:R-:W-:Y:S01]  /*1060*/  @!P3 IMAD.WIDE R10, R10, R11, c[0x0][0x198] ;  /* 0x000066000a0ab625 */ /* 0x000fe200078e020b */
[----:B------:R-:W-:-:S05]  /*1070*/  ISETP.EQ.OR P1, PT, R12, R3, P2 ;  /* 0x000000030c00720c */ /* 0x000fca0001722670 */
[----:B------:R-:W-:-:S06]  /*1080*/  @!P3 IMAD.WIDE.U32 R10, R13, 0x8, R10 ;  /* 0x000000080d0ab825 */ /* 0x000fcc00078e000a */
[----:B------:R-:W3:Y:S04]  /*1090*/  @!P3 LDG.E.64 R10, [R10.64] ;  /* 0x000000060a0ab981 */ /* 0x000ee8000c1e1b00 */
[----:B------:R-:W1:Y:S02]  /*10a0*/  @!P1 S2R R13, SR_CTAID.Y ;  /* 0x00000000000d9919 */ /* 0x000e640000002600 */
[----:B-1----:R-:W-:Y:S02]  /*10b0*/  @!P1 IMAD R33, R12, c[0x0][0x10], R13 ;  /* 0x000004000c219a24 */ /* 0x002fe400078e020d */
[----:B------:R-:W-:Y:S02]  /*10c0*/  @!P1 IMAD.MOV.U32 R13, RZ, RZ, 0x4 ;  /* 0x00000004ff0d9424 */ /* 0x000fe400078e00ff */
[----:B0-2---:R-:W-:Y:S01]  /*10d0*/  @!P4 FADD.FTZ R18, R18, R8 ;  /* 0x000000081212c221 */ /* 0x005fe20000010000 */
[----:B------:R-:W-:Y:S01]  /*10e0*/  @!P1 LOP3.LUT R8, R5, 0x1, RZ, 0xc0, !PT ;  /* 0x0000000105089812 */ /* 0x000fe200078ec0ff */
[----:B------:R-:W-:-:S04]  /*10f0*/  @!P4 FADD.FTZ R19, R19, R9 ;  /* 0x000000091313c221 */ /* 0x000fc80000010000 */
[----:B------:R-:W-:-:S04]  /*1100*/  @!P1 IMAD R8, R8, c[0x0][0x10], RZ ;  /* 0x0000040008089a24 */ /* 0x000fc800078e02ff */
[----:B------:R-:W-:-:S05]  /*1110*/  @!P1 IMAD R8, R8, c[0x0][0xc], RZ ;  /* 0x0000030008089a24 */ /* 0x000fca00078e02ff */
[----:B------:R-:W-:-:S05]  /*1120*/  @!P1 SHF.L.U32 R8, R8, 0x1, RZ ;  /* 0x0000000108089819 */ /* 0x000fca00000006ff */
[----:B------:R-:W-:Y:S02]  /*1130*/  @!P1 IMAD.WIDE R12, R8, R13, c[0x0][0x198] ;  /* 0x00006600080c9625 */ /* 0x000fe400078e020d */
[----:B------:R-:W2:Y:S04]  /*1140*/  @!P5 LDG.E.64 R8, [R16.64] ;  /* 0x000000061008d981 */ /* 0x000ea8000c1e1b00 */
[----:B------:R-:W-:-:S06]  /*1150*/  @!P1 IMAD.WIDE.U32 R12, R33, 0x8, R12 ;  /* 0x00000008210c9825 */ /* 0x000fcc00078e000c */
[----:B------:R-:W4:Y:S01]  /*1160*/  @!P1 LDG.E.64 R12, [R12.64] ;  /* 0x000000060c0c9981 */ /* 0x000f22000c1e1b00 */
[----:B------:R-:W-:-:S04]  /*1170*/  IADD3 R15, R15, -0x4, RZ ;  /* 0xfffffffc0f0f7810 */ /* 0x000fc80007ffe0ff */
[----:B------:R-:W-:Y:S02]  /*1180*/  ISETP.NE.AND P4, PT, R15, RZ, PT ;  /* 0x000000ff0f00720c */ /* 0x000fe40003f85270 */
[----:B------:R-:W-:Y:S01]  /*1190*/  IADD3 R14, R14, 0x4, RZ ;  /* 0x000000040e0e7810 */ /* 0x000fe20007ffe0ff */
[----:B--2---:R-:W-:Y:S02]  /*11a0*/  @!P5 FADD.FTZ R18, R18, R8 ;  /* 0x000000081212d221 */ /* 0x004fe40000010000 */
[----:B------:R-:W-:Y:S02]  /*11b0*/  @!P5 FADD.FTZ R19, R19, R9 ;  /* 0x000000091313d221 */ /* 0x000fe40000010000 */
[----:B---3--:R-:W-:Y:S02]  /*11c0*/  @!P3 FADD.FTZ R18, R18, R10 ;  /* 0x0000000a1212b221 */ /* 0x008fe40000010000 */
[----:B------:R-:W-:Y:S02]  /*11d0*/  @!P3 FADD.FTZ R19, R19, R11 ;  /* 0x0000000b1313b221 */ /* 0x000fe40000010000 */
[----:B----4-:R-:W-:-:S02]  /*11e0*/  @!P1 FADD.FTZ R18, R18, R12 ;  /* 0x0000000c12129221 */ /* 0x010fc40000010000 */
[----:B------:R-:W-:Y:S01]  /*11f0*/  @!P1 FADD.FTZ R19, R19, R13 ;  /* 0x0000000d13139221 */ /* 0x000fe20000010000 */
[----:B------:R-:W-:Y:S05]  /*1200*/  @P4 BRA `(.L_x_2044) ;  /* 0xfffffc5000004947 */ /* 0x000fea000383ffff */
.L_x_2043:
[----:B------:R-:W-:-:S04]  /*1210*/  MOV R10, c[0x0][0xc] ;  /* 0x00000300000a7a02 */ /* 0x000fc80000000f00 */
[----:B------:R-:W-:-:S13]  /*1220*/  LOP3.LUT P1, R10, R10, 0x3, RZ, 0xc0, !PT ;  /* 0x000000030a0a7812 */ /* 0x000fda000782c0ff */
[----:B------:R-:W-:Y:S05]  /*1230*/  @!P1 BRA `(.L_x_2040) ;  /* 0x000002f000009947 */ /* 0x000fea0003800000 */
[----:B------:R-:W-:Y:S01]  /*1240*/  ISETP.EQ.OR P1, PT, R14, R3, P2 ;  /* 0x000000030e00720c */ /* 0x000fe20001722670 */
[----:B------:R-:W-:Y:S01]  /*1250*/  BSSY B0, `(.L_x_2045) ;  /* 0x000000f000007945 */ /* 0x000fe20003800000 */
[----:B------:R-:W-:-:S11]  /*1260*/  ISETP.NE.AND P3, PT, R10, 0x1, PT ;  /* 0x000000010a00780c */ /* 0x000fd60003f65270 */
[----:B------:R-:W-:Y:S05]  /*1270*/  @P1 BRA `(.L_x_2046) ;  /* 0x000000c000001947 */ /* 0x000fea0003800000 */
[----:B------:R-:W1:Y:S01]  /*1280*/  S2R R11, SR_CTAID.Y ;  /* 0x00000000000b7919 */ /* 0x000e620000002600 */
[----:B------:R-:W-:Y:S01]  /*1290*/  LOP3.LUT R8, R5, 0x1, RZ, 0xc0, !PT ;  /* 0x0000000105087812 */ /* 0x000fe200078ec0ff */
[----:B------:R-:W-:-:S04]  /*12a0*/  HFMA2.MMA R9, -RZ, RZ, 0, 2.384185791015625e-07 ;  /* 0x00000004ff097435 */ /* 0x000fc800000001ff */
[----:B------:R-:W-:-:S04]  /*12b0*/  IMAD R8, R8, c[0x0][0x10], RZ ;  /* 0x0000040008087a24 */ /* 0x000fc800078e02ff */
[----:B------:R-:W-:-:S05]  /*12c0*/  IMAD R8, R8, c[0x0][0xc], RZ ;  /* 0x0000030008087a24 */ /* 0x000fca00078e02ff */
[----:B------:R-:W-:-:S05]  /*12d0*/  SHF.L.U32 R8, R8, 0x1, RZ ;  /* 0x0000000108087819 */ /* 0x000fca00000006ff */
[----:B------:R-:W-:-:S04]  /*12e0*/  IMAD.WIDE R8, R8, R9, c[0x0][0x198] ;  /* 0x0000660008087625 */ /* 0x000fc800078e0209 */
[----:B-1----:R-:W-:-:S04]  /*12f0*/  IMAD R11, R14, c[0x0][0x10], R11 ;  /* 0x000004000e0b7a24 */ /* 0x002fc800078e020b */
[----:B------:R-:W-:-:S06]  /*1300*/  IMAD.WIDE.U32 R8, R11, 0x8, R8 ;  /* 0x000000080b087825 */ /* 0x000fcc00078e0008 */
[----:B------:R-:W2:Y:S02]  /*1310*/  LDG.E.64 R8, [R8.64] ;  /* 0x0000000608087981 */ /* 0x000ea4000c1e1b00 */
[----:B0-2---:R-:W-:Y:S02]  /*1320*/  FADD.FTZ R18, R18, R8 ;  /* 0x0000000812127221 */ /* 0x005fe40000010000 */
[----:B------:R-:W-:Y:S02]  /*1330*/  FADD.FTZ R19, R19, R9 ;  /* 0x0000000913137221 */ /* 0x000fe40000010000 */
.L_x_2046:
[----:B------:R-:W-:Y:S05]  /*1340*/  BSYNC B0 ;  /* 0x0000000000007941 */ /* 0x000fea0003800000 */
.L_x_2045:
[----:B------:R-:W-:Y:S05]  /*1350*/  @!P3 BRA `(.L_x_2040) ;  /* 0x000001d00000b947 */ /* 0x000fea0003800000 */
[C---:B------:R-:W-:Y:S02]  /*1360*/  IADD3 R12, R14.reuse, 0x2, RZ ;  /* 0x000000020e0c7810 */ /* 0x040fe40007ffe0ff */
[----:B------:R-:W-:Y:S02]  /*1370*/  IADD3 R14, R14, 0x1, RZ ;  /* 0x000000010e0e7810 */ /* 0x000fe40007ffe0ff */
[-C--:B------:R-:W-:Y:S02]  /*1380*/  ISETP.EQ.OR P1, PT, R12, R3.reuse, P2 ;  /* 0x000000030c00720c */ /* 0x080fe40001722670 */
[----:B------:R-:W-:-:S02]  /*1390*/  ISETP.EQ.OR P3, PT, R14, R3, P2 ;  /* 0x000000030e00720c */ /* 0x000fc40001762670 */
[----:B------:R-:W-:-:S11]  /*13a0*/  ISETP.EQ.OR P1, PT, R10, 0x2, P1 ;  /* 0x000000020a00780c */ /* 0x000fd60000f22670 */
[----:B------:R-:W1:Y:S01]  /*13b0*/  @!P3 S2R R11, SR_CTAID.Y ;  /* 0x00000000000bb919 */ /* 0x000e620000002600 */
[C---:B------:R-:W-:Y:S02]  /*13c0*/  @!P3 LOP3.LUT R8, R5.reuse, 0x1, RZ, 0xc0, !PT ;  /* 0x000000010508b812 */ /* 0x040fe400078ec0ff */
[----:B------:R-:W-:Y:S01]  /*13d0*/  @!P1 LOP3.LUT R9, R5, 0x1, RZ, 0xc0, !PT ;  /* 0x0000000105099812 */ /* 0x000fe200078ec0ff */
[----:B------:R-:W2:Y:S01]  /*13e0*/  @!P1 S2R R13, SR_CTAID.Y ;  /* 0x00000000000d9919 */ /* 0x000ea20000002600 */
[----:B------:R-:W-:Y:S01]  /*13f0*/  @!P1 MOV R17, 0x4 ;  /* 0x0000000400119802 */ /* 0x000fe20000000f00 */
[----:B------:R-:W-:Y:S02]  /*1400*/  @!P3 IMAD R8, R8, c[0x0][0x10], RZ ;  /* 0x000004000808ba24 */ /* 0x000fe400078e02ff */
[----:B------:R-:W-:Y:S01]  /*1410*/  @!P1 IMAD R10, R9, c[0x0][0x10], RZ ;  /* 0x00000400090a9a24 */ /* 0x000fe200078e02ff */
[----:B------:R-:W-:Y:S01]  /*1420*/  @!P3 MOV R9, 0x4 ;  /* 0x000000040009b802 */ /* 0x000fe20000000f00 */
[----:B------:R-:W-:-:S02]  /*1430*/  @!P3 IMAD R8, R8, c[0x0][0xc], RZ ;  /* 0x000003000808ba24 */ /* 0x000fc400078e02ff */
[----:B------:R-:W-:-:S03]  /*1440*/  @!P1 IMAD R10, R10, c[0x0][0xc], RZ ;  /* 0x000003000a0a9a24 */ /* 0x000fc600078e02ff */
[----:B------:R-:W-:Y:S02]  /*1450*/  @!P3 SHF.L.U32 R8, R8, 0x1, RZ ;  /* 0x000000010808b819 */ /* 0x000fe400000006ff */
[----:B------:R-:W-:-:S03]  /*1460*/  @!P1 SHF.L.U32 R10, R10, 0x1, RZ ;  /* 0x000000010a0a9819 */ /* 0x000fc600000006ff */
[----:B------:R-:W-:-:S04]  /*1470*/  @!P3 IMAD.WIDE R8, R8, R9, c[0x0][0x198] ;  /* 0x000066000808b625 */ /* 0x000fc800078e0209 */
[----:B-1----:R-:W-:Y:S02]  /*1480*/  @!P3 IMAD R15, R14, c[0x0][0x10], R11 ;  /* 0x000004000e0fba24 */ /* 0x002fe400078e020b */
[----:B------:R-:W-:-:S04]  /*1490*/  @!P1 IMAD.WIDE R10, R10, R17, c[0x0][0x198] ;  /* 0x000066000a0a9625 */ /* 0x000fc800078e0211 */
[----:B--2---:R-:W-:Y:S02]  /*14a0*/  @!P1 IMAD R13, R12, c[0x0][0x10], R13 ;  /* 0x000004000c0d9a24 */ /* 0x004fe400078e020d */
        /* <DEDUP_REMOVED lines=8> */
.L_x_2040:
        /* <DEDUP_REMOVED lines=17> */
[----:B------:R-:W-:Y:S01]  /*1640*/  PRMT R16, RZ, 0x7610, R25 ;  /* 0x00007610ff107816 */ /* 0x000fe20000000019 */
[----:B------:R-:W1:Y:S01]  /*1650*/  LDS.64 R12, [0x48] ;  /* 0x00004800ff0c7984 */ /* 0x000e620000000a00 */
[--C-:B------:R-:W-:Y:S02]  /*1660*/  PRMT R14, RZ, 0x7610, R24.reuse ;  /* 0x00007610ff0e7816 */ /* 0x100fe40000000018 */
[----:B------:R-:W-:Y:S02]  /*1670*/  ISETP.NE.AND P4, PT, RZ, UR5, PT ;  /* 0x00000005ff007c0c */ /* 0x000fe4000bf85270 */
[----:B------:R-:W-:Y:S02]  /*1680*/  PRMT R33, RZ, 0x5410, R24 ;  /* 0x00005410ff217816 */ /* 0x000fe40000000018 */
[--C-:B0-----:R-:W-:Y:S02]  /*1690*/  PRMT R19, RZ, 0x5410, R26.reuse ;  /* 0x00005410ff137816 */ /* 0x101fe4000000001a */
[----:B------:R-:W-:-:S02]  /*16a0*/  PRMT R25, RZ, 0x7610, R26 ;  /* 0x00007610ff197816 */ /* 0x000fc4000000001a */
[--C-:B------:R-:W-:Y:S02]  /*16b0*/  PRMT R17, RZ, 0x5410, R27.reuse ;  /* 0x00005410ff117816 */ /* 0x100fe4000000001b */
[----:B------:R-:W-:Y:S02]  /*16c0*/  PRMT R27, RZ, 0x7610, R27 ;  /* 0x00007610ff1b7816 */ /* 0x000fe4000000001b */
[----:B------:R-:W-:Y:S02]  /*16d0*/  ISETP.GE.U32.AND P2, PT, R28, c[0x0][0x1c8], PT ;  /* 0x000072001c007a0c */ /* 0x000fe40003f46070 */
[----:B------:R-:W-:Y:S02]  /*16e0*/  ISETP.GE.U32.AND P3, PT, R7, c[0x0][0x1c8], PT ;  /* 0x0000720007007a0c */ /* 0x000fe40003f66070 */
[----:B------:R-:W-:Y:S02]  /*16f0*/  ISETP.GE.AND.EX P2, PT, R21, c[0x0][0x1cc], PT, P2 ;  /* 0x0000730015007a0c */ /* 0x000fe40003f46320 */
[----:B------:R-:W-:-:S02]  /*1700*/  ISETP.GE.AND.EX P3, PT, R22, c[0x0][0x1cc], PT, P3 ;  /* 0x0000730016007a0c */ /* 0x000fc40003f66330 */
[C---:B------:R-:W-:Y:S02]  /*1710*/  ISETP.LT.U32.AND P2, PT, R0.reuse, 0xe0, !P2 ;  /* 0x000000e00000780c */ /* 0x040fe40005741070 */
[----:B------:R-:W-:Y:S01]  /*1720*/  ISETP.GT.U32.OR P3, PT, R0, 0xdf, P3 ;  /* 0x000000df0000780c */ /* 0x000fe20001f64470 */
[----:B-1----:R-:W-:-:S04]  /*1730*/  FMUL.FTZ R12, R12, c[0x0][0x1f4] ;  /* 0x00007d000c0c7a20 */ /* 0x002fc80000410000 */
[----:B------:R-:W-:Y:S02]  /*1740*/  FMUL.FTZ R32, R12, R12 ;  /* 0x0000000c0c207220 */ /* 0x000fe40000410000 */
[----:B------:R-:W-:Y:S02]  /*1750*/  FADD.FTZ R24, R16, -R12 ;  /* 0x8000000c10187221 */ /* 0x000fe40000010000 */
[----:B------:R-:W-:Y:S01]  /*1760*/  FFMA.FTZ R32, R13, c[0x0][0x1f4], -R32 ;  /* 0x00007d000d207a23 */ /* 0x000fe20000010820 */
[----:B------:R-:W-:Y:S01]  /*1770*/  MOV R13, 0x3f800000 ;  /* 0x3f800000000d7802 */ /* 0x000fe20000000f00 */
[--C-:B------:R-:W-:Y:S02]  /*1780*/  FADD.FTZ R26, R14, -R12.reuse ;  /* 0x8000000c0e1a7221 */ /* 0x100fe40000010000 */
[--C-:B------:R-:W-:Y:S01]  /*1790*/  FADD.FTZ R15, R15, -R12.reuse ;  /* 0x8000000c0f0f7221 */ /* 0x100fe20000010000 */
[----:B------:R-:W-:Y:S01]  /*17a0*/  FSETP.GTU.FTZ.AND P1, PT, R32, RZ, PT ;  /* 0x000000ff2000720b */ /* 0x000fe20003f3c000 */
[----:B------:R-:W-:-:S02]  /*17b0*/  FADD.FTZ R16, R19, -R12 ;  /* 0x8000000c13107221 */ /* 0x000fc40000010000 */
[--C-:B------:R-:W-:Y:S02]  /*17c0*/  FADD.FTZ R14, R25, -R12.reuse ;  /* 0x8000000c190e7221 */ /* 0x100fe40000010000 */
[----:B------:R-:W-:-:S08]  /*17d0*/  FADD.FTZ R18, R17, -R12 ;  /* 0x8000000c11127221 */ /* 0x000fd00000010000 */
[----:B------:R-:W-:-:S04]  /*17e0*/  @P1 FADD.FTZ R32, R32, c[0x0][0x188] ;  /* 0x0000620020201621 */ /* 0x000fc80000010000 */
[----:B------:R0:W1:Y:S01]  /*17f0*/  @P1 MUFU.RSQ R13, R32 ;  /* 0x00000020000d1308 */ /* 0x0000620000001400 */
[----:B------:R-:W-:-:S04]  /*1800*/  ISETP.GE.U32.AND P1, PT, R20, c[0x0][0x1c8], PT ;  /* 0x0000720014007a0c */ /* 0x000fc80003f26070 */
[----:B------:R-:W-:Y:S01]  /*1810*/  ISETP.GE.AND.EX P1, PT, R23, c[0x0][0x1cc], PT, P1 ;  /* 0x0000730017007a0c */ /* 0x000fe20003f26310 */
[----:B0-----:R-:W-:-:S03]  /*1820*/  FADD.FTZ R32, R33, -R12 ;  /* 0x8000000c21207221 */ /* 0x001fc60000010000 */
[----:B------:R-:W-:Y:S01]  /*1830*/  ISETP.GT.U32.OR P1, PT, R0, 0xdf, P1 ;  /* 0x000000df0000780c */ /* 0x000fe20000f24470 */
[----:B------:R-:W-:Y:S02]  /*1840*/  FADD.FTZ R12, R27, -R12 ;  /* 0x8000000c1b0c7221 */ /* 0x000fe40000010000 */
[-C--:B-1----:R-:W-:Y:S02]  /*1850*/  FMUL.FTZ R15, R15, R13.reuse ;  /* 0x0000000d0f0f7220 */ /* 0x082fe40000410000 */
[-C--:B------:R-:W-:Y:S02]  /*1860*/  FMUL.FTZ R17, R32, R13.reuse ;  /* 0x0000000d20117220 */ /* 0x080fe40000410000 */
[-C--:B------:R-:W-:Y:S02]  /*1870*/  FMUL.FTZ R19, R16, R13.reuse ;  /* 0x0000000d10137220 */ /* 0x080fe40000410000 */
[-C--:B------:R-:W-:Y:S02]  /*1880*/  FMUL.FTZ R24, R24, R13.reuse ;  /* 0x0000000d18187220 */ /* 0x080fe40000410000 */
[----:B------:R-:W-:-:S02]  /*1890*/  FMUL.FTZ R26, R26, R13 ;  /* 0x0000000d1a1a7220 */ /* 0x000fc40000410000 */
[-C--:B------:R-:W-:Y:S02]  /*18a0*/  FMUL.FTZ R32, R14, R13.reuse ;  /* 0x0000000d0e207220 */ /* 0x080fe40000410000 */
[-C--:B------:R-:W-:Y:S02]  /*18b0*/  FMUL.FTZ R25, R18, R13.reuse ;  /* 0x0000000d12197220 */ /* 0x080fe40000410000 */
[----:B------:R-:W-:Y:S02]  /*18c0*/  FMUL.FTZ R27, R12, R13 ;  /* 0x0000000d0c1b7220 */ /* 0x000fe40000410000 */
[C-C-:B--2---:R-:W-:Y:S02]  /*18d0*/  FFMA.FTZ R18, R8.reuse, R15, R10.reuse ;  /* 0x0000000f08127223 */ /* 0x144fe4000001000a */
[C-C-:B------:R-:W-:Y:S02]  /*18e0*/  FFMA.FTZ R13, R8.reuse, R17, R10.reuse ;  /* 0x00000011080d7223 */ /* 0x140fe4000001000a */
[----:B------:R-:W-:-:S02]  /*18f0*/  FFMA.FTZ R12, R8, R19, R10 ;  /* 0x00000013080c7223 */ /* 0x000fc4000001000a */
[----:B------:R-:W-:Y:S02]  /*1900*/  FFMA.FTZ R14, R8, R25, R10 ;  /* 0x00000019080e7223 */ /* 0x000fe4000001000a */
[C-C-:B------:R-:W-:Y:S02]  /*1910*/  FFMA.FTZ R16, R9.reuse, R26, R11.reuse ;  /* 0x0000001a09107223 */ /* 0x140fe4000001000b */
[C-C-:B------:R-:W-:Y:S02]  /*1920*/  FFMA.FTZ R15, R9.reuse, R32, R11.reuse ;  /* 0x00000020090f7223 */ /* 0x140fe4000001000b */
        /* <DEDUP_REMOVED lines=13> */
.L_x_2047:
[----:B------:R-:W-:Y:S01]  /*1a00*/  BSSY B0, `(.L_x_2048) ;  /* 0x000000c000007945 */ /* 0x000fe20003800000 */
[----:B------:R-:W-:Y:S05]  /*1a10*/  @!P0 BRA `(.L_x_2049) ;  /* 0x000000a000008947 */ /* 0x000fea0003800000 */
[----:B------:R-:W-:Y:S01]  /*1a20*/  MOV R9, R35 ;  /* 0x0000002300097202 */ /* 0x000fe20000000f00 */
[----:B------:R-:W-:Y:S01]  /*1a30*/  IMAD R10, R4, c[0x0][0x1c0], RZ ;  /* 0x00007000040a7a24 */ /* 0x000fe200078e02ff */
[----:B------:R-:W-:Y:S01]  /*1a40*/  F2FP.BF16.PACK_AB R19, R19, R18 ;  /* 0x000000121313723e */ /* 0x000fe200000010ff */
[----:B------:R-:W-:Y:S02]  /*1a50*/  IMAD.MOV.U32 R8, RZ, RZ, R36 ;  /* 0x000000ffff087224 */ /* 0x000fe400078e0024 */
[C---:B------:R-:W-:Y:S02]  /*1a60*/  IMAD R11, R29.reuse, c[0x0][0x1c4], R10 ;  /* 0x000071001d0b7a24 */ /* 0x040fe400078e020a */
[----:B------:R-:W-:-:S05]  /*1a70*/  IMAD.WIDE.U32 R8, R29, c[0x0][0x1c0], R8 ;  /* 0x000070001d087a25 */ /* 0x000fca00078e0008 */
[----:B------:R-:W-:Y:S02]  /*1a80*/  IADD3 R11, R9, R11, RZ ;  /* 0x0000000b090b7210 */ /* 0x000fe40007ffe0ff */
[----:B------:R-:W-:-:S04]  /*1a90*/  LEA R10, P5, R8, c[0x0][0x160], 0x1 ;  /* 0x00005800080a7a11 */ /* 0x000fc800078a08ff */
[----:B------:R-:W-:-:S05]  /*1aa0*/  LEA.HI.X R11, R8, c[0x0][0x164], R11, 0x1, P5 ;  /* 0x00005900080b7a11 */ /* 0x000fca00028f0c0b */
[----:B------:R0:W-:Y:S04]  /*1ab0*/  STG.E [R10.64], R19 ;  /* 0x000000130a007986 */ /* 0x0001e8000c101906 */
.L_x_2049:
[----:B------:R-:W-:Y:S05]  /*1ac0*/  BSYNC B0 ;  /* 0x0000000000007941 */ /* 0x000fea0003800000 */
.L_x_2048:
        /* <DEDUP_REMOVED lines=11> */
.L_x_2050:
[----:B------:R-:W-:Y:S01]  /*1b80*/  BSSY B0, `(.L_x_2051) ;  /* 0x000000c000007945 */ /* 0x000fe20003800000 */
[----:B------:R-:W-:Y:S05]  /*1b90*/  @!P2 BRA `(.L_x_2052) ;  /* 0x000000a00000a947 */ /* 0x000fea0003800000 */
[----:B------:R-:W-:Y:S01]  /*1ba0*/  MOV R8, R36 ;  /* 0x0000002400087202 */ /* 0x000fe20000000f00 */
[----:B0-----:R-:W-:Y:S01]  /*1bb0*/  IMAD R11, R21, c[0x0][0x1c0], RZ ;  /* 0x00007000150b7a24 */ /* 0x001fe200078e02ff */
        /* <DEDUP_REMOVED lines=8> */
.L_x_2052:
[----:B------:R-:W-:Y:S05]  /*1c40*/  BSYNC B0 ;  /* 0x0000000000007941 */ /* 0x000fea0003800000 */
.L_x_2051:
        /* <DEDUP_REMOVED lines=11> */
.L_x_2053:
[----:B------:R-:W-:Y:S01]  /*1d00*/  BSSY B0, `(.L_x_2054) ;  /* 0x000000c000007945 */ /* 0x000fe20003800000 */
[----:B------:R-:W-:Y:S05]  /*1d10*/  @P3 BRA `(.L_x_2055) ;  /* 0x000000a000003947 */ /* 0x000fea0003800000 */
[----:B------:R-:W-:Y:S01]  /*1d20*/  MOV R8, R36 ;  /* 0x0000002400087202 */ /* 0x000fe20000000f00 */
[----:B------:R-:W-:Y:S01]  /*1d30*/  IMAD R22, R22, c[0x0][0x1c0], RZ ;  /* 0x0000700016167a24 */ /* 0x000fe200078e02ff */
[----:B------:R-:W-:Y:S02]  /*1d40*/  MOV R9, R35 ;  /* 0x0000002300097202 */ /* 0x000fe40000000f00 */
[----:B------:R-:W-:Y:S01]  /*1d50*/  F2FP.BF16.PACK_AB R15, R15, R12 ;  /* 0x0000000c0f0f723e */ /* 0x000fe200000010ff */
[C---:B0-----:R-:W-:Y:S02]  /*1d60*/  IMAD R11, R7.reuse, c[0x0][0x1c4], R22 ;  /* 0x00007100070b7a24 */ /* 0x041fe400078e0216 */
[----:B------:R-:W-:-:S05]  /*1d70*/  IMAD.WIDE.U32 R8, R7, c[0x0][0x1c0], R8 ;  /* 0x0000700007087a25 */ /* 0x000fca00078e0008 */
[----:B------:R-:W-:Y:S02]  /*1d80*/  IADD3 R11, R9, R11, RZ ;  /* 0x0000000b090b7210 */ /* 0x000fe40007ffe0ff */
[----:B------:R-:W-:-:S04]  /*1d90*/  LEA R10, P2, R8, c[0x0][0x160], 0x1 ;  /* 0x00005800080a7a11 */ /* 0x000fc800078408ff */
[----:B------:R-:W-:-:S05]  /*1da0*/  LEA.HI.X R11, R8, c[0x0][0x164], R11, 0x1, P2 ;  /* 0x00005900080b7a11 */ /* 0x000fca00010f0c0b */
[----:B------:R0:W-:Y:S04]  /*1db0*/  STG.E [R10.64], R15 ;  /* 0x0000000f0a007986 */ /* 0x0001e8000c101906 */
.L_x_2055:
[----:B------:R-:W-:Y:S05]  /*1dc0*/  BSYNC B0 ;  /* 0x0000000000007941 */ /* 0x000fea0003800000 */
.L_x_2054:
        /* <DEDUP_REMOVED lines=11> */
.L_x_2056:
[----:B------:R-:W-:Y:S01]  /*1e80*/  BSSY B0, `(.L_x_2057) ;  /* 0x000000c000007945 */ /* 0x000fe20003800000 */
[----:B------:R-:W-:Y:S05]  /*1e90*/  @P1 BRA `(.L_x_2058) ;  /* 0x000000a000001947 */ /* 0x000fea0003800000 */
[----:B------:R-:W-:Y:S01]  /*1ea0*/  MOV R8, R36 ;  /* 0x0000002400087202 */ /* 0x000fe20000000f00 */
[----:B------:R-:W-:Y:S01]  /*1eb0*/  IMAD R23, R23, c[0x0][0x1c0], RZ ;  /* 0x0000700017177a24 */ /* 0x000fe200078e02ff */
[----:B------:R-:W-:Y:S02]  /*1ec0*/  MOV R9, R35 ;  /* 0x0000002300097202 */ /* 0x000fe40000000f00 */
[----:B------:R-:W-:Y:S01]  /*1ed0*/  F2FP.BF16.PACK_AB R17, R17, R14 ;  /* 0x0000000e1111723e */ /* 0x000fe200000010ff */
[C---:B------:R-:W-:Y:S02]  /*1ee0*/  IMAD R23, R20.reuse, c[0x0][0x1c4], R23 ;  /* 0x0000710014177a24 */ /* 0x040fe400078e0217 */
[----:B------:R-:W-:-:S05]  /*1ef0*/  IMAD.WIDE.U32 R8, R20, c[0x0][0x1c0], R8 ;  /* 0x0000700014087a25 */ /* 0x000fca00078e0008 */
[----:B------:R-:W-:Y:S02]  /*1f00*/  IADD3 R23, R9, R23, RZ ;  /* 0x0000001709177210 */ /* 0x000fe40007ffe0ff */
[----:B0-----:R-:W-:-:S04]  /*1f10*/  LEA R10, P1, R8, c[0x0][0x160], 0x1 ;  /* 0x00005800080a7a11 */ /* 0x001fc800078208ff */
[----:B------:R-:W-:-:S05]  /*1f20*/  LEA.HI.X R11, R8, c[0x0][0x164], R23, 0x1, P1 ;  /* 0x00005900080b7a11 */ /* 0x000fca00008f0c17 */
[----:B------:R0:W-:Y:S04]  /*1f30*/  STG.E [R10.64], R17 ;  /* 0x000000110a007986 */ /* 0x0001e8000c101906 */
.L_x_2058:
[----:B------:R-:W-:Y:S05]  /*1f40*/  BSYNC B0 ;  /* 0x0000000000007941 */ /* 0x000fea0003800000 */
.L_x_2057:
[----:B------:R-:W-:Y:S02]  /*1f50*/  IADD3 R30, R30, c[0x0][0x10], RZ ;  /* 0x000004001e1e7a10 */ /* 0x000fe40007ffe0ff */
[----:B------:R-:W-:Y:S02]  /*1f60*/  IADD3 R5, R5, 0x1, RZ ;  /* 0x0000000105057810 */ /* 0x000fe40007ffe0ff */
[----:B------:R-:W-:-:S13]  /*1f70*/  ISETP.GE.AND P1, PT, R30, UR4, PT ;  /* 0x000000041e007c0c */ /* 0x000fda000bf26270 */
[----:B------:R-:W-:Y:S01]  /*1f80*/  @P1 CALL.REL.NOINC `(.L_x_2059) ;  /* 0x0000001000001944 */ /* 0x000fe20003c00000 */
[----:B------:R-:W-:Y:S05]  /*1f90*/  BRA `(.L_x_2060) ;  /* 0xffffe25000007947 */ /* 0x000fea000383ffff */
.L_x_2059:
[----:B------:R-:W-:Y:S05]  /*1fa0*/  EXIT ;  /* 0x000000000000794d */ /* 0x000fea0003800000 */
.L_x_2061:
        /* <DEDUP_REMOVED lines=13> */
.L_x_3351:


//--------------------- .text._Z35group_norm_nhwc_fwd_one_pass_kernelI11Bf16IOFp32WLi256ELi14ELi224EEv26Group_norm_nhwc_fwd_params --------------------------
	.section	.text._Z35group_norm_nhwc_fwd_one_pass_kernelI11Bf16IOFp32WLi256ELi14ELi224EEv26Group_norm_nhwc_fwd_params,"ax",@progbits
	.sectioninfo	@"SHI_REGISTERS=48"
	.align	128
        .global         _Z35group_norm_nhwc_fwd_one_pass_kernelI11Bf16IOFp32WLi256ELi14ELi224EEv26Group_norm_nhwc_fwd_params
        .type           _Z35group_norm_nhwc_fwd_one_pass_kernelI11Bf16IOFp32WLi256ELi14ELi224EEv26Group_norm_nhwc_fwd_params,@function
        .size           _Z35group_norm_nhwc_fwd_one_pass_kernelI11Bf16IOFp32WLi256ELi14ELi224EEv26Group_norm_nhwc_fwd_params,(.L_x_3352 - _Z35group_norm_nhwc_fwd_one_pass_kernelI11Bf16IOFp32WLi256ELi14ELi224EEv26Group_norm_nhwc_fwd_params)
        .other          _Z35group_norm_nhwc_fwd_one_pass_kernelI11Bf16IOFp32WLi256ELi14ELi224EEv26Group_norm_nhwc_fwd_params,@"STO_CUDA_ENTRY STV_DEFAULT"
_Z35group_norm_nhwc_fwd_one_pass_kernelI11Bf16IOFp32WLi256ELi14ELi224EEv26Group_norm_nhwc_fwd_params:
.text._Z35group_norm_nhwc_fwd_one_pass_kernelI11Bf16IOFp32WLi256ELi14ELi224EEv26Group_norm_nhwc_fwd_params:
[----:B------:R-:W-:Y:S02]  /*0000*/  MOV R1, c[0x0][0x28] ;  /* 0x00000a0000017a02 */ /* 0x000fe40000000f00 */
[----:B------:R-:W0:Y:S01]  /*0010*/  S2UR UR6, SR_CTAID.Y ;  /* 0x00000000000679c3 */ /* 0x000e220000002600 */
[----:B------:R-:W-:Y:S01]  /*0020*/  ULDC UR4, c[0x0][0x1d8] ;  /* 0x0000760000047ab9 */ /* 0x000fe20000000800 */
[----:B------:R-:W1:Y:S01]  /*0030*/  S2R R2, SR_TID.X ;  /* 0x0000000000027919 */ /* 0x000e620000002100 */
[----:B------:R-:W-:Y:S02]  /*0040*/  ULDC UR5, c[0x0][0x1a8] ;  /* 0x00006a0000057ab9 */ /* 0x000fe40000000800 */
[----:B------:R-:W-:Y:S01]  /*0050*/  UIMAD UR4, UR4, UR5, URZ ;  /* 0x00000005040472a4 */ /* 0x000fe2000f8e023f */
[----:B0-----:R-:W-:-:S05]  /*0060*/  MOV R0, UR6 ;  /* 0x0000000600007c02 */ /* 0x001fca0008000f00 */
[----:B------:R-:W-:-:S13]  /*0070*/  ISETP.GE.AND P0, PT, R0, UR4, PT ;  /* 0x0000000400007c0c */ /* 0x000fda000bf06270 */
[----:B------:R-:W-:Y:S05]  /*0080*/  @P0 EXIT ;  /* 0x000000000000094d */ /* 0x000fea0003800000 */
[----:B-1----:R-:W0:Y:S01]  /*0090*/  S2R R3, SR_CTAID.X ;  /* 0x0000000000037919 */ /* 0x002e220000002500 */
[C---:B------:R-:W-:Y:S01]  /*00a0*/  IMAD.WIDE.U32 R4, R2.reuse, 0x24924925, RZ ;  /* 0x2492492502047825 */ /* 0x040fe200078e00ff */
[----:B------:R-:W-:Y:S01]  /*00b0*/  SHF.R.S32.HI R11, RZ, 0x1f, R2 ;  /* 0x0000001fff0b7819 */ /* 0x000fe20000011402 */
[----:B------:R-:W-:Y:S01]  /*00c0*/  HFMA2.MMA R10, -RZ, RZ, 0, 0 ;  /* 0x00000000ff0a7435 */ /* 0x000fe200000001ff */
[----:B------:R-:W-:Y:S01]  /*00d0*/  ISETP.GE.U32.AND P4, PT, R2, 0xe0, PT ;  /* 0x000000e00200780c */ /* 0x000fe20003f86070 */
[----:B------:R-:W-:Y:S01]  /*00e0*/  ULDC.U8 UR7, c[0x0][0x1dc] ;  /* 0x0000770000077ab9 */ /* 0x000fe20000000000 */
[-C--:B------:R-:W-:Y:S01]  /*00f0*/  IADD3 R4, -R5, R2.reuse, RZ ;  /* 0x0000000205047210 */ /* 0x080fe20007ffe1ff */
[----:B------:R-:W-:Y:S01]  /*0100*/  ULDC.64 UR8, c[0x0][0x118] ;  /* 0x0000460000087ab9 */ /* 0x000fe20000000a00 */
[----:B------:R-:W-:Y:S02]  /*0110*/  LEA.HI R24, R11, R2, RZ, 0x5 ;  /* 0x000000020b187211 */ /* 0x000fe400078f28ff */
[----:B------:R-:W-:-:S02]  /*0120*/  LEA.HI R4, R4, R5, RZ, 0x1f ;  /* 0x0000000504047211 */ /* 0x000fc400078ff8ff */
[----:B------:R-:W-:Y:S02]  /*0130*/  MOV R11, R0 ;  /* 0x00000000000b7202 */ /* 0x000fe40000000f00 */
[----:B------:R-:W-:Y:S02]  /*0140*/  SHF.R.U32.HI R5, RZ, 0x2, R4 ;  /* 0x00000002ff057819 */ /* 0x000fe40000011604 */
[----:B------:R-:W1:Y:S01]  /*0150*/  S2R R4, SR_LANEID ;  /* 0x0000000000047919 */ /* 0x000e620000000000 */
[----:B------:R-:W-:Y:S02]  /*0160*/  SHF.R.S32.HI R24, RZ, 0x5, R24 ;  /* 0x00000005ff187819 */ /* 0x000fe40000011418 */
[----:B------:R-:W-:Y:S02]  /*0170*/  IMAD R38, R5, -0x7, R2 ;  /* 0xfffffff905267824 */ /* 0x000fe400078e0202 */
[----:B0-----:R-:W-:-:S03]  /*0180*/  IMAD R20, R3, c[0x0][0x1e4], R5 ;  /* 0x0000790003147a24 */ /* 0x001fc600078e0205 */
[----:B------:R-:W-:Y:S02]  /*0190*/  SHF.L.U32 R38, R38, 0x1, RZ ;  /* 0x0000000126267819 */ /* 0x000fe400000006ff */
[C---:B------:R-:W-:Y:S02]  /*01a0*/  IADD3 R37, R20.reuse, 0x20, RZ ;  /* 0x0000002014257810 */ /* 0x040fe40007ffe0ff */
[C---:B------:R-:W-:Y:S02]  /*01b0*/  IADD3 R36, R20.reuse, 0x40, RZ ;  /* 0x0000004014247810 */ /* 0x040fe40007ffe0ff */
[C---:B------:R-:W-:Y:S02]  /*01c0*/  IADD3 R5, R20.reuse, 0x60, RZ ;  /* 0x0000006014057810 */ /* 0x040fe40007ffe0ff */
[----:B------:R-:W-:Y:S02]  /*01d0*/  ISETP.LT.U32.AND P1, PT, R20, c[0x0][0x1c8], PT ;  /* 0x0000720014007a0c */ /* 0x000fe40003f21070 */
[----:B------:R-:W-:-:S02]  /*01e0*/  SHF.R.S32.HI R6, RZ, 0x1f, R20 ;  /* 0x0000001fff067819 */ /* 0x000fc40000011414 */
[----:B------:R-:W-:Y:S02]  /*01f0*/  ISETP.LT.U32.AND P2, PT, R37, c[0x0][0x1c8], PT ;  /* 0x0000720025007a0c */ /* 0x000fe40003f41070 */
[----:B------:R-:W-:Y:S02]  /*0200*/  ISETP.LT.U32.AND P3, PT, R36, c[0x0][0x1c8], PT ;  /* 0x0000720024007a0c */ /* 0x000fe40003f61070 */
[----:B------:R-:W-:Y:S02]  /*0210*/  SHF.R.S32.HI R7, RZ, 0x1f, R37 ;  /* 0x0000001fff077819 */ /* 0x000fe40000011425 */
[----:B------:R-:W-:Y:S02]  /*0220*/  SHF.R.S32.HI R8, RZ, 0x1f, R36 ;  /* 0x0000001fff087819 */ /* 0x000fe40000011424 */
[----:B------:R-:W-:Y:S02]  /*0230*/  ISETP.LT.U32.AND P0, PT, R5, c[0x0][0x1c8], PT ;  /* 0x0000720005007a0c */ /* 0x000fe40003f01070 */
[----:B------:R-:W-:-:S02]  /*0240*/  SHF.R.S32.HI R9, RZ, 0x1f, R5 ;  /* 0x0000001fff097819 */ /* 0x000fc40000011405 */
[----:B------:R-:W-:Y:S02]  /*0250*/  ISETP.LT.AND.EX P1, PT, R6, c[0x0][0x1cc], !P4, P1 ;  /* 0x0000730006007a0c */ /* 0x000fe40006721310 */
[----:B------:R-:W-:Y:S02]  /*0260*/  ISETP.LT.AND.EX P2, PT, R7, c[0x0][0x1cc], !P4, P2 ;  /* 0x0000730007007a0c */ /* 0x000fe40006741320 */
[----:B------:R-:W-:Y:S02]  /*0270*/  ISETP.LT.AND.EX P3, PT, R8, c[0x0][0x1cc], !P4, P3 ;  /* 0x0000730008007a0c */ /* 0x000fe40006761330 */
[----:B------:R-:W-:Y:S02]  /*0280*/  ISETP.LT.AND.EX P4, PT, R9, c[0x0][0x1cc], !P4, P0 ;  /* 0x0000730009007a0c */ /* 0x000fe40006781300 */
[----:B-1----:R-:W-:Y:S02]  /*0290*/  IADD3 R25, R20, 0xe0, RZ ;  /* 0x000000e014197810 */ /* 0x002fe40007ffe0ff */
.L_x_2099:
[----:B0-----:R-:W-:-:S04]  /*02a0*/  IABS R15, c[0x0][0x1d8] ;  /* 0x00007600000f7a13 */ /* 0x001fc80000000000 */
[----:B------:R-:W0:Y:S08]  /*02b0*/  I2F.RP R14, R15 ;  /* 0x0000000f000e7306 */ /* 0x000e300000209400 */
        /* <DEDUP_REMOVED lines=12> */
[----:B------:R-:W-:Y:S01]  /*0380*/  IMAD R14, R15, R14, R16 ;  /* 0x0000000e0f0e7224 */ /* 0x000fe200078e0210 */
[----:B------:R-:W-:-:S04]  /*0390*/  SHF.R.S32.HI R16, RZ, 0x1f, R38 ;  /* 0x0000001fff107819 */ /* 0x000fc80000011426 */
[----:B------:R-:W-:-:S13]  /*03a0*/  ISETP.GT.U32.AND P6, PT, R15, R14, PT ;  /* 0x0000000e0f00720c */ /* 0x000fda0003fc4070 */
[-C--:B------:R-:W-:Y:S02]  /*03b0*/  @!P6 IADD3 R14, R14, -R15.reuse, RZ ;  /* 0x8000000f0e0ee210 */ /* 0x080fe40007ffe0ff */
[----:B------:R-:W-:Y:S02]  /*03c0*/  @!P6 IADD3 R13, R13, 0x1, RZ ;  /* 0x000000010d0de810 */ /* 0x000fe40007ffe0ff */
[----:B------:R-:W-:Y:S02]  /*03d0*/  ISETP.GE.U32.AND P0, PT, R14, R15, PT ;  /* 0x0000000f0e00720c */ /* 0x000fe40003f06070 */
[----:B------:R-:W-:-:S11]  /*03e0*/  ISETP.NE.AND P6, PT, RZ, c[0x0][0x1d8], PT ;  /* 0x00007600ff007a0c */ /* 0x000fd60003fc5270 */
[----:B------:R-:W-:-:S04]  /*03f0*/  @P0 IADD3 R13, R13, 0x1, RZ ;  /* 0x000000010d0d0810 */ /* 0x000fc80007ffe0ff */
[----:B------:R-:W-:-:S04]  /*0400*/  MOV R15, R13 ;  /* 0x0000000d000f7202 */ /* 0x000fc80000000f00 */
[----:B------:R-:W-:Y:S02]  /*0410*/  @!P5 IADD3 R15, -R15, RZ, RZ ;  /* 0x000000ff0f0fd210 */ /* 0x000fe40007ffe1ff */
[----:B------:R-:W-:-:S04]  /*0420*/  @!P6 LOP3.LUT R15, RZ, c[0x0][0x1d8], RZ, 0x33, !PT ;  /* 0x00007600ff0fea12 */ /* 0x000fc800078e33ff */
[----:B------:R-:W-:Y:S02]  /*0430*/  IADD3 R12, -R15, RZ, RZ ;  /* 0x000000ff0f0c7210 */ /* 0x000fe40007ffe1ff */
[----:B------:R-:W-:-:S03]  /*0440*/  SHF.R.S32.HI R14, RZ, 0x1f, R15 ;  /* 0x0000001fff0e7819 */ /* 0x000fc6000001140f */
[----:B------:R-:W-:Y:S02]  /*0450*/  IMAD R39, R12, c[0x0][0x1d8], R11 ;  /* 0x000076000c277a24 */ /* 0x000fe400078e020b */
[----:B------:R-:W-:-:S04]  /*0460*/  IMAD.WIDE.U32 R12, R2, 0x24924925, RZ ;  /* 0x24924925020c7825 */ /* 0x000fc800078e00ff */
[----:B------:R-:W-:Y:S01]  /*0470*/  IMAD R39, R39, 0xe, RZ ;  /* 0x0000000e27277824 */ /* 0x000fe200078e02ff */
[----:B------:R-:W-:Y:S01]  /*0480*/  IADD3 R12, -R13, R2, RZ ;  /* 0x000000020d0c7210 */ /* 0x000fe20007ffe1ff */
[----:B------:R-:W-:-:S03]  /*0490*/  IMAD R14, R14, c[0x0][0x1d0], RZ ;  /* 0x000074000e0e7a24 */ /* 0x000fc600078e02ff */
[----:B------:R-:W-:Y:S01]  /*04a0*/  IADD3 R42, P0, R38, R39, RZ ;  /* 0x00000027262a7210 */ /* 0x000fe20007f1e0ff */
[----:B------:R-:W-:Y:S01]  /*04b0*/  IMAD R41, R15, c[0x0][0x1d4], R14 ;  /* 0x000075000f297a24 */ /* 0x000fe200078e020e */
[----:B------:R-:W-:Y:S01]  /*04c0*/  LEA.HI R13, R12, R13, RZ, 0x1f ;  /* 0x0000000d0c0d7211 */ /* 0x000fe200078ff8ff */
[----:B------:R-:W-:Y:S01]  /*04d0*/  @P2 IMAD R12, R7, c[0x0][0x1c0], RZ ;  /* 0x00007000070c2a24 */ /* 0x000fe200078e02ff */
[----:B------:R-:W-:Y:S02]  /*04e0*/  LEA.HI.X.SX32 R43, R39, R16, 0x1, P0 ;  /* 0x00000010272b7211 */ /* 0x000fe400000f0eff */
[----:B------:R-:W-:-:S03]  /*04f0*/  SHF.R.U32.HI R26, RZ, 0x2, R13 ;  /* 0x00000002ff1a7819 */ /* 0x000fc6000001160d */
[----:B------:R-:W-:-:S04]  /*0500*/  IMAD.WIDE.U32 R42, R15, c[0x0][0x1d0], R42 ;  /* 0x000074000f2a7a25 */ /* 0x000fc800078e002a */
[----:B------:R-:W-:Y:S01]  /*0510*/  @P2 IMAD R15, R37, c[0x0][0x1c4], R12 ;  /* 0x00007100250f2a24 */ /* 0x000fe200078e020c */
[----:B------:R-:W-:Y:S01]  /*0520*/  IADD3 R41, R43, R41, RZ ;  /* 0x000000292b297210 */ /* 0x000fe20007ffe0ff */
[----:B------:R-:W-:Y:S01]  /*0530*/  IMAD R26, R3, c[0x0][0x1e4], R26 ;  /* 0x00007900031a7a24 */ /* 0x000fe200078e021a */
[-C--:B------:R-:W-:Y:S02]  /*0540*/  @P2 MOV R40, R42.reuse ;  /* 0x0000002a00282202 */ /* 0x080fe40000000f00 */
[----:B------:R-:W-:Y:S02]  /*0550*/  @P3 MOV R14, R42 ;  /* 0x0000002a000e3202 */ /* 0x000fe40000000f00 */
[C---:B------:R-:W-:Y:S01]  /*0560*/  IADD3 R27, R26.reuse, 0x80, RZ ;  /* 0x000000801a1b7810 */ /* 0x040fe20007ffe0ff */
[----:B------:R-:W-:Y:S01]  /*0570*/  @P2 IMAD.WIDE.U32 R12, R37, c[0x0][0x1c0], R40 ;  /* 0x00007000250c2a25 */ /* 0x000fe200078e0028 */
[----:B------:R-:W-:Y:S02]  /*0580*/  IADD3 R29, R26, 0xa0, RZ ;  /* 0x000000a01a1d7810 */ /* 0x000fe40007ffe0ff */
[----:B------:R-:W-:-:S02]  /*0590*/  ISETP.GE.U32.AND P5, PT, R27, c[0x0][0x1c8], PT ;  /* 0x000072001b007a0c */ /* 0x000fc40003fa6070 */
[----:B------:R-:W-:Y:S01]  /*05a0*/  @P2 IADD3 R13, R13, R15, RZ ;  /* 0x0000000f0d0d2210 */ /* 0x000fe20007ffe0ff */
[----:B------:R-:W-:Y:S01]  /*05b0*/  @P3 IMAD R15, R8, c[0x0][0x1c0], RZ ;  /* 0x00007000080f3a24 */ /* 0x000fe200078e02ff */
[----:B------:R-:W-:Y:S02]  /*05c0*/  @P2 LEA R22, P0, R12, c[0x0][0x170], 0x1 ;  /* 0x00005c000c162a11 */ /* 0x000fe400078008ff */
[----:B------:R-:W-:Y:S01]  /*05d0*/  SHF.R.S32.HI R30, RZ, 0x1f, R27 ;  /* 0x0000001fff1e7819 */ /* 0x000fe2000001141b */
[----:B------:R-:W-:Y:S01]  /*05e0*/  @P3 IMAD R17, R36, c[0x0][0x1c4], R15 ;  /* 0x0000710024113a24 */ /* 0x000fe200078e020f */
[----:B------:R-:W-:Y:S01]  /*05f0*/  @P2 LEA.HI.X R23, R12, c[0x0][0x174], R13, 0x1, P0 ;  /* 0x00005d000c172a11 */ /* 0x000fe200000f0c0d */
[----:B------:R-:W-:Y:S01]  /*0600*/  @P4 IMAD R12, R9, c[0x0][0x1c0], RZ ;  /* 0x00007000090c4a24 */ /* 0x000fe200078e02ff */
[----:B------:R-:W-:Y:S01]  /*0610*/  @P3 MOV R15, R41 ;  /* 0x00000029000f3202 */ /* 0x000fe20000000f00 */
[----:B------:R-:W-:Y:S01]  /*0620*/  @P1 IMAD R13, R6, c[0x0][0x1c0], RZ ;  /* 0x00007000060d1a24 */ /* 0x000fe200078e02ff */
[----:B------:R-:W-:Y:S01]  /*0630*/  ISETP.GE.AND.EX P5, PT, R30, c[0x0][0x1cc], PT, P5 ;  /* 0x000073001e007a0c */ /* 0x000fe20003fa6350 */
[----:B------:R-:W-:Y:S01]  /*0640*/  @P4 IMAD R33, R5, c[0x0][0x1c4], R12 ;  /* 0x0000710005214a24 */ /* 0x000fe200078e020c */
[----:B------:R-:W-:Y:S01]  /*0650*/  ISETP.GE.U32.AND P0, PT, R29, c[0x0][0x1c8], PT ;  /* 0x000072001d007a0c */ /* 0x000fe20003f06070 */
[----:B------:R-:W-:Y:S01]  /*0660*/  @P1 IMAD R31, R20, c[0x0][0x1c4], R13 ;  /* 0x00007100141f1a24 */ /* 0x000fe200078e020d */
[----:B------:R-:W-:Y:S01]  /*0670*/  SHF.R.S32.HI R28, RZ, 0x1f, R29 ;  /* 0x0000001fff1c7819 */ /* 0x000fe2000001141d */
[----:B------:R-:W-:Y:S01]  /*0680*/  @P3 IMAD.WIDE.U32 R14, R36, c[0x0][0x1c0], R14 ;  /* 0x00007000240e3a25 */ /* 0x000fe200078e000e */
[----:B------:R-:W-:-:S02]  /*0690*/  ISETP.LT.U32.AND P5, PT, R2, 0xe0, !P5 ;  /* 0x000000e00200780c */ /* 0x000fc40006fa1070 */
[-C--:B------:R-:W-:Y:S02]  /*06a0*/  @P4 MOV R12, R42.reuse ;  /* 0x0000002a000c4202 */ /* 0x080fe40000000f00 */
[----:B------:R-:W-:Y:S02]  /*06b0*/  @P4 MOV R13, R41 ;  /* 0x00000029000d4202 */ /* 0x000fe40000000f00 */
[----:B------:R-:W-:Y:S02]  /*06c0*/  ISETP.GE.AND.EX P0, PT, R28, c[0x0][0x1cc], PT, P0 ;  /* 0x000073001c007a0c */ /* 0x000fe40003f06300 */
[----:B------:R-:W-:Y:S01]  /*06d0*/  @P3 IADD3 R15, R15, R17, RZ ;  /* 0x000000110f0f3210 */ /* 0x000fe20007ffe0ff */
[----:B------:R-:W-:Y:S01]  /*06e0*/  @P4 IMAD.WIDE.U32 R12, R5, c[0x0][0x1c0], R12 ;  /* 0x00007000050c4a25 */ /* 0x000fe200078e000c */
[----:B------:R-:W-:Y:S02]  /*06f0*/  @P3 LEA R16, P6, R14, c[0x0][0x170], 0x1 ;  /* 0x00005c000e103a11 */ /* 0x000fe400078c08ff */
[----:B------:R-:W-:Y:S01]  /*0700*/  @P1 MOV R18, R42 ;  /* 0x0000002a00121202 */ /* 0x000fe20000000f00 */
[----:B------:R-:W-:Y:S01]  /*0710*/  @P5 IMAD R30, R30, c[0x0][0x1c0], RZ ;  /* 0x000070001e1e5a24 */ /* 0x000fe200078e02ff */
[----:B------:R-:W-:-:S02]  /*0720*/  @P1 MOV R19, R41 ;  /* 0x0000002900131202 */ /* 0x000fc40000000f00 */
[----:B------:R-:W-:Y:S01]  /*0730*/  ISETP.LT.U32.AND P0, PT, R2, 0xe0, !P0 ;  /* 0x000000e00200780c */ /* 0x000fe20004701070 */
[----:B------:R-:W-:Y:S01]  /*0740*/  @P5 IMAD R35, R27, c[0x0][0x1c4], R30 ;  /* 0x000071001b235a24 */ /* 0x000fe200078e021e */
[----:B------:R-:W-:Y:S01]  /*0750*/  @P3 LEA.HI.X R17, R14, c[0x0][0x174], R15, 0x1, P6 ;  /* 0x00005d000e113a11 */ /* 0x000fe200030f0c0f */
[----:B------:R-:W-:Y:S01]  /*0760*/  @P1 IMAD.WIDE.U32 R20, R20, c[0x0][0x1c0], R18 ;  /* 0x0000700014141a25 */ /* 0x000fe200078e0012 */
[----:B------:R-:W-:Y:S02]  /*0770*/  @P4 IADD3 R13, R13, R33, RZ ;  /* 0x000000210d0d4210 */ /* 0x000fe40007ffe0ff */
[----:B------:R-:W-:Y:S02]  /*0780*/  @P4 LEA R14, P6, R12, c[0x0][0x170], 0x1 ;  /* 0x00005c000c0e4a11 */ /* 0x000fe400078c08ff */
[----:B------:R-:W-:Y:S02]  /*0790*/  @P5 MOV R18, R42 ;  /* 0x0000002a00125202 */ /* 0x000fe40000000f00 */
[----:B------:R-:W-:-:S02]  /*07a0*/  @P5 MOV R19, R41 ;  /* 0x0000002900135202 */ /* 0x000fc40000000f00 */
[----:B------:R-:W-:Y:S01]  /*07b0*/  @P4 LEA.HI.X R15, R12, c[0x0][0x174], R13, 0x1, P6 ;  /* 0x00005d000c0f4a11 */ /* 0x000fe200030f0c0d */
[----:B------:R-:W-:Y:S01]  /*07c0*/  @P0 IMAD R28, R28, c[0x0][0x1c0], RZ ;  /* 0x000070001c1c0a24 */ /* 0x000fe200078e02ff */
[----:B------:R-:W-:Y:S01]  /*07d0*/  @P1 IADD3 R13, R21, R31, RZ ;  /* 0x0000001f150d1210 */ /* 0x000fe20007ffe0ff */
[----:B------:R-:W-:Y:S01]  /*07e0*/  @P5 IMAD.WIDE.U32 R18, R27, c[0x0][0x1c0], R18 ;  /* 0x000070001b125a25 */ /* 0x000fe200078e0012 */
[C---:B------:R-:W-:Y:S02]  /*07f0*/  @P1 LEA R32, P6, R20.reuse, c[0x0][0x170], 0x1 ;  /* 0x00005c0014201a11 */ /* 0x040fe400078c08ff */
[----:B------:R-:W-:Y:S01]  /*0800*/  @P0 MOV R12, R42 ;  /* 0x0000002a000c0202 */ /* 0x000fe20000000f00 */
[----:B------:R-:W-:Y:S01]  /*0810*/  @P0 IMAD R31, R29, c[0x0][0x1c4], R28 ;  /* 0x000071001d1f0a24 */ /* 0x000fe200078e021c */
[----:B------:R-:W-:Y:S02]  /*0820*/  @P1 LEA.HI.X R33, R20, c[0x0][0x174], R13, 0x1, P6 ;  /* 0x00005d0014211a11 */ /* 0x000fe400030f0c0d */
[----:B------:R-:W-:-:S02]  /*0830*/  @P0 MOV R13, R41 ;  /* 0x00000029000d0202 */ /* 0x000fc40000000f00 */
[----:B------:R-:W-:Y:S02]  /*0840*/  @P5 IADD3 R19, R19, R35, RZ ;  /* 0x0000002313135210 */ /* 0x000fe40007ffe0ff */
[C---:B------:R-:W-:Y:S01]  /*0850*/  @P5 LEA R20, P6, R18.reuse, c[0x0][0x170], 0x1 ;  /* 0x00005c0012145a11 */ /* 0x040fe200078c08ff */
[----:B------:R-:W-:Y:S01]  /*0860*/  @P0 IMAD.WIDE.U32 R12, R29, c[0x0][0x1c0], R12 ;  /* 0x000070001d0c0a25 */ /* 0x000fe200078e000c */
[----:B------:R-:W-:Y:S01]  /*0870*/  MOV R27, RZ ;  /* 0x000000ff001b7202 */ /* 0x000fe20000000f00 */
[----:B------:R-:W-:Y:S01]  /*0880*/  CS2R R28, SRZ ;  /* 0x00000000001c7805 */ /* 0x000fe2000001ff00 */
[----:B------:R-:W-:Y:S02]  /*0890*/  @P5 LEA.HI.X R21, R18, c[0x0][0x174], R19, 0x1, P6 ;  /* 0x00005d0012155a11 */ /* 0x000fe400030f0c13 */
[----:B------:R-:W-:Y:S02]  /*08a0*/  IADD3 R34, R26, 0xc0, RZ ;  /* 0x000000c01a227810 */ /* 0x000fe40007ffe0ff */
[----:B------:R-:W-:Y:S01]  /*08b0*/  @P0 IADD3 R19, R13, R31, RZ ;  /* 0x0000001f0d130210 */ /* 0x000fe20007ffe0ff */
[----:B------:R0:W2:Y:S01]  /*08c0*/  @P5 LDG.E R29, [R20.64] ;  /* 0x00000008141d5981 */ /* 0x0000a2000c1e1900 */
[----:B------:R-:W-:-:S02]  /*08d0*/  ISETP.GE.U32.AND P5, PT, R34, c[0x0][0x1c8], PT ;  /* 0x0000720022007a0c */ /* 0x000fc40003fa6070 */
[----:B------:R-:W-:Y:S01]  /*08e0*/  SHF.R.S32.HI R13, RZ, 0x1f, R34 ;  /* 0x0000001fff0d7819 */ /* 0x000fe20000011422 */
[----:B------:R1:W3:Y:S01]  /*08f0*/  @P2 LDG.E R27, [R22.64] ;  /* 0x00000008161b2981 */ /* 0x0002e2000c1e1900 */
[----:B------:R-:W-:-:S03]  /*0900*/  MOV R30, RZ ;  /* 0x000000ff001e7202 */ /* 0x000fc60000000f00 */
[----:B------:R4:W5:Y:S01]  /*0910*/  @P1 LDG.E R28, [R32.64] ;  /* 0x00000008201c1981 */ /* 0x000962000c1e1900 */
[----:B------:R-:W-:Y:S02]  /*0920*/  ISETP.GE.AND.EX P5, PT, R13, c[0x0][0x1cc], PT, P5 ;  /* 0x000073000d007a0c */ /* 0x000fe40003fa6350 */
[----:B------:R-:W-:Y:S01]  /*0930*/  @P0 LEA R18, P6, R12, c[0x0][0x170], 0x1 ;  /* 0x00005c000c120a11 */ /* 0x000fe200078c08ff */
[----:B------:R0:W2:Y:S01]  /*0940*/  @P3 LDG.E R30, [R16.64] ;  /* 0x00000008101e3981 */ /* 0x0000a2000c1e1900 */
[----:B------:R-:W-:Y:S02]  /*0950*/  ISETP.LT.U32.AND P5, PT, R2, 0xe0, !P5 ;  /* 0x000000e00200780c */ /* 0x000fe40006fa1070 */
[----:B------:R-:W-:Y:S02]  /*0960*/  @P0 LEA.HI.X R19, R12, c[0x0][0x174], R19, 0x1, P6 ;  /* 0x00005d000c130a11 */ /* 0x000fe400030f0c13 */
[----:B------:R-:W-:Y:S02]  /*0970*/  ISETP.GE.U32.AND P6, PT, R25, c[0x0][0x1c8], PT ;  /* 0x0000720019007a0c */ /* 0x000fe40003fc6070 */
[----:B------:R-:W-:Y:S01]  /*0980*/  SHF.R.S32.HI R31, RZ, 0x1f, R25 ;  /* 0x0000001fff1f7819 */ /* 0x000fe20000011419 */
[----:B----4-:R-:W-:-:S03]  /*0990*/  CS2R R32, SRZ ;  /* 0x0000000000207805 */ /* 0x010fc6000001ff00 */
[----:B------:R-:W-:-:S03]  /*09a0*/  ISETP.GE.AND.EX P6, PT, R31, c[0x0][0x1cc], PT, P6 ;  /* 0x000073001f007a0c */ /* 0x000fc60003fc6360 */
[----:B------:R4:W2:Y:S01]  /*09b0*/  @P4 LDG.E R32, [R14.64] ;  /* 0x000000080e204981 */ /* 0x0008a2000c1e1900 */
[----:B------:R-:W-:Y:S01]  /*09c0*/  ISETP.GT.U32.OR P6, PT, R2, 0xdf, P6 ;  /* 0x000000df0200780c */ /* 0x000fe200037c4470 */
[----:B------:R-:W-:Y:S01]  /*09d0*/  @P5 IMAD R13, R13, c[0x0][0x1c0], RZ ;  /* 0x000070000d0d5a24 */ /* 0x000fe200078e02ff */
[----:B------:R-:W-:Y:S01]  /*09e0*/  @P5 MOV R12, R42 ;  /* 0x0000002a000c5202 */ /* 0x000fe20000000f00 */
[----:B------:R1:W2:Y:S02]  /*09f0*/  @P0 LDG.E R33, [R18.64] ;  /* 0x0000000812210981 */ /* 0x0002a4000c1e1900 */
[----:B0-----:R-:W-:Y:S01]  /*0a00*/  @P5 IMAD R21, R34, c[0x0][0x1c4], R13 ;  /* 0x0000710022155a24 */ /* 0x001fe200078e020d */
[----:B------:R-:W-:-:S05]  /*0a10*/  @P5 MOV R13, R41 ;  /* 0x00000029000d5202 */ /* 0x000fca0000000f00 */
[----:B------:R-:W-:Y:S02]  /*0a20*/  @P5 IMAD.WIDE.U32 R12, R34, c[0x0][0x1c0], R12 ;  /* 0x00007000220c5a25 */ /* 0x000fe400078e000c */
[----:B----4-:R-:W-:Y:S02]  /*0a30*/  @!P6 MOV R14, R42 ;  /* 0x0000002a000ee202 */ /* 0x010fe40000000f00 */
[----:B------:R-:W-:Y:S01]  /*0a40*/  @!P6 MOV R15, R41 ;  /* 0x00000029000fe202 */ /* 0x000fe20000000f00 */
[----:B------:R-:W-:Y:S01]  /*0a50*/  @!P6 IMAD R20, R31, c[0x0][0x1c0], RZ ;  /* 0x000070001f14ea24 */ /* 0x000fe200078e02ff */
[----:B------:R-:W-:Y:S02]  /*0a60*/  @P5 IADD3 R13, R13, R21, RZ ;  /* 0x000000150d0d5210 */ /* 0x000fe40007ffe0ff */
[C---:B------:R-:W-:Y:S01]  /*0a70*/  @P5 LEA R16, P0, R12.reuse, c[0x0][0x170], 0x1 ;  /* 0x00005c000c105a11 */ /* 0x040fe200078008ff */
[C---:B-1----:R-:W-:Y:S02]  /*0a80*/  @!P6 IMAD R23, R25.reuse, c[0x0][0x1c4], R20 ;  /* 0x000071001917ea24 */ /* 0x042fe400078e0214 */
[----:B------:R-:W-:Y:S01]  /*0a90*/  @!P6 IMAD.WIDE.U32 R14, R25, c[0x0][0x1c0], R14 ;  /* 0x00007000190eea25 */ /* 0x000fe200078e000e */
[----:B------:R-:W-:Y:S01]  /*0aa0*/  CS2R R34, SRZ ;  /* 0x0000000000227805 */ /* 0x000fe2000001ff00 */
[----:B------:R-:W-:-:S03]  /*0ab0*/  @P5 LEA.HI.X R17, R12, c[0x0][0x174], R13, 0x1, P0 ;  /* 0x00005d000c115a11 */ /* 0x000fc600000f0c0d */
[----:B------:R-:W-:Y:S02]  /*0ac0*/  @!P6 IADD3 R13, R15, R23, RZ ;  /* 0x000000170f0de210 */ /* 0x000fe40007ffe0ff */
[C---:B------:R-:W-:Y:S01]  /*0ad0*/  @!P6 LEA R12, P0, R14.reuse, c[0x0][0x170], 0x1 ;  /* 0x00005c000e0cea11 */ /* 0x040fe200078008ff */
[----:B------:R3:W4:Y:S03]  /*0ae0*/  @P5 LDG.E R34, [R16.64] ;  /* 0x0000000810225981 */ /* 0x000726000c1e1900 */
[----:B------:R-:W-:-:S05]  /*0af0*/  @!P6 LEA.HI.X R13, R14, c[0x0][0x174], R13, 0x1, P0 ;  /* 0x00005d000e0dea11 */ /* 0x000fca00000f0c0d */
[----:B------:R5:W4:Y:S01]  /*0b00*/  @!P6 LDG.E R35, [R12.64] ;  /* 0x000000080c23e981 */ /* 0x000b22000c1e1900 */
[C---:B------:R-:W-:Y:S02]  /*0b10*/  ISETP.GT.AND P0, PT, R4.reuse, 0x1e, PT ;  /* 0x0000001e0400780c */ /* 0x040fe40003f04270 */
[----:B------:R-:W-:Y:S02]  /*0b20*/  ISETP.NE.AND P6, PT, R4, RZ, PT ;  /* 0x000000ff0400720c */ /* 0x000fe40003fc5270 */
[----:B------:R-:W-:Y:S01]  /*0b30*/  ISETP.NE.AND P5, PT, R2, RZ, PT ;  /* 0x000000ff0200720c */ /* 0x000fe20003fa5270 */
[----:B------:R-:W-:Y:S01]  /*0b40*/  ULDC UR5, c[0x0][0xc] ;  /* 0x0000030000057ab9 */ /* 0x000fe20000000800 */
[----:B------:R-:W-:Y:S01]  /*0b50*/  BSSY B0, `(.L_x_2062) ;  /* 0x0000065000007945 */ /* 0x000fe20003800000 */
[--C-:B---3--:R-:W-:Y:S02]  /*0b60*/  PRMT R16, RZ, 0x5410, R27.reuse ;  /* 0x00005410ff107816 */ /* 0x108fe4000000001b */
[----:B------:R-:W-:-:S02]  /*0b70*/  PRMT R15, RZ, 0x7610, R27 ;  /* 0x00007610ff0f7816 */ /* 0x000fc4000000001b */
[--C-:B-----5:R-:W-:Y:S02]  /*0b80*/  PRMT R13, RZ, 0x7610, R28.reuse ;  /* 0x00007610ff0d7816 */ /* 0x120fe4000000001c */
[----:B------:R-:W-:Y:S01]  /*0b90*/  PRMT R12, RZ, 0x5410, R28 ;  /* 0x00005410ff0c7816 */ /* 0x000fe2000000001c */
[----:B------:R-:W-:Y:S02]  /*0ba0*/  FADD.FTZ R19, R16, R15 ;  /* 0x0000000f10137221 */ /* 0x000fe40000010000 */
[----:B------:R-:W-:Y:S02]  /*0bb0*/  FMUL.FTZ R21, R15, R15 ;  /* 0x0000000f0f157220 */ /* 0x000fe40000410000 */
[----:B------:R-:W-:Y:S02]  /*0bc0*/  FMUL.FTZ R15, R13, R13 ;  /* 0x0000000d0d0f7220 */ /* 0x000fe40000410000 */
[C---:B------:R-:W-:Y:S01]  /*0bd0*/  FADD.FTZ R14, R12.reuse, R13 ;  /* 0x0000000d0c0e7221 */ /* 0x040fe20000010000 */
[--C-:B--2---:R-:W-:Y:S01]  /*0be0*/  PRMT R13, RZ, 0x7610, R30.reuse ;  /* 0x00007610ff0d7816 */ /* 0x104fe2000000001e */
[----:B------:R-:W-:Y:S01]  /*0bf0*/  FFMA.FTZ R15, R12, R12, R15 ;  /* 0x0000000c0c0f7223 */ /* 0x000fe2000001000f */
[----:B------:R-:W-:Y:S01]  /*0c00*/  PRMT R12, RZ, 0x5410, R30 ;  /* 0x00005410ff0c7816 */ /* 0x000fe2000000001e */
[----:B------:R-:W-:-:S02]  /*0c10*/  FADD.FTZ R14, RZ, R14 ;  /* 0x0000000eff0e7221 */ /* 0x000fc40000010000 */
[----:B------:R-:W-:Y:S02]  /*0c20*/  FMUL.FTZ R17, R13, R13 ;  /* 0x0000000d0d117220 */ /* 0x000fe40000410000 */
[----:B------:R-:W-:Y:S02]  /*0c30*/  FADD.FTZ R13, R12, R13 ;  /* 0x0000000d0c0d7221 */ /* 0x000fe40000010000 */
[----:B------:R-:W-:Y:S02]  /*0c40*/  FADD.FTZ R14, R14, R19 ;  /* 0x000000130e0e7221 */ /* 0x000fe40000010000 */
[----:B------:R-:W-:Y:S01]  /*0c50*/  FFMA.FTZ R12, R12, R12, R17 ;  /* 0x0000000c0c0c7223 */ /* 0x000fe20000010011 */
[----:B------:R-:W-:Y:S01]  /*0c60*/  PRMT R17, RZ, 0x7610, R32 ;  /* 0x00007610ff117816 */ /* 0x000fe20000000020 */
[----:B------:R-:W-:Y:S02]  /*0c70*/  FFMA.FTZ R16, R16, R16, R21 ;  /* 0x0000001010107223 */ /* 0x000fe40000010015 */
[----:B------:R-:W-:-:S02]  /*0c80*/  FADD.FTZ R15, RZ, R15 ;  /* 0x0000000fff0f7221 */ /* 0x000fc40000010000 */
[----:B------:R-:W-:Y:S01]  /*0c90*/  FADD.FTZ R13, R14, R13 ;  /* 0x0000000d0e0d7221 */ /* 0x000fe20000010000 */
[----:B------:R-:W-:Y:S01]  /*0ca0*/  PRMT R14, RZ, 0x5410, R32 ;  /* 0x00005410ff0e7816 */ /* 0x000fe20000000020 */
[----:B------:R-:W-:Y:S02]  /*0cb0*/  FADD.FTZ R15, R15, R16 ;  /* 0x000000100f0f7221 */ /* 0x000fe40000010000 */
[----:B------:R-:W-:Y:S02]  /*0cc0*/  FMUL.FTZ R19, R17, R17 ;  /* 0x0000001111137220 */ /* 0x000fe40000410000 */
[C---:B------:R-:W-:Y:S02]  /*0cd0*/  FADD.FTZ R16, R14.reuse, R17 ;  /* 0x000000110e107221 */ /* 0x040fe40000010000 */
[----:B------:R-:W-:Y:S01]  /*0ce0*/  FFMA.FTZ R19, R14, R14, R19 ;  /* 0x0000000e0e137223 */ /* 0x000fe20000010013 */
[--C-:B------:R-:W-:Y:S01]  /*0cf0*/  PRMT R14, RZ, 0x5410, R29.reuse ;  /* 0x00005410ff0e7816 */ /* 0x100fe2000000001d */
[----:B------:R-:W-:Y:S01]  /*0d00*/  FADD.FTZ R12, R15, R12 ;  /* 0x0000000c0f0c7221 */ /* 0x000fe20000010000 */
[----:B------:R-:W-:Y:S01]  /*0d10*/  PRMT R15, RZ, 0x7610, R29 ;  /* 0x00007610ff0f7816 */ /* 0x000fe2000000001d */
[----:B------:R-:W-:-:S04]  /*0d20*/  FADD.FTZ R13, R13, R16 ;  /* 0x000000100d0d7221 */ /* 0x000fc80000010000 */
[----:B------:R-:W-:Y:S02]  /*0d30*/  FMUL.FTZ R17, R15, R15 ;  /* 0x0000000f0f117220 */ /* 0x000fe40000410000 */
[C---:B------:R-:W-:Y:S01]  /*0d40*/  FADD.FTZ R16, R14.reuse, R15 ;  /* 0x0000000f0e107221 */ /* 0x040fe20000010000 */
[----:B------:R-:W-:Y:S01]  /*0d50*/  PRMT R15, RZ, 0x7610, R33 ;  /* 0x00007610ff0f7816 */ /* 0x000fe20000000021 */
[----:B------:R-:W-:Y:S01]  /*0d60*/  FFMA.FTZ R17, R14, R14, R17 ;  /* 0x0000000e0e117223 */ /* 0x000fe20000010011 */
[----:B------:R-:W-:Y:S01]  /*0d70*/  PRMT R14, RZ, 0x5410, R33 ;  /* 0x00005410ff0e7816 */ /* 0x000fe20000000021 */
[----:B------:R-:W-:Y:S02]  /*0d80*/  FADD.FTZ R12, R12, R19 ;  /* 0x000000130c0c7221 */ /* 0x000fe40000010000 */
[----:B------:R-:W-:Y:S02]  /*0d90*/  FMUL.FTZ R19, R15, R15 ;  /* 0x0000000f0f137220 */ /* 0x000fe40000410000 */
[----:B------:R-:W-:-:S02]  /*0da0*/  FADD.FTZ R13, R13, R16 ;  /* 0x000000100d0d7221 */ /* 0x000fc40000010000 */
[C---:B------:R-:W-:Y:S01]  /*0db0*/  FADD.FTZ R16, R14.reuse, R15 ;  /* 0x0000000f0e107221 */ /* 0x040fe20000010000 */
[--C-:B----4-:R-:W-:Y:S01]  /*0dc0*/  PRMT R15, RZ, 0x7610, R34.reuse ;  /* 0x00007610ff0f7816 */ /* 0x110fe20000000022 */
[----:B------:R-:W-:Y:S01]  /*0dd0*/  FFMA.FTZ R19, R14, R14, R19 ;  /* 0x0000000e0e137223 */ /* 0x000fe20000010013 */
[----:B------:R-:W-:Y:S01]  /*0de0*/  PRMT R14, RZ, 0x5410, R34 ;  /* 0x00005410ff0e7816 */ /* 0x000fe20000000022 */
[----:B------:R-:W-:Y:S02]  /*0df0*/  FADD.FTZ R12, R12, R17 ;  /* 0x000000110c0c7221 */ /* 0x000fe40000010000 */
[----:B------:R-:W-:Y:S02]  /*0e00*/  FADD.FTZ R13, R13, R16 ;  /* 0x000000100d0d7221 */ /* 0x000fe40000010000 */
[----:B------:R-:W-:Y:S02]  /*0e10*/  FMUL.FTZ R17, R15, R15 ;  /* 0x0000000f0f117220 */ /* 0x000fe40000410000 */
[C---:B------:R-:W-:Y:S01]  /*0e20*/  FADD.FTZ R16, R14.reuse, R15 ;  /* 0x0000000f0e107221 */ /* 0x040fe20000010000 */
[----:B------:R-:W-:Y:S01]  /*0e30*/  PRMT R15, RZ, 0x7610, R35 ;  /* 0x00007610ff0f7816 */ /* 0x000fe20000000023 */
[----:B------:R-:W-:Y:S01]  /*0e40*/  FFMA.FTZ R17, R14, R14, R17 ;  /* 0x0000000e0e117223 */ /* 0x000fe20000010011 */
[----:B------:R-:W-:Y:S01]  /*0e50*/  PRMT R14, RZ, 0x5410, R35 ;  /* 0x00005410ff0e7816 */ /* 0x000fe20000000023 */
[----:B------:R-:W-:-:S02]  /*0e60*/  FADD.FTZ R12, R12, R19 ;  /* 0x000000130c0c7221 */ /* 0x000fc40000010000 */
[----:B------:R-:W-:Y:S02]  /*0e70*/  FMUL.FTZ R19, R15, R15 ;  /* 0x0000000f0f137220 */ /* 0x000fe40000410000 */
[----:B------:R-:W-:Y:S02]  /*0e80*/  FADD.FTZ R13, R13, R16 ;  /* 0x000000100d0d7221 */ /* 0x000fe40000010000 */
[----:B------:R-:W-:Y:S02]  /*0e90*/  FADD.FTZ R12, R12, R17 ;  /* 0x000000110c0c7221 */ /* 0x000fe40000010000 */
[C---:B------:R-:W-:Y:S02]  /*0ea0*/  FADD.FTZ R16, R14.reuse, R15 ;  /* 0x0000000f0e107221 */ /* 0x040fe40000010000 */
[----:B------:R-:W-:Y:S02]  /*0eb0*/  FFMA.FTZ R19, R14, R14, R19 ;  /* 0x0000000e0e137223 */ /* 0x000fe40000010013 */
[----:B------:R-:W-:-:S02]  /*0ec0*/  FADD.FTZ R13, R13, R16 ;  /* 0x000000100d0d7221 */ /* 0x000fc40000010000 */
        /* <DEDUP_REMOVED lines=25> */
[----:B------:R-:W-:Y:S02]  /*1060*/  MOV R22, R13 ;  /* 0x0000000d00167202 */ /* 0x000fe40000000f00 */
        /* <DEDUP_REMOVED lines=8> */
[----:B0-----:R-:W0:Y:S01]  /*10f0*/  LDS.128 R20, [0x30] ;  /* 0x00003000ff147984 */ /* 0x001e220000000c00 */
[----:B------:R-:W-:Y:S02]  /*1100*/  FADD.FTZ R45, R45, R14 ;  /* 0x0000000e2d2d7221 */ /* 0x000fe40000010000 */
        /* <DEDUP_REMOVED lines=9> */
.L_x_2063:
[----:B------:R-:W-:Y:S05]  /*11a0*/  BSYNC B0 ;  /* 0x0000000000007941 */ /* 0x000fea0003800000 */
.L_x_2062:
[----:B------:R-:W-:-:S06]  /*11b0*/  UISETP.GE.U32.AND UP0, UPT, UR5, 0x2, UPT ;  /* 0x000000020500788c */ /* 0x000fcc000bf06070 */
[----:B------:R-:W-:-:S13]  /*11c0*/  PLOP3.LUT P0, PT, PT, PT, UP0, 0x80, 0x0 ;  /* 0x000000000000781c */ /* 0x000fda0003f0f008 */
[----:B------:R-:W-:Y:S05]  /*11d0*/  @!P0 BRA `(.L_x_2064) ;  /* 0x0000120000008947 */ /* 0x000fea0003800000 */
[----:B------:R-:W-:Y:S01]  /*11e0*/  LOP3.LUT R12, R10, 0x1, RZ, 0xc0, !PT ;  /* 0x000000010a0c7812 */ /* 0x000fe200078ec0ff */
[----:B------:R-:W-:-:S04]  /*11f0*/  HFMA2.MMA R19, -RZ, RZ, 0, 2.384185791015625e-07 ;  /* 0x00000004ff137435 */ /* 0x000fc800000001ff */
[----:B------:R-:W-:-:S04]  /*1200*/  IMAD R13, R12, c[0x0][0x10], RZ ;  /* 0x000004000c0d7a24 */ /* 0x000fc800078e02ff */
[C---:B------:R-:W-:Y:S01]  /*1210*/  IMAD R12, R13.reuse, c[0x0][0xc], RZ ;  /* 0x000003000d0c7a24 */ /* 0x040fe200078e02ff */
[----:B------:R-:W-:-:S04]  /*1220*/  IADD3 R13, R13, R0, RZ ;  /* 0x000000000d0d7210 */ /* 0x000fc80007ffe0ff */
[----:B------:R-:W-:Y:S01]  /*1230*/  SHF.L.U32 R18, R12, 0x1, RZ ;  /* 0x000000010c127819 */ /* 0x000fe200000006ff */
[----:B------:R-:W-:-:S04]  /*1240*/  IMAD.WIDE.U32 R12, R13, R19, c[0x0][0x190] ;  /* 0x000064000d0c7625 */ /* 0x000fc800078e0013 */
[----:B------:R-:W-:Y:S01]  /*1250*/  IMAD.WIDE R18, R18, R19, c[0x0][0x198] ;  /* 0x0000660012127625 */ /* 0x000fe200078e0213 */
[----:B------:R-:W-:Y:S05]  /*1260*/  @P5 BRA `(.L_x_2065) ;  /* 0x0000013000005947 */ /* 0x000fea0003800000 */
[----:B------:R-:W1:Y:S01]  /*1270*/  S2UR UR6, SR_CTAID.Y ;  /* 0x00000000000679c3 */ /* 0x000e620000002600 */
[----:B------:R-:W-:Y:S02]  /*1280*/  LOP3.LUT P0, RZ, R10, 0x2, RZ, 0xc0, !PT ;  /* 0x000000020aff7812 */ /* 0x000fe4000780c0ff */
[----:B------:R-:W-:-:S04]  /*1290*/  MOV R16, 0x1 ;  /* 0x0000000100107802 */ /* 0x000fc80000000f00 */
[----:B------:R-:W-:Y:S02]  /*12a0*/  SEL R17, R16, 0xffffffff, !P0 ;  /* 0xffffffff10117807 */ /* 0x000fe40004000000 */
[----:B-1----:R-:W-:-:S05]  /*12b0*/  MOV R0, UR6 ;  /* 0x0000000600007c02 */ /* 0x002fca0008000f00 */
[----:B------:R-:W-:-:S04]  /*12c0*/  IMAD R15, R3, c[0x0][0x10], R0 ;  /* 0x00000400030f7a24 */ /* 0x000fc800078e0200 */
[----:B------:R-:W-:-:S05]  /*12d0*/  IMAD.WIDE.U32 R14, R15, 0x8, R18 ;  /* 0x000000080f0e7825 */ /* 0x000fca00078e0012 */
[----:B------:R1:W-:Y:S01]  /*12e0*/  STG.E.64 [R14.64], R22 ;  /* 0x000000160e007986 */ /* 0x0003e2000c101b08 */
[----:B------:R-:W-:Y:S06]  /*12f0*/  MEMBAR.ALL.GPU ;  /* 0x0000000000007992 */ /* 0x000fec000000a000 */
[----:B-1----:R-:W-:Y:S01]  /*1300*/  SEL R15, RZ, c[0x0][0xc], P0 ;  /* 0x00000300ff0f7a07 */ /* 0x002fe20000000000 */
[----:B------:R-:W-:-:S00]  /*1310*/  ERRBAR ;  /* 0x00000000000079ab */ /* 0x000fc00000000000 */
[----:B------:R1:W-:Y:S02]  /*1320*/  RED.E.ADD.S32.STRONG.GPU [R12.64], R17 ;  /* 0x000000110c00798e */ /* 0x0003e4000c10e388 */
[----:B------:R-:W-:-:S13]  /*1330*/  ISETP.NE.AND P0, PT, R15, -0x1, PT ;  /* 0xffffffff0f00780c */ /* 0x000fda0003f05270 */
[----:B-1----:R-:W-:Y:S05]  /*1340*/  @!P0 BRA `(.L_x_2065) ;  /* 0x0000005000008947 */ /* 0x002fea0003800000 */
.L_x_2066:
[----:B------:R-:W2:Y:S01]  /*1350*/  LDG.E.STRONG.GPU R14, [R12.64] ;  /* 0x000000080c0e7981 */ /* 0x000ea2000c1ef900 */
[----:B------:R-:W-:Y:S01]  /*1360*/  YIELD ;  /* 0x0000000000007946 */ /* 0x000fe20003800000 */
[----:B--2---:R-:W-:Y:S01]  /*1370*/  ISETP.NE.AND P0, PT, R14, R15, PT ;  /* 0x0000000f0e00720c */ /* 0x004fe20003f05270 */
[----:B------:R-:W-:-:S12]  /*1380*/  CCTL.IVALL ;  /* 0x00000000ff00798f */ /* 0x000fd80002000000 */
[----:B------:R-:W-:Y:S05]  /*1390*/  @P0 BRA `(.L_x_2066) ;  /* 0xffffffb000000947 */ /* 0x000fea000383ffff */
.L_x_2065:
[----:B------:R-:W-:Y:S01]  /*13a0*/  ISETP.NE.AND P0, PT, RZ, c[0x0][0xc], PT ;  /* 0x00000300ff007a0c */ /* 0x000fe20003f05270 */
[----:B------:R-:W-:Y:S01]  /*13b0*/  WARPSYNC 0xffffffff ;  /* 0xffffffff00007948 */ /* 0x000fe20003800000 */
[----:B------:R-:W-:Y:S11]  /*13c0*/  BAR.SYNC.DEFER_BLOCKING 0x0 ;  /* 0x0000000000007b1d */ /* 0x000ff60000010000 */
[----:B------:R-:W-:Y:S05]  /*13d0*/  @!P0 BRA `(.L_x_2064) ;  /* 0x0000100000008947 */ /* 0x000fea0003800000 */
[----:B------:R-:W-:Y:S01]  /*13e0*/  UIADD3 UR6, UR5, -0x1, URZ ;  /* 0xffffffff05067890 */ /* 0x000fe2000fffe03f */
[----:B------:R-:W-:-:S03]  /*13f0*/  MOV R16, RZ ;  /* 0x000000ff00107202 */ /* 0x000fc60000000f00 */
[----:B------:R-:W-:-:S06]  /*1400*/  UISETP.GE.U32.AND UP0, UPT, UR6, 0x3, UPT ;  /* 0x000000030600788c */ /* 0x000fcc000bf06070 */
[----:B------:R-:W-:-:S13]  /*1410*/  PLOP3.LUT P0, PT, PT, PT, UP0, 0x80, 0x0 ;  /* 0x000000000000781c */ /* 0x000fda0003f0f008 */
[----:B------:R-:W-:Y:S05]  /*1420*/  @!P0 BRA `(.L_x_2067) ;  /* 0x00000de000008947 */ /* 0x000fea0003800000 */
[----:B------:R-:W-:Y:S01]  /*1430*/  ULOP3.LUT UR5, UR5, 0x3, URZ, 0xc0, !UPT ;  /* 0x0000000305057892 */ /* 0x000fe2000f8ec03f */
[----:B------:R-:W-:Y:S01]  /*1440*/  HFMA2.MMA R16, -RZ, RZ, 0, 0 ;  /* 0x00000000ff107435 */ /* 0x000fe200000001ff */
        /* <DEDUP_REMOVED lines=9> */
.L_x_2070:
[----:B------:R-:W-:-:S13]  /*14e0*/  ISETP.EQ.OR P6, PT, R16, R3, P5 ;  /* 0x000000031000720c */ /* 0x000fda0002fc2670 */
[----:B------:R-:W-:-:S04]  /*14f0*/  @!P6 IMAD R15, R16, c[0x0][0x10], R0 ;  /* 0x00000400100fea24 */ /* 0x000fc800078e0200 */
[----:B------:R-:W-:-:S05]  /*1500*/  @!P6 IMAD.WIDE.U32 R14, R15, 0x8, R18 ;  /* 0x000000080f0ee825 */ /* 0x000fca00078e0012 */
[----:B------:R-:W2:Y:S01]  /*1510*/  @!P6 LDG.E.64 R12, [R14.64] ;  /* 0x000000080e0ce981 */ /* 0x000ea2000c1e1b00 */
[----:B------:R-:W-:Y:S01]  /*1520*/  IADD3 R21, R16, 0x1, RZ ;  /* 0x0000000110157810 */ /* 0x000fe20007ffe0ff */
[----:B0-2---:R-:W-:Y:S02]  /*1530*/  @!P6 FADD.FTZ R22, R22, R12 ;  /* 0x0000000c1616e221 */ /* 0x005fe40000010000 */
        /* <DEDUP_REMOVED lines=110> */
.L_x_2069:
        /* <DEDUP_REMOVED lines=26> */
[----:B------:R-:W-:-:S04]  /*1dc0*/  IADD3 R16, R16, 0x4, RZ ;  /* 0x0000000410107810 */ /* 0x000fc80007ffe0ff */
        /* <DEDUP_REMOVED lines=35> */
.L_x_2071:
[----:B------:R-:W-:-:S13]  /*2000*/  ISETP.NE.OR P0, PT, RZ, UR5, P0 ;  /* 0x00000005ff007c0c */ /* 0x000fda0008705670 */
[----:B------:R-:W-:Y:S05]  /*2010*/  @!P0 BRA `(.L_x_2067) ;  /* 0x000001f000008947 */ /* 0x000fea0003800000 */
.L_x_2068:
        /* <DEDUP_REMOVED lines=24> */
[----:B------:R-:W-:Y:S01]  /*21a0*/  IADD3 R16, R16, 0x4, RZ ;  /* 0x0000000410107810 */ /* 0x000fe20007ffe0ff */
[----:B--2---:R-:W-:Y:S02]  /*21b0*/  @!P0 FADD.FTZ R22, R22, R12 ;  /* 0x0000000c16168221 */ /* 0x004fe40000010000 */
[----:B------:R-:W-:Y:S02]  /*21c0*/  @!P0 FADD.FTZ R23, R23, R13 ;  /* 0x0000000d17178221 */ /* 0x000fe40000010000 */
[----:B------:R-:W-:Y:S01]  /*21d0*/  ISETP.NE.AND P0, PT, RZ, UR5, PT ;  /* 0x00000005ff007c0c */ /* 0x000fe2000bf05270 */
[----:B---3--:R-:W-:Y:S02]  /*21e0*/  @!P6 FADD.FTZ R22, R22, R14 ;  /* 0x0000000e1616e221 */ /* 0x008fe40000010000 */
[----:B------:R-:W-:-:S10]  /*21f0*/  @!P6 FADD.FTZ R23, R23, R15 ;  /* 0x0000000f1717e221 */ /* 0x000fd40000010000 */
[----:B------:R-:W-:Y:S05]  /*2200*/  @P0 BRA `(.L_x_2068) ;  /* 0xfffffe1000000947 */ /* 0x000fea000383ffff */
.L_x_2067:
        /* <DEDUP_REMOVED lines=12> */
.L_x_2073:
[----:B------:R-:W-:Y:S05]  /*22d0*/  BSYNC B0 ;  /* 0x0000000000007941 */ /* 0x000fea0003800000 */
.L_x_2072:
        /* <DEDUP_REMOVED lines=16> */
.L_x_2064:
        /* <DEDUP_REMOVED lines=16> */
[----:B------:R-:W-:-:S02]  /*24e0*/  MOV R44, 0x3f800000 ;  /* 0x3f800000002c7802 */ /* 0x000fc40000000f00 */
[----:B------:R-:W-:Y:S01]  /*24f0*/  ISETP.NE.AND P6, PT, RZ, UR7, PT ;  /* 0x00000007ff007c0c */ /* 0x000fe2000bfc5270 */
[----:B------:R-:W3:Y:S01]  /*2500*/  LDS.64 R16, [0x48] ;  /* 0x00004800ff107984 */ /* 0x000ee20000000a00 */
[----:B-1----:R-:W-:Y:S01]  /*2510*/  PRMT R18, RZ, 0x5410, R27 ;  /* 0x00005410ff127816 */ /* 0x002fe2000000001b */
[----:B---3--:R-:W-:-:S04]  /*2520*/  FMUL.FTZ R39, R16, c[0x0][0x1f4] ;  /* 0x00007d0010277a20 */ /* 0x008fc80000410000 */
[----:B------:R-:W-:Y:S02]  /*2530*/  FMUL.FTZ R16, R39, R39 ;  /* 0x0000002727107220 */ /* 0x000fe40000410000 */
[----:B------:R-:W-:Y:S02]  /*2540*/  FADD.FTZ R21, R18, -R39 ;  /* 0x8000002712157221 */ /* 0x000fe40000010000 */
[----:B------:R-:W-:-:S05]  /*2550*/  FFMA.FTZ R16, R17, c[0x0][0x1f4], -R16 ;  /* 0x00007d0011107a23 */ /* 0x000fca0000010810 */
[----:B------:R-:W-:-:S13]  /*2560*/  FSETP.GTU.FTZ.AND P0, PT, R16, RZ, PT ;  /* 0x000000ff1000720b */ /* 0x000fda0003f1c000 */
[----:B0-----:R-:W-:Y:S02]  /*2570*/  @P0 FADD.FTZ R22, R16, c[0x0][0x188] ;  /* 0x0000620010160621 */ /* 0x001fe40000010000 */
[----:B------:R-:W-:Y:S02]  /*2580*/  IMAD.WIDE.U32 R16, R2, 0x24924925, RZ ;  /* 0x2492492502107825 */ /* 0x000fe400078e00ff */
[----:B------:R0:W1:Y:S03]  /*2590*/  @P0 MUFU.RSQ R44, R22 ;  /* 0x00000016002c0308 */ /* 0x0000660000001400 */
[----:B------:R-:W-:-:S04]  /*25a0*/  IADD3 R16, -R17, R2, RZ ;  /* 0x0000000211107210 */ /* 0x000fc80007ffe1ff */
[----:B------:R-:W-:Y:S02]  /*25b0*/  LEA.HI R17, R16, R17, RZ, 0x1f ;  /* 0x0000001110117211 */ /* 0x000fe400078ff8ff */
[--C-:B------:R-:W-:Y:S02]  /*25c0*/  PRMT R16, RZ, 0x5410, R28.reuse ;  /* 0x00005410ff107816 */ /* 0x100fe4000000001c */
[----:B------:R-:W-:Y:S02]  /*25d0*/  PRMT R28, RZ, 0x7610, R28 ;  /* 0x00007610ff1c7816 */ /* 0x000fe4000000001c */
[----:B------:R-:W-:Y:S01]  /*25e0*/  SHF.R.U32.HI R20, RZ, 0x2, R17 ;  /* 0x00000002ff147819 */ /* 0x000fe20000011611 */
[----:B------:R-:W-:Y:S01]  /*25f0*/  FADD.FTZ R17, R16, -R39 ;  /* 0x8000002710117221 */ /* 0x000fe20000010000 */
[----:B0-----:R-:W-:Y:S01]  /*2600*/  PRMT R22, RZ, 0x7610, R27 ;  /* 0x00007610ff167816 */ /* 0x001fe2000000001b */
[----:B------:R-:W-:Y:S02]  /*2610*/  FADD.FTZ R19, R28, -R39 ;  /* 0x800000271c137221 */ /* 0x000fe40000010000 */
[----:B-1----:R-:W-:-:S02]  /*2620*/  FMUL.FTZ R17, R17, R44 ;  /* 0x0000002c11117220 */ /* 0x002fc40000410000 */
[----:B------:R-:W-:Y:S02]  /*2630*/  FMUL.FTZ R16, R19, R44 ;  /* 0x0000002c13107220 */ /* 0x000fe40000410000 */
[----:B------:R-:W-:Y:S02]  /*2640*/  FADD.FTZ R23, R22, -R39 ;  /* 0x8000002716177221 */ /* 0x000fe40000010000 */
[----:B------:R-:W-:Y:S02]  /*2650*/  IMAD R20, R3, c[0x0][0x1e4], R20 ;  /* 0x0000790003147a24 */ /* 0x000fe400078e0214 */
[----:B--2---:R-:W-:Y:S02]  /*2660*/  FFMA.FTZ R22, R12, R17, R14 ;  /* 0x000000110c167223 */ /* 0x004fe4000001000e */
        /* <DEDUP_REMOVED lines=12> */
.L_x_2074:
[----:B------:R-:W-:Y:S01]  /*2730*/  BSSY B0, `(.L_x_2075) ;  /* 0x000000c000007945 */ /* 0x000fe20003800000 */
[----:B------:R-:W-:Y:S05]  /*2740*/  @!P1 BRA `(.L_x_2076) ;  /* 0x000000a000009947 */ /* 0x000fea0003800000 */
[----:B------:R-:W-:Y:S01]  /*2750*/  IMAD R17, R6, c[0x0][0x1c0], RZ ;  /* 0x0000700006117a24 */ /* 0x000fe200078e02ff */
[----:B------:R-:W-:Y:S02]  /*2760*/  MOV R16, R42 ;  /* 0x0000002a00107202 */ /* 0x000fe40000000f00 */
[----:B------:R-:W-:Y:S01]  /*2770*/  F2FP.BF16.PACK_AB R27, R27, R22 ;  /* 0x000000161b1b723e */ /* 0x000fe200000010ff */
[----:B------:R-:W-:Y:S01]  /*2780*/  IMAD R19, R26, c[0x0][0x1c4], R17 ;  /* 0x000071001a137a24 */ /* 0x000fe200078e0211 */
[----:B------:R-:W-:-:S05]  /*2790*/  MOV R17, R41 ;  /* 0x0000002900117202 */ /* 0x000fca0000000f00 */
[----:B------:R-:W-:-:S05]  /*27a0*/  IMAD.WIDE.U32 R16, R26, c[0x0][0x1c0], R16 ;  /* 0x000070001a107a25 */ /* 0x000fca00078e0010 */
[----:B------:R-:W-:Y:S02]  /*27b0*/  IADD3 R19, R17, R19, RZ ;  /* 0x0000001311137210 */ /* 0x000fe40007ffe0ff */
[----:B------:R-:W-:-:S04]  /*27c0*/  LEA R18, P0, R16, c[0x0][0x160], 0x1 ;  /* 0x0000580010127a11 */ /* 0x000fc800078008ff */
[----:B------:R-:W-:-:S05]  /*27d0*/  LEA.HI.X R19, R16, c[0x0][0x164], R19, 0x1, P0 ;  /* 0x0000590010137a11 */ /* 0x000fca00000f0c13 */
[----:B------:R0:W-:Y:S04]  /*27e0*/  STG.E [R18.64], R27 ;  /* 0x0000001b12007986 */ /* 0x0001e8000c101908 */
.L_x_2076:
[----:B------:R-:W-:Y:S05]  /*27f0*/  BSYNC B0 ;  /* 0x0000000000007941 */ /* 0x000fea0003800000 */
.L_x_2075:
[-C--:B------:R-:W-:Y:S01]  /*2800*/  FMUL.FTZ R17, R21, R44.reuse ;  /* 0x0000002c15117220 */ /* 0x080fe20000410000 */
[----:B------:R-:W-:Y:S01]  /*2810*/  PRMT R22, RZ, 0x5410, R30 ;  /* 0x00005410ff167816 */ /* 0x000fe2000000001e */
[----:B------:R-:W-:Y:S01]  /*2820*/  FMUL.FTZ R26, R23, R44 ;  /* 0x0000002c171a7220 */ /* 0x000fe20000410000 */
[----:B------:R-:W-:Y:S01]  /*2830*/  IADD3 R21, R20, 0x80, RZ ;  /* 0x0000008014157810 */ /* 0x000fe20007ffe0ff */
[----:B------:R-:W-:Y:S02]  /*2840*/  FFMA.FTZ R23, R12, R17, R14 ;  /* 0x000000110c177223 */ /* 0x000fe4000001000e */
[----:B------:R-:W-:Y:S01]  /*2850*/  FFMA.FTZ R26, R13, R26, R15 ;  /* 0x0000001a0d1a7223 */ /* 0x000fe2000001000f */
[----:B------:R-:W-:Y:S05]  /*2860*/  @!P6 BRA `(.L_x_2077) ;  /* 0x000000a00000e947 */ /* 0x000fea0003800000 */
        /* <DEDUP_REMOVED lines=10> */
.L_x_2077:
        /* <DEDUP_REMOVED lines=12> */
.L_x_2079:
[----:B------:R-:W-:Y:S05]  /*29d0*/  BSYNC B0 ;  /* 0x0000000000007941 */ /* 0x000fea0003800000 */
.L_x_2078:
[----:B------:R-:W-:Y:S01]  /*29e0*/  PRMT R30, RZ, 0x7610, R30 ;  /* 0x00007610ff1e7816 */ /* 0x000fe2000000001e */
[--C-:B------:R-:W-:Y:S01]  /*29f0*/  FADD.FTZ R17, R22, -R39.reuse ;  /* 0x8000002716117221 */ /* 0x100fe20000010000 */
[--C-:B------:R-:W-:Y:S02]  /*2a00*/  PRMT R16, RZ, 0x5410, R32.reuse ;  /* 0x00005410ff107816 */ /* 0x100fe40000000020 */
[----:B------:R-:W-:Y:S01]  /*2a10*/  PRMT R32, RZ, 0x7610, R32 ;  /* 0x00007610ff207816 */ /* 0x000fe20000000020 */
[--C-:B0-----:R-:W-:Y:S01]  /*2a20*/  FADD.FTZ R19, R30, -R39.reuse ;  /* 0x800000271e137221 */ /* 0x101fe20000010000 */
[----:B------:R-:W-:Y:S01]  /*2a30*/  ISETP.GE.U32.AND P0, PT, R21, c[0x0][0x1c8], PT ;  /* 0x0000720015007a0c */ /* 0x000fe20003f06070 */
[--C-:B------:R-:W-:Y:S02]  /*2a40*/  FADD.FTZ R27, R16, -R39.reuse ;  /* 0x80000027101b7221 */ /* 0x100fe40000010000 */
[----:B------:R-:W-:Y:S02]  /*2a50*/  FADD.FTZ R23, R32, -R39 ;  /* 0x8000002720177221 */ /* 0x000fe40000010000 */
[----:B------:R-:W-:-:S02]  /*2a60*/  FMUL.FTZ R17, R17, R44 ;  /* 0x0000002c11117220 */ /* 0x000fc40000410000 */
[-C--:B------:R-:W-:Y:S02]  /*2a70*/  FMUL.FTZ R26, R19, R44.reuse ;  /* 0x0000002c131a7220 */ /* 0x080fe40000410000 */
[-C--:B------:R-:W-:Y:S02]  /*2a80*/  FMUL.FTZ R22, R23, R44.reuse ;  /* 0x0000002c17167220 */ /* 0x080fe40000410000 */
[----:B------:R-:W-:Y:S02]  /*2a90*/  FMUL.FTZ R27, R27, R44 ;  /* 0x0000002c1b1b7220 */ /* 0x000fe40000410000 */
[----:B------:R-:W-:Y:S02]  /*2aa0*/  FFMA.FTZ R23, R12, R17, R14 ;  /* 0x000000110c177223 */ /* 0x000fe4000001000e */
        /* <DEDUP_REMOVED lines=12> */
.L_x_2080:
        /* <DEDUP_REMOVED lines=12> */
.L_x_2082:
[----:B------:R-:W-:Y:S05]  /*2c30*/  BSYNC B0 ;  /* 0x0000000000007941 */ /* 0x000fea0003800000 */
.L_x_2081:
[----:B0-----:R-:W-:Y:S01]  /*2c40*/  IADD3 R23, R20, 0xa0, RZ ;  /* 0x000000a014177810 */ /* 0x001fe20007ffe0ff */
        /* <DEDUP_REMOVED lines=13> */
.L_x_2083:
        /* <DEDUP_REMOVED lines=12> */
.L_x_2085:
[----:B------:R-:W-:Y:S05]  /*2de0*/  BSYNC B0 ;  /* 0x0000000000007941 */ /* 0x000fea0003800000 */
.L_x_2084:
[--C-:B0-----:R-:W-:Y:S02]  /*2df0*/  PRMT R18, RZ, 0x5410, R29.reuse ;  /* 0x00005410ff127816 */ /* 0x101fe4000000001d */
[----:B------:R-:W-:Y:S02]  /*2e00*/  PRMT R26, RZ, 0x7610, R29 ;  /* 0x00007610ff1a7816 */ /* 0x000fe4000000001d */
[----:B------:R-:W-:Y:S01]  /*2e10*/  SHF.R.S32.HI R16, RZ, 0x1f, R21 ;  /* 0x0000001fff107819 */ /* 0x000fe20000011415 */
[--C-:B------:R-:W-:Y:S01]  /*2e20*/  FADD.FTZ R17, R18, -R39.reuse ;  /* 0x8000002712117221 */ /* 0x100fe20000010000 */
[----:B------:R-:W-:Y:S01]  /*2e30*/  ISETP.GE.U32.AND P5, PT, R23, c[0x0][0x1c8], PT ;  /* 0x0000720017007a0c */ /* 0x000fe20003fa6070 */
[----:B------:R-:W-:Y:S01]  /*2e40*/  FADD.FTZ R19, R26, -R39 ;  /* 0x800000271a137221 */ /* 0x000fe20000010000 */
[----:B------:R-:W-:Y:S01]  /*2e50*/  SHF.R.S32.HI R22, RZ, 0x1f, R23 ;  /* 0x0000001fff167819 */ /* 0x000fe20000011417 */
[-C--:B------:R-:W-:Y:S01]  /*2e60*/  FMUL.FTZ R17, R17, R44.reuse ;  /* 0x0000002c11117220 */ /* 0x080fe20000410000 */
[--C-:B------:R-:W-:Y:S01]  /*2e70*/  PRMT R26, RZ, 0x7610, R33.reuse ;  /* 0x00007610ff1a7816 */ /* 0x100fe20000000021 */
[----:B------:R-:W-:Y:S01]  /*2e80*/  FMUL.FTZ R18, R19, R44 ;  /* 0x0000002c13127220 */ /* 0x000fe20000410000 */
[----:B------:R-:W-:-:S02]  /*2e90*/  PRMT R28, RZ, 0x5410, R33 ;  /* 0x00005410ff1c7816 */ /* 0x000fc40000000021 */
[----:B------:R-:W-:Y:S01]  /*2ea0*/  ISETP.GE.AND.EX P0, PT, R16, c[0x0][0x1cc], PT, P0 ;  /* 0x0000730010007a0c */ /* 0x000fe20003f06300 */
[--C-:B------:R-:W-:Y:S01]  /*2eb0*/  FADD.FTZ R29, R26, -R39.reuse ;  /* 0x800000271a1d7221 */ /* 0x100fe20000010000 */
[----:B------:R-:W-:Y:S01]  /*2ec0*/  ISETP.GE.AND.EX P5, PT, R22, c[0x0][0x1cc], PT, P5 ;  /* 0x0000730016007a0c */ /* 0x000fe20003fa6350 */
[----:B------:R-:W-:Y:S01]  /*2ed0*/  FADD.FTZ R27, R28, -R39 ;  /* 0x800000271c1b7221 */ /* 0x000fe20000010000 */
[----:B------:R-:W-:Y:S01]  /*2ee0*/  ISETP.LT.U32.AND P0, PT, R2, 0xe0, !P0 ;  /* 0x000000e00200780c */ /* 0x000fe20004701070 */
[----:B------:R-:W-:Y:S01]  /*2ef0*/  FFMA.FTZ R26, R12, R17, R14 ;  /* 0x000000110c1a7223 */ /* 0x000fe2000001000e */
[----:B------:R-:W-:Y:S01]  /*2f00*/  ISETP.LT.U32.AND P5, PT, R2, 0xe0, !P5 ;  /* 0x000000e00200780c */ /* 0x000fe20006fa1070 */
[----:B------:R-:W-:Y:S01]  /*2f10*/  FFMA.FTZ R33, R13, R18, R15 ;  /* 0x000000120d217223 */ /* 0x000fe2000001000f */
[----:B------:R-:W-:Y:S08]  /*2f20*/  @!P6 BRA `(.L_x_2086) ;  /* 0x000000a00000e947 */ /* 0x000ff00003800000 */
        /* <DEDUP_REMOVED lines=10> */
.L_x_2086:
[----:B------:R-:W-:Y:S01]  /*2fd0*/  BSSY B0, `(.L_x_2087) ;  /* 0x000000c000007945 */ /* 0x000fe20003800000 */
[----:B------:R-:W-:Y:S05]  /*2fe0*/  @!P0 BRA `(.L_x_2088) ;  /* 0x000000a000008947 */ /* 0x000fea0003800000 */
[----:B------:R-:W-:Y:S01]  /*2ff0*/  IMAD R18, R16, c[0x0][0x1c0], RZ ;  /* 0x0000700010127a24 */ /* 0x000fe200078e02ff */
[----:B------:R-:W-:Y:S02]  /*3000*/  MOV R16, R42 ;  /* 0x0000002a00107202 */ /* 0x000fe40000000f00 */
[----:B------:R-:W-:Y:S01]  /*3010*/  MOV R17, R41 ;  /* 0x0000002900117202 */ /* 0x000fe20000000f00 */
[----:B------:R-:W-:Y:S01]  /*3020*/  IMAD R19, R21, c[0x0][0x1c4], R18 ;  /* 0x0000710015137a24 */ /* 0x000fe200078e0212 */
[----:B------:R-:W-:-:S03]  /*3030*/  F2FP.BF16.PACK_AB R33, R33, R26 ;  /* 0x0000001a2121723e */ /* 0x000fc600000010ff */
[----:B------:R-:W-:-:S05]  /*3040*/  IMAD.WIDE.U32 R16, R21, c[0x0][0x1c0], R16 ;  /* 0x0000700015107a25 */ /* 0x000fca00078e0010 */
[----:B------:R-:W-:Y:S02]  /*3050*/  IADD3 R19, R17, R19, RZ ;  /* 0x0000001311137210 */ /* 0x000fe40007ffe0ff */
[----:B------:R-:W-:-:S04]  /*3060*/  LEA R18, P0, R16, c[0x0][0x160], 0x1 ;  /* 0x0000580010127a11 */ /* 0x000fc800078008ff */
[----:B------:R-:W-:-:S05]  /*3070*/  LEA.HI.X R19, R16, c[0x0][0x164], R19, 0x1, P0 ;  /* 0x0000590010137a11 */ /* 0x000fca00000f0c13 */
[----:B------:R0:W-:Y:S04]  /*3080*/  STG.E [R18.64], R33 ;  /* 0x0000002112007986 */ /* 0x0001e8000c101908 */
.L_x_2088:
[----:B------:R-:W-:Y:S05]  /*3090*/  BSYNC B0 ;  /* 0x0000000000007941 */ /* 0x000fea0003800000 */
.L_x_2087:
        /* <DEDUP_REMOVED lines=17> */
.L_x_2089:
[----:B------:R-:W-:Y:S01]  /*31b0*/  BSSY B0, `(.L_x_2090) ;  /* 0x000000c000007945 */ /* 0x000fe20003800000 */
[----:B------:R-:W-:Y:S05]  /*31c0*/  @!P5 BRA `(.L_x_2091) ;  /* 0x000000a00000d947 */ /* 0x000fea0003800000 */
        /* <DEDUP_REMOVED lines=10> */
.L_x_2091:
[----:B------:R-:W-:Y:S05]  /*3270*/  BSYNC B0 ;  /* 0x0000000000007941 */ /* 0x000fea0003800000 */
.L_x_2090:
[----:B------:R-:W-:Y:S01]  /*3280*/  PRMT R34, RZ, 0x7610, R34 ;  /* 0x00007610ff227816 */ /* 0x000fe20000000022 */
[----:B------:R-:W-:Y:S01]  /*3290*/  FADD.FTZ R17, R26, -R39 ;  /* 0x800000271a117221 */ /* 0x000fe20000010000 */
[--C-:B0-----:R-:W-:Y:S02]  /*32a0*/  PRMT R18, RZ, 0x5410, R35.reuse ;  /* 0x00005410ff127816 */ /* 0x101fe40000000023 */
[----:B------:R-:W-:Y:S01]  /*32b0*/  PRMT R22, RZ, 0x7610, R35 ;  /* 0x00007610ff167816 */ /* 0x000fe20000000023 */
[--C-:B------:R-:W-:Y:S01]  /*32c0*/  FADD.FTZ R19, R34, -R39.reuse ;  /* 0x8000002722137221 */ /* 0x100fe20000010000 */
[----:B------:R-:W-:Y:S01]  /*32d0*/  ISETP.GE.U32.AND P5, PT, R25, c[0x0][0x1c8], PT ;  /* 0x0000720019007a0c */ /* 0x000fe20003fa6070 */
[--C-:B------:R-:W-:Y:S01]  /*32e0*/  FADD.FTZ R23, R18, -R39.reuse ;  /* 0x8000002712177221 */ /* 0x100fe20000010000 */
[----:B------:R-:W-:Y:S01]  /*32f0*/  ISETP.GE.U32.AND P0, PT, R21, c[0x0][0x1c8], PT ;  /* 0x0000720015007a0c */ /* 0x000fe20003f06070 */
[----:B------:R-:W-:Y:S01]  /*3300*/  FADD.FTZ R39, R22, -R39 ;  /* 0x8000002716277221 */ /* 0x000fe20000010000 */
[----:B------:R-:W-:Y:S01]  /*3310*/  SHF.R.S32.HI R16, RZ, 0x1f, R21 ;  /* 0x0000001fff107819 */ /* 0x000fe20000011415 */
[-C--:B------:R-:W-:Y:S01]  /*3320*/  FMUL.FTZ R17, R17, R44.reuse ;  /* 0x0000002c11117220 */ /* 0x080fe20000410000 */
[----:B------:R-:W-:Y:S01]  /*3330*/  ISETP.GE.AND.EX P5, PT, R31, c[0x0][0x1cc], PT, P5 ;  /* 0x000073001f007a0c */ /* 0x000fe20003fa6350 */
[-C--:B------:R-:W-:Y:S01]  /*3340*/  FMUL.FTZ R23, R23, R44.reuse ;  /* 0x0000002c17177220 */ /* 0x080fe20000410000 */
[----:B------:R-:W-:Y:S01]  /*3350*/  ISETP.GE.AND.EX P0, PT, R16, c[0x0][0x1cc], PT, P0 ;  /* 0x0000730010007a0c */ /* 0x000fe20003f06300 */
[-C--:B------:R-:W-:Y:S01]  /*3360*/  FMUL.FTZ R18, R39, R44.reuse ;  /* 0x0000002c27127220 */ /* 0x080fe20000410000 */
[C---:B------:R-:W-:Y:S01]  /*3370*/  ISETP.GT.U32.OR P5, PT, R2.reuse, 0xdf, P5 ;  /* 0x000000df0200780c */ /* 0x040fe20002fa4470 */
[----:B------:R-:W-:Y:S01]  /*3380*/  FMUL.FTZ R44, R19, R44 ;  /* 0x0000002c132c7220 */ /* 0x000fe20000410000 */
[----:B------:R-:W-:Y:S01]  /*3390*/  ISETP.LT.U32.AND P0, PT, R2, 0xe0, !P0 ;  /* 0x000000e00200780c */ /* 0x000fe20004701070 */
[----:B------:R-:W-:-:S02]  /*33a0*/  FFMA.FTZ R22, R12, R17, R14 ;  /* 0x000000110c167223 */ /* 0x000fc4000001000e */
[C-C-:B------:R-:W-:Y:S02]  /*33b0*/  FFMA.FTZ R17, R13.reuse, R18, R15.reuse ;  /* 0x000000120d117223 */ /* 0x140fe4000001000f */
        /* <DEDUP_REMOVED lines=13> */
.L_x_2092:
        /* <DEDUP_REMOVED lines=12> */
.L_x_2094:
[----:B------:R-:W-:Y:S05]  /*3550*/  BSYNC B0 ;  /* 0x0000000000007941 */ /* 0x000fea0003800000 */
.L_x_2093:
        /* <DEDUP_REMOVED lines=11> */
.L_x_2095:
[----:B------:R-:W-:Y:S01]  /*3610*/  BSSY B0, `(.L_x_2096) ;  /* 0x000000b000007945 */ /* 0x000fe20003800000 */
[----:B------:R-:W-:Y:S05]  /*3620*/  @P5 BRA `(.L_x_2097) ;  /* 0x0000009000005947 */ /* 0x000fea0003800000 */
[----:B------:R-:W-:Y:S01]  /*3630*/  MOV R40, R42 ;  /* 0x0000002a00287202 */ /* 0x000fe20000000f00 */
[----:B0-----:R-:W-:Y:S01]  /*3640*/  IMAD R14, R31, c[0x0][0x1c0], RZ ;  /* 0x000070001f0e7a24 */ /* 0x001fe200078e02ff */
[----:B------:R-:W-:-:S03]  /*3650*/  F2FP.BF16.PACK_AB R17, R17, R12 ;  /* 0x0000000c1111723e */ /* 0x000fc600000010ff */
[----:B------:R-:W-:-:S04]  /*3660*/  IMAD.WIDE.U32 R40, R25, c[0x0][0x1c0], R40 ;  /* 0x0000700019287a25 */ /* 0x000fc800078e0028 */
[----:B------:R-:W-:Y:S01]  /*3670*/  IMAD R13, R25, c[0x0][0x1c4], R14 ;  /* 0x00007100190d7a24 */ /* 0x000fe200078e020e */
[----:B------:R-:W-:-:S04]  /*3680*/  LEA R14, P0, R40, c[0x0][0x160], 0x1 ;  /* 0x00005800280e7a11 */ /* 0x000fc800078008ff */
[----:B------:R-:W-:-:S04]  /*3690*/  IADD3 R13, R41, R13, RZ ;  /* 0x0000000d290d7210 */ /* 0x000fc80007ffe0ff */
[----:B------:R-:W-:-:S05]  /*36a0*/  LEA.HI.X R15, R40, c[0x0][0x164], R13, 0x1, P0 ;  /* 0x00005900280f7a11 */ /* 0x000fca00000f0c0d */
[----:B------:R0:W-:Y:S02]  /*36b0*/  STG.E [R14.64], R17 ;  /* 0x000000110e007986 */ /* 0x0001e4000c101908 */
.L_x_2097:
[----:B------:R-:W-:Y:S05]  /*36c0*/  BSYNC B0 ;  /* 0x0000000000007941 */ /* 0x000fea0003800000 */
.L_x_2096:
[----:B------:R-:W-:Y:S02]  /*36d0*/  IADD3 R11, R11, c[0x0][0x10], RZ ;  /* 0x000004000b0b7a10 */ /* 0x000fe40007ffe0ff */
[----:B------:R-:W-:Y:S02]  /*36e0*/  IADD3 R10, R10, 0x1, RZ ;  /* 0x000000010a0a7810 */ /* 0x000fe40007ffe0ff */
[----:B------:R-:W-:-:S13]  /*36f0*/  ISETP.GE.AND P0, PT, R11, UR4, PT ;  /* 0x000000040b007c0c */ /* 0x000fda000bf06270 */
[----:B------:R-:W-:Y:S01]  /*3700*/  @P0 CALL.REL.NOINC `(.L_x_2098) ;  /* 0x0000001000000944 */ /* 0x000fe20003c00000 */
[----:B------:R-:W-:Y:S05]  /*3710*/  BRA `(.L_x_2099) ;  /* 0xffffcb8000007947 */ /* 0x000fea000383ffff */
.L_x_2098:
[----:B------:R-:W-:Y:S05]  /*3720*/  EXIT ;  /* 0x000000000000794d */ /* 0x000fea0003800000 */
.L_x_2100:
        /* <DEDUP_REMOVED lines=13> */
.L_x_3352:


//--------------------- .text._Z35group_norm_nhwc_fwd_one_pass_kernelI11Bf16IOFp32WLi512ELi14ELi224EEv26Group_norm_nhwc_fwd_params --------------------------
	.section	.text._Z35group_norm_nhwc_fwd_one_pass_kernelI11Bf16IOFp32WLi512ELi14ELi224EEv26Group_norm_nhwc_fwd_params,"ax",@progbits
	.sectioninfo	@"SHI_REGISTERS=72"
	.align	128
        .global         _Z35group_norm_nhwc_fwd_one_pass_kernelI11Bf16IOFp32WLi512ELi14ELi224EEv26Group_norm_nhwc_fwd_params
        .type           _Z35group_norm_nhwc_fwd_one_pass_kernelI11Bf16IOFp32WLi512ELi14ELi224EEv26Group_norm_nhwc_fwd_params,@function
        .size           _Z35group_norm_nhwc_fwd_one_pass_kernelI11Bf16IOFp32WLi512ELi14ELi224EEv26Group_norm_nhwc_fwd_params,(.L_x_3353 - _Z35group_norm_nhwc_fwd_one_pass_kernelI11Bf16IOFp32WLi512ELi14ELi224EEv26Group_norm_nhwc_fwd_params)
        .other          _Z35group_norm_nhwc_fwd_one_pass_kernelI11Bf16IOFp32WLi512ELi14ELi224EEv26Group_norm_nhwc_fwd_params,@"STO_CUDA_ENTRY STV_DEFAULT"
_Z35group_norm_nhwc_fwd_one_pass_kernelI11Bf16IOFp32WLi512ELi14ELi224EEv26Group_norm_nhwc_fwd_params:
.text._Z35group_norm_nhwc_fwd_one_pass_kernelI11Bf16IOFp32WLi512ELi14ELi224EEv26Group_norm_nhwc_fwd_params:
        /* <DEDUP_REMOVED lines=9> */
[C---:B------:R-:W-:Y:S01]  /*0090*/  IMAD.WIDE.U32 R2, R9.reuse, 0x24924925, RZ ;  /* 0x2492492509027825 */ /* 0x040fe200078e00ff */
[----:B------:R-:W-:Y:S01]  /*00a0*/  SHF.R.S32.HI R0, RZ, 0x1f, R9 ;  /* 0x0000001fff007819 */ /* 0x000fe20000011409 */
[----:B------:R-:W-:Y:S01]  /*00b0*/  HFMA2.MMA R46, -RZ, RZ, 0, 0 ;  /* 0x00000000ff2e7435 */ /* 0x000fe200000001ff */
[----:B------:R-:W1:Y:S01]  /*00c0*/  S2R R7, SR_LANEID ;  /* 0x0000000000077919 */ /* 0x000e620000000000 */
[----:B------:R-:W-:Y:S01]  /*00d0*/  ISETP.GE.U32.AND P4, PT, R9, 0xe0, PT ;  /* 0x000000e00900780c */ /* 0x000fe20003f86070 */
[----:B------:R-:W-:Y:S01]  /*00e0*/  ULDC.U8 UR10, c[0x0][0x1dc] ;  /* 0x00007700000a7ab9 */ /* 0x000fe20000000000 */
[-C--:B------:R-:W-:Y:S01]  /*00f0*/  IADD3 R2, -R3, R9.reuse, RZ ;  /* 0x0000000903027210 */ /* 0x080fe20007ffe1ff */
[----:B------:R-:W-:Y:S01]  /*0100*/  ULDC.64 UR8, c[0x0][0x118] ;  /* 0x0000460000087ab9 */ /* 0x000fe20000000a00 */
[----:B------:R-:W-:Y:S02]  /*0110*/  LEA.HI R0, R0, R9, RZ, 0x5 ;  /* 0x0000000900007211 */ /* 0x000fe400078f28ff */
[----:B------:R-:W-:-:S02]  /*0120*/  LEA.HI R2, R2, R3, RZ, 0x1f ;  /* 0x0000000302027211 */ /* 0x000fc400078ff8ff */
[----:B------:R-:W-:Y:S02]  /*0130*/  SHF.R.S32.HI R47, RZ, 0x5, R0 ;  /* 0x00000005ff2f7819 */ /* 0x000fe40000011400 */
[----:B------:R-:W-:-:S05]  /*0140*/  SHF.R.U32.HI R2, RZ, 0x2, R2 ;  /* 0x00000002ff027819 */ /* 0x000fca0000011602 */
[----:B------:R-:W-:Y:S02]  /*0150*/  IMAD R65, R2, -0x7, R9 ;  /* 0xfffffff902417824 */ /* 0x000fe400078e0209 */
[----:B0-----:R-:W-:-:S03]  /*0160*/  IMAD R63, R8, c[0x0][0x1e4], R2 ;  /* 0x00007900083f7a24 */ /* 0x001fc600078e0202 */
[----:B------:R-:W-:Y:S02]  /*0170*/  SHF.L.U32 R65, R65, 0x1, RZ ;  /* 0x0000000141417819 */ /* 0x000fe400000006ff */
[C---:B------:R-:W-:Y:S02]  /*0180*/  IADD3 R62, R63.reuse, 0x20, RZ ;  /* 0x000000203f3e7810 */ /* 0x040fe40007ffe0ff */
[C---:B------:R-:W-:Y:S02]  /*0190*/  IADD3 R61, R63.reuse, 0x40, RZ ;  /* 0x000000403f3d7810 */ /* 0x040fe40007ffe0ff */
[C---:B------:R-:W-:Y:S02]  /*01a0*/  IADD3 R60, R63.reuse, 0x60, RZ ;  /* 0x000000603f3c7810 */ /* 0x040fe40007ffe0ff */
[C---:B------:R-:W-:Y:S02]  /*01b0*/  IADD3 R59, R63.reuse, 0x80, RZ ;  /* 0x000000803f3b7810 */ /* 0x040fe40007ffe0ff */
[----:B------:R-:W-:-:S02]  /*01c0*/  ISETP.LT.U32.AND P0, PT, R63, c[0x0][0x1c8], PT ;  /* 0x000072003f007a0c */ /* 0x000fc40003f01070 */
[----:B------:R-:W-:Y:S02]  /*01d0*/  SHF.R.S32.HI R6, RZ, 0x1f, R63 ;  /* 0x0000001fff067819 */ /* 0x000fe4000001143f */
[----:B------:R-:W-:Y:S02]  /*01e0*/  ISETP.LT.U32.AND P1, PT, R62, c[0x0][0x1c8], PT ;  /* 0x000072003e007a0c */ /* 0x000fe40003f21070 */
[----:B------:R-:W-:Y:S02]  /*01f0*/  ISETP.LT.U32.AND P2, PT, R61, c[0x0][0x1c8], PT ;  /* 0x000072003d007a0c */ /* 0x000fe40003f41070 */
[----:B------:R-:W-:Y:S02]  /*0200*/  ISETP.LT.U32.AND P3, PT, R60, c[0x0][0x1c8], PT ;  /* 0x000072003c007a0c */ /* 0x000fe40003f61070 */
[----:B------:R-:W-:Y:S02]  /*0210*/  SHF.R.S32.HI R5, RZ, 0x1f, R62 ;  /* 0x0000001fff057819 */ /* 0x000fe4000001143e */
[----:B------:R-:W-:-:S02]  /*0220*/  SHF.R.S32.HI R4, RZ, 0x1f, R61 ;  /* 0x0000001fff047819 */ /* 0x000fc4000001143d */
[----:B------:R-:W-:Y:S02]  /*0230*/  SHF.R.S32.HI R3, RZ, 0x1f, R60 ;  /* 0x0000001fff037819 */ /* 0x000fe4000001143c */
[----:B------:R-:W-:Y:S02]  /*0240*/  ISETP.LT.U32.AND P5, PT, R59, c[0x0][0x1c8], PT ;  /* 0x000072003b007a0c */ /* 0x000fe40003fa1070 */
[----:B------:R-:W-:Y:S02]  /*0250*/  SHF.R.S32.HI R2, RZ, 0x1f, R59 ;  /* 0x0000001fff027819 */ /* 0x000fe4000001143b */
[----:B------:R-:W-:Y:S02]  /*0260*/  ISETP.LT.AND.EX P0, PT, R6, c[0x0][0x1cc], !P4, P0 ;  /* 0x0000730006007a0c */ /* 0x000fe40006701300 */
[----:B------:R-:W-:Y:S02]  /*0270*/  ISETP.LT.AND.EX P1, PT, R5, c[0x0][0x1cc], !P4, P1 ;  /* 0x0000730005007a0c */ /* 0x000fe40006721310 */
[----:B------:R-:W-:-:S02]  /*0280*/  ISETP.LT.AND.EX P2, PT, R4, c[0x0][0x1cc], !P4, P2 ;  /* 0x0000730004007a0c */ /* 0x000fc40006741320 */
[----:B------:R-:W-:Y:S02]  /*0290*/  ISETP.LT.AND.EX P3, PT, R3, c[0x0][0x1cc], !P4, P3 ;  /* 0x0000730003007a0c */ /* 0x000fe40006761330 */
[C---:B------:R-:W-:Y:S02]  /*02a0*/  IADD3 R58, R63.reuse, 0xa0, RZ ;  /* 0x000000a03f3a7810 */ /* 0x040fe40007ffe0ff */
[C---:B------:R-:W-:Y:S02]  /*02b0*/  IADD3 R57, R63.reuse, 0xc0, RZ ;  /* 0x000000c03f397810 */ /* 0x040fe40007ffe0ff */
[C---:B------:R-:W-:Y:S02]  /*02c0*/  IADD3 R56, R63.reuse, 0xe0, RZ ;  /* 0x000000e03f387810 */ /* 0x040fe40007ffe0ff */
[C---:B------:R-:W-:Y:S02]  /*02d0*/  IADD3 R55, R63.reuse, 0x100, RZ ;  /* 0x000001003f377810 */ /* 0x040fe40007ffe0ff */
[----:B------:R-:W-:-:S02]  /*02e0*/  IADD3 R54, R63, 0x120, RZ ;  /* 0x000001203f367810 */ /* 0x000fc40007ffe0ff */
[----:B------:R-:W-:Y:S02]  /*02f0*/  ISETP.LT.AND.EX P4, PT, R2, c[0x0][0x1cc], !P4, P5 ;  /* 0x0000730002007a0c */ /* 0x000fe40006781350 */
[C---:B------:R-:W-:Y:S02]  /*0300*/  IADD3 R53, R63.reuse, 0x140, RZ ;  /* 0x000001403f357810 */ /* 0x040fe40007ffe0ff */
[C---:B------:R-:W-:Y:S02]  /*0310*/  IADD3 R52, R63.reuse, 0x160, RZ ;  /* 0x000001603f347810 */ /* 0x040fe40007ffe0ff */
[C---:B------:R-:W-:Y:S02]  /*0320*/  IADD3 R51, R63.reuse, 0x180, RZ ;  /* 0x000001803f337810 */ /* 0x040fe40007ffe0ff */
[C---:B------:R-:W-:Y:S02]  /*0330*/  IADD3 R50, R63.reuse, 0x1a0, RZ ;  /* 0x000001a03f327810 */ /* 0x040fe40007ffe0ff */
[----:B------:R-:W-:-:S02]  /*0340*/  IADD3 R49, R63, 0x1c0, RZ ;  /* 0x000001c03f317810 */ /* 0x000fc40007ffe0ff */
[----:B-1----:R-:W-:Y:S02]  /*0350*/  IADD3 R48, R63, 0x1e0, RZ ;  /* 0x000001e03f307810 */ /* 0x002fe40007ffe0ff */
.L_x_2159:
        /* <DEDUP_REMOVED lines=9> */
[----:B------:R-:W-:-:S06]  /*03f0*/  IMAD.HI.U32 R11, R11, R15, R10 ;  /* 0x0000000f0b0b7227 */ /* 0x000fcc00078e000a */
[----:B------:R-:W-:-:S05]  /*0400*/  IMAD.HI.U32 R11, R11, R12, RZ ;  /* 0x0000000c0b0b7227 */ /* 0x000fca00078e00ff */
[----:B------:R-:W-:-:S05]  /*0410*/  IADD3 R0, -R11, RZ, RZ ;  /* 0x000000ff0b007210 */ /* 0x000fca0007ffe1ff */
[----:B------:R-:W-:-:S05]  /*0420*/  IMAD R0, R13, R0, R12 ;  /* 0x000000000d007224 */ /* 0x000fca00078e020c */
[----:B------:R-:W-:-:S13]  /*0430*/  ISETP.GT.U32.AND P5, PT, R13, R0, PT ;  /* 0x000000000d00720c */ /* 0x000fda0003fa4070 */
[-C--:B------:R-:W-:Y:S02]  /*0440*/  @!P5 IADD3 R0, R0, -R13.reuse, RZ ;  /* 0x8000000d0000d210 */ /* 0x080fe40007ffe0ff */
[----:B------:R-:W-:Y:S02]  /*0450*/  @!P5 IADD3 R11, R11, 0x1, RZ ;  /* 0x000000010b0bd810 */ /* 0x000fe40007ffe0ff */
[----:B------:R-:W-:Y:S02]  /*0460*/  ISETP.GE.U32.AND P6, PT, R0, R13, PT ;  /* 0x0000000d0000720c */ /* 0x000fe40003fc6070 */
[----:B------:R-:W-:-:S04]  /*0470*/  LOP3.LUT R0, R64, c[0x0][0x1d8], RZ, 0x3c, !PT ;  /* 0x0000760040007a12 */ /* 0x000fc800078e3cff */
[----:B------:R-:W-:-:S07]  /*0480*/  ISETP.GE.AND P5, PT, R0, RZ, PT ;  /* 0x000000ff0000720c */ /* 0x000fce0003fa6270 */
[----:B------:R-:W-:Y:S02]  /*0490*/  @P6 IADD3 R11, R11, 0x1, RZ ;  /* 0x000000010b0b6810 */ /* 0x000fe40007ffe0ff */
[----:B------:R-:W-:-:S04]  /*04a0*/  ISETP.NE.AND P6, PT, RZ, c[0x0][0x1d8], PT ;  /* 0x00007600ff007a0c */ /* 0x000fc80003fc5270 */
[----:B------:R-:W-:-:S09]  /*04b0*/  @!P5 IADD3 R11, -R11, RZ, RZ ;  /* 0x000000ff0b0bd210 */ /* 0x000fd20007ffe1ff */
[----:B------:R-:W-:-:S04]  /*04c0*/  @!P6 LOP3.LUT R11, RZ, c[0x0][0x1d8], RZ, 0x33, !PT ;  /* 0x00007600ff0bea12 */ /* 0x000fc800078e33ff */
[----:B------:R-:W-:Y:S02]  /*04d0*/  IADD3 R13, -R11, RZ, RZ ;  /* 0x000000ff0b0d7210 */ /* 0x000fe40007ffe1ff */
[----:B------:R-:W-:-:S03]  /*04e0*/  SHF.R.S32.HI R0, RZ, 0x1f, R11 ;  /* 0x0000001fff007819 */ /* 0x000fc6000001140b */
[----:B------:R-:W-:Y:S01]  /*04f0*/  IMAD R38, R13, c[0x0][0x1d8], R64 ;  /* 0x000076000d267a24 */ /* 0x000fe200078e0240 */
[----:B------:R-:W-:Y:S01]  /*0500*/  SHF.R.S32.HI R13, RZ, 0x1f, R65 ;  /* 0x0000001fff0d7819 */ /* 0x000fe20000011441 */
[----:B------:R-:W-:Y:S02]  /*0510*/  IMAD R0, R0, c[0x0][0x1d0], RZ ;  /* 0x0000740000007a24 */ /* 0x000fe400078e02ff */
[----:B------:R-:W-:Y:S02]  /*0520*/  IMAD R38, R38, 0xe, RZ ;  /* 0x0000000e26267824 */ /* 0x000fe400078e02ff */
[----:B------:R-:W-:Y:S02]  /*0530*/  IMAD R67, R11, c[0x0][0x1d4], R0 ;  /* 0x000075000b437a24 */ /* 0x000fe400078e0200 */
[----:B------:R-:W-:Y:S01]  /*0540*/  @P2 IMAD R0, R4, c[0x0][0x1c0], RZ ;  /* 0x0000700004002a24 */ /* 0x000fe200078e02ff */
[----:B------:R-:W-:-:S03]  /*0550*/  IADD3 R68, P5, R65, R38, RZ ;  /* 0x0000002641447210 */ /* 0x000fc60007fbe0ff */
[----:B------:R-:W-:Y:S01]  /*0560*/  @P2 IMAD R19, R61, c[0x0][0x1c4], R0 ;  /* 0x000071003d132a24 */ /* 0x000fe200078e0200 */
[----:B------:R-:W-:Y:S01]  /*0570*/  LEA.HI.X.SX32 R69, R38, R13, 0x1, P5 ;  /* 0x0000000d26457211 */ /* 0x000fe200028f0eff */
[----:B------:R-:W-:Y:S01]  /*0580*/  @P3 IMAD R13, R3, c[0x0][0x1c0], RZ ;  /* 0x00007000030d3a24 */ /* 0x000fe200078e02ff */
[----:B------:R-:W-:-:S03]  /*0590*/  MOV R0, RZ ;  /* 0x000000ff00007202 */ /* 0x000fc60000000f00 */
[----:B------:R-:W-:-:S04]  /*05a0*/  IMAD.WIDE.U32 R68, R11, c[0x0][0x1d0], R68 ;  /* 0x000074000b447a25 */ /* 0x000fc800078e0044 */
[----:B------:R-:W-:Y:S01]  /*05b0*/  @P1 IMAD R11, R5, c[0x0][0x1c0], RZ ;  /* 0x00007000050b1a24 */ /* 0x000fe200078e02ff */
[----:B------:R-:W-:Y:S01]  /*05c0*/  IADD3 R67, R69, R67, RZ ;  /* 0x0000004345437210 */ /* 0x000fe20007ffe0ff */
[----:B------:R-:W-:Y:S01]  /*05d0*/  @P3 IMAD R21, R60, c[0x0][0x1c4], R13 ;  /* 0x000071003c153a24 */ /* 0x000fe200078e020d */
[-C--:B------:R-:W-:Y:S01]  /*05e0*/  @P1 MOV R66, R68.reuse ;  /* 0x0000004400421202 */ /* 0x080fe20000000f00 */
[C---:B------:R-:W-:Y:S01]  /*05f0*/  @P1 IMAD R17, R62.reuse, c[0x0][0x1c4], R11 ;  /* 0x000071003e111a24 */ /* 0x040fe200078e020b */
[-C--:B------:R-:W-:Y:S02]  /*0600*/  @P3 MOV R10, R68.reuse ;  /* 0x00000044000a3202 */ /* 0x080fe40000000f00 */
[-C--:B------:R-:W-:Y:S01]  /*0610*/  @P3 MOV R11, R67.reuse ;  /* 0x00000043000b3202 */ /* 0x080fe20000000f00 */
[----:B------:R-:W-:Y:S01]  /*0620*/  @P1 IMAD.WIDE.U32 R14, R62, c[0x0][0x1c0], R66 ;  /* 0x000070003e0e1a25 */ /* 0x000fe200078e0042 */
[----:B------:R-:W-:Y:S02]  /*0630*/  @P2 MOV R12, R68 ;  /* 0x00000044000c2202 */ /* 0x000fe40000000f00 */
[----:B------:R-:W-:Y:S01]  /*0640*/  @P2 MOV R13, R67 ;  /* 0x00000043000d2202 */ /* 0x000fe20000000f00 */
[----:B------:R-:W-:Y:S01]  /*0650*/  @P3 IMAD.WIDE.U32 R10, R60, c[0x0][0x1c0], R10 ;  /* 0x000070003c0a3a25 */ /* 0x000fe200078e000a */
[----:B------:R-:W-:-:S02]  /*0660*/  @P1 IADD3 R15, R15, R17, RZ ;  /* 0x000000110f0f1210 */ /* 0x000fc40007ffe0ff */
[----:B------:R-:W-:Y:S01]  /*0670*/  @P1 LEA R16, P5, R14, c[0x0][0x170], 0x1 ;  /* 0x00005c000e101a11 */ /* 0x000fe200078a08ff */
[----:B------:R-:W-:Y:S01]  /*0680*/  @P2 IMAD.WIDE.U32 R12, R61, c[0x0][0x1c0], R12 ;  /* 0x000070003d0c2a25 */ /* 0x000fe200078e000c */
[----:B------:R-:W-:Y:S02]  /*0690*/  @P3 IADD3 R11, R11, R21, RZ ;  /* 0x000000150b0b3210 */ /* 0x000fe40007ffe0ff */
[----:B------:R-:W-:Y:S02]  /*06a0*/  @P3 LEA R20, P6, R10, c[0x0][0x170], 0x1 ;  /* 0x00005c000a143a11 */ /* 0x000fe400078c08ff */
[----:B------:R-:W-:Y:S02]  /*06b0*/  @P1 LEA.HI.X R17, R14, c[0x0][0x174], R15, 0x1, P5 ;  /* 0x00005d000e111a11 */ /* 0x000fe400028f0c0f */
[----:B------:R-:W-:Y:S01]  /*06c0*/  @P3 LEA.HI.X R21, R10, c[0x0][0x174], R11, 0x1, P6 ;  /* 0x00005d000a153a11 */ /* 0x000fe200030f0c0b */
[----:B------:R-:W-:Y:S01]  /*06d0*/  @P4 IMAD R10, R2, c[0x0][0x1c0], RZ ;  /* 0x00007000020a4a24 */ /* 0x000fe200078e02ff */
[----:B------:R-:W-:Y:S01]  /*06e0*/  @P4 MOV R14, R68 ;  /* 0x00000044000e4202 */ /* 0x000fe20000000f00 */
[----:B------:R0:W2:Y:S01]  /*06f0*/  @P1 LDG.E R0, [R16.64] ;  /* 0x0000000810001981 */ /* 0x0000a2000c1e1900 */
[----:B------:R-:W-:-:S02]  /*0700*/  @P4 MOV R15, R67 ;  /* 0x00000043000f4202 */ /* 0x000fc40000000f00 */
[----:B------:R-:W-:Y:S02]  /*0710*/  @P2 IADD3 R13, R13, R19, RZ ;  /* 0x000000130d0d2210 */ /* 0x000fe40007ffe0ff */
[C---:B------:R-:W-:Y:S01]  /*0720*/  @P2 LEA R22, P5, R12.reuse, c[0x0][0x170], 0x1 ;  /* 0x00005c000c162a11 */ /* 0x040fe200078a08ff */
[C---:B------:R-:W-:Y:S02]  /*0730*/  @P4 IMAD R11, R59.reuse, c[0x0][0x1c4], R10 ;  /* 0x000071003b0b4a24 */ /* 0x040fe400078e020a */
[----:B------:R-:W-:Y:S01]  /*0740*/  @P4 IMAD.WIDE.U32 R14, R59, c[0x0][0x1c0], R14 ;  /* 0x000070003b0e4a25 */ /* 0x000fe200078e000e */
[----:B------:R-:W-:-:S03]  /*0750*/  @P2 LEA.HI.X R23, R12, c[0x0][0x174], R13, 0x1, P5 ;  /* 0x00005d000c172a11 */ /* 0x000fc600028f0c0d */
[----:B------:R-:W-:Y:S01]  /*0760*/  @P0 IMAD R12, R6, c[0x0][0x1c0], RZ ;  /* 0x00007000060c0a24 */ /* 0x000fe200078e02ff */
[----:B------:R-:W-:Y:S01]  /*0770*/  MOV R10, RZ ;  /* 0x000000ff000a7202 */ /* 0x000fe20000000f00 */
[----:B------:R-:W-:Y:S01]  /*0780*/  @P4 IMAD.IADD R11, R15, 0x1, R11 ;  /* 0x000000010f0b4824 */ /* 0x000fe200078e020b */
[C---:B------:R-:W-:Y:S01]  /*0790*/  @P4 LEA R18, P5, R14.reuse, c[0x0][0x170], 0x1 ;  /* 0x00005c000e124a11 */ /* 0x040fe200078a08ff */
[C---:B------:R-:W-:Y:S01]  /*07a0*/  @P0 IMAD R25, R63.reuse, c[0x0][0x1c4], R12 ;  /* 0x000071003f190a24 */ /* 0x040fe200078e020c */
[----:B------:R-:W-:Y:S02]  /*07b0*/  @P0 MOV R12, R68 ;  /* 0x00000044000c0202 */ /* 0x000fe40000000f00 */
[----:B------:R-:W-:Y:S01]  /*07c0*/  @P0 MOV R13, R67 ;  /* 0x00000043000d0202 */ /* 0x000fe20000000f00 */
[----:B------:R1:W3:Y:S01]  /*07d0*/  @P3 LDG.E R10, [R20.64] ;  /* 0x00000008140a3981 */ /* 0x0002e2000c1e1900 */
[----:B------:R-:W-:Y:S02]  /*07e0*/  @P4 LEA.HI.X R19, R14, c[0x0][0x174], R11, 0x1, P5 ;  /* 0x00005d000e134a11 */ /* 0x000fe400028f0c0b */
[----:B------:R-:W-:Y:S01]  /*07f0*/  MOV R11, RZ ;  /* 0x000000ff000b7202 */ /* 0x000fe20000000f00 */
[----:B------:R-:W-:Y:S01]  /*0800*/  @P0 IMAD.WIDE.U32 R12, R63, c[0x0][0x1c0], R12 ;  /* 0x000070003f0c0a25 */ /* 0x000fe200078e000c */
[----:B------:R-:W-:-:S04]  /*0810*/  CS2R R44, SRZ ;  /* 0x00000000002c7805 */ /* 0x000fc8000001ff00 */
[----:B------:R4:W5:Y:S01]  /*0820*/  @P4 LDG.E R11, [R18.64] ;  /* 0x00000008120b4981 */ /* 0x000962000c1e1900 */
[----:B------:R-:W-:Y:S02]  /*0830*/  @P0 IADD3 R13, R13, R25, RZ ;  /* 0x000000190d0d0210 */ /* 0x000fe40007ffe0ff */
[C---:B0-----:R-:W-:Y:S01]  /*0840*/  @P0 LEA R16, P5, R12.reuse, c[0x0][0x170], 0x1 ;  /* 0x00005c000c100a11 */ /* 0x041fe200078a08ff */
[----:B------:R0:W2:Y:S03]  /*0850*/  @P2 LDG.E R44, [R22.64] ;  /* 0x00000008162c2981 */ /* 0x0000a6000c1e1900 */
[----:B------:R-:W-:Y:S02]  /*0860*/  @P0 LEA.HI.X R17, R12, c[0x0][0x174], R13, 0x1, P5 ;  /* 0x00005d000c110a11 */ /* 0x000fe400028f0c0d */
[----:B------:R-:W-:-:S03]  /*0870*/  ISETP.GE.U32.AND P6, PT, R58, c[0x0][0x1c8], PT ;  /* 0x000072003a007a0c */ /* 0x000fc60003fc6070 */
[----:B------:R0:W2:Y:S01]  /*0880*/  @P0 LDG.E R45, [R16.64] ;  /* 0x00000008102d0981 */ /* 0x0000a2000c1e1900 */
[----:B------:R-:W-:-:S04]  /*0890*/  SHF.R.S32.HI R12, RZ, 0x1f, R58 ;  /* 0x0000001fff0c7819 */ /* 0x000fc8000001143a */
[----:B------:R-:W-:-:S04]  /*08a0*/  ISETP.GE.AND.EX P6, PT, R12, c[0x0][0x1cc], PT, P6 ;  /* 0x000073000c007a0c */ /* 0x000fc80003fc6360 */
[----:B------:R-:W-:-:S13]  /*08b0*/  ISETP.GT.U32.OR P6, PT, R9, 0xdf, P6 ;  /* 0x000000df0900780c */ /* 0x000fda00037c4470 */
[----:B------:R-:W-:Y:S01]  /*08c0*/  @!P6 MOV R14, R68 ;  /* 0x00000044000ee202 */ /* 0x000fe20000000f00 */
[----:B------:R-:W-:Y:S01]  /*08d0*/  @!P6 IMAD R13, R12, c[0x0][0x1c0], RZ ;  /* 0x000070000c0dea24 */ /* 0x000fe200078e02ff */
[----:B------:R-:W-:-:S03]  /*08e0*/  @!P6 MOV R15, R67 ;  /* 0x00000043000fe202 */ /* 0x000fc60000000f00 */
[C---:B------:R-:W-:Y:S02]  /*08f0*/  @!P6 IMAD R13, R58.reuse, c[0x0][0x1c4], R13 ;  /* 0x000071003a0dea24 */ /* 0x040fe400078e020d */
[----:B------:R-:W-:-:S05]  /*0900*/  @!P6 IMAD.WIDE.U32 R14, R58, c[0x0][0x1c0], R14 ;  /* 0x000070003a0eea25 */ /* 0x000fca00078e000e */
[----:B------:R-:W-:Y:S02]  /*0910*/  @!P6 IADD3 R13, R15, R13, RZ ;  /* 0x0000000d0f0de210 */ /* 0x000fe40007ffe0ff */
[----:B----4-:R-:W-:-:S04]  /*0920*/  @!P6 LEA R18, P5, R14, c[0x0][0x170], 0x1 ;  /* 0x00005c000e12ea11 */ /* 0x010fc800078a08ff */
[----:B------:R-:W-:Y:S02]  /*0930*/  @!P6 LEA.HI.X R19, R14, c[0x0][0x174], R13, 0x1, P5 ;  /* 0x00005d000e13ea11 */ /* 0x000fe400028f0c0d */
[----:B------:R-:W-:Y:S02]  /*0940*/  ISETP.GE.U32.AND P5, PT, R57, c[0x0][0x1c8], PT ;  /* 0x0000720039007a0c */ /* 0x000fe40003fa6070 */
[----:B------:R-:W-:-:S04]  /*0950*/  SHF.R.S32.HI R13, RZ, 0x1f, R57 ;  /* 0x0000001fff0d7819 */ /* 0x000fc80000011439 */
[----:B------:R-:W-:-:S04]  /*0960*/  ISETP.GE.AND.EX P5, PT, R13, c[0x0][0x1cc], PT, P5 ;  /* 0x000073000d007a0c */ /* 0x000fc80003fa6350 */
[----:B------:R-:W-:Y:S02]  /*0970*/  ISETP.GT.U32.OR P5, PT, R9, 0xdf, P5 ;  /* 0x000000df0900780c */ /* 0x000fe40002fa4470 */
[----:B------:R-:W-:-:S06]  /*0980*/  MOV R14, RZ ;  /* 0x000000ff000e7202 */ /* 0x000fcc0000000f00 */
[----:B------:R4:W2:Y:S05]  /*0990*/  @!P6 LDG.E R14, [R18.64] ;  /* 0x00000008120ee981 */ /* 0x0008aa000c1e1900 */
[----:B0-----:R-:W-:Y:S01]  /*09a0*/  @!P5 IMAD R16, R13, c[0x0][0x1c0], RZ ;  /* 0x000070000d10da24 */ /* 0x001fe200078e02ff */
[----:B------:R-:W-:-:S03]  /*09b0*/  @!P5 MOV R17, R67 ;  /* 0x000000430011d202 */ /* 0x000fc60000000f00 */
[----:B------:R-:W-:Y:S01]  /*09c0*/  @!P5 IMAD R15, R57, c[0x0][0x1c4], R16 ;  /* 0x00007100390fda24 */ /* 0x000fe200078e0210 */
[----:B------:R-:W-:-:S05]  /*09d0*/  @!P5 MOV R16, R68 ;  /* 0x000000440010d202 */ /* 0x000fca0000000f00 */
[----:B------:R-:W-:-:S05]  /*09e0*/  @!P5 IMAD.WIDE.U32 R16, R57, c[0x0][0x1c0], R16 ;  /* 0x000070003910da25 */ /* 0x000fca00078e0010 */
[----:B------:R-:W-:Y:S02]  /*09f0*/  @!P5 IADD3 R15, R17, R15, RZ ;  /* 0x0000000f110fd210 */ /* 0x000fe40007ffe0ff */
[----:B------:R-:W-:-:S04]  /*0a00*/  @!P5 LEA R24, P6, R16, c[0x0][0x170], 0x1 ;  /* 0x00005c001018da11 */ /* 0x000fc800078c08ff */
[----:B------:R-:W-:Y:S02]  /*0a10*/  @!P5 LEA.HI.X R25, R16, c[0x0][0x174], R15, 0x1, P6 ;  /* 0x00005d001019da11 */ /* 0x000fe400030f0c0f */
[----:B------:R-:W-:Y:S02]  /*0a20*/  ISETP.GE.U32.AND P6, PT, R56, c[0x0][0x1c8], PT ;  /* 0x0000720038007a0c */ /* 0x000fe40003fc6070 */
[----:B------:R-:W-:-:S04]  /*0a30*/  SHF.R.S32.HI R15, RZ, 0x1f, R56 ;  /* 0x0000001fff0f7819 */ /* 0x000fc80000011438 */
[----:B------:R-:W-:-:S04]  /*0a40*/  ISETP.GE.AND.EX P6, PT, R15, c[0x0][0x1cc], PT, P6 ;  /* 0x000073000f007a0c */ /* 0x000fc80003fc6360 */
[----:B------:R-:W-:Y:S02]  /*0a50*/  ISETP.GT.U32.OR P6, PT, R9, 0xdf, P6 ;  /* 0x000000df0900780c */ /* 0x000fe400037c4470 */
[----:B-1----:R-:W-:-:S06]  /*0a60*/  MOV R20, RZ ;  /* 0x000000ff00147202 */ /* 0x002fcc0000000f00 */
[----:B------:R0:W2:Y:S05]  /*0a70*/  @!P5 LDG.E R20, [R24.64] ;  /* 0x000000081814d981 */ /* 0x0000aa000c1e1900 */
[----:B------:R-:W-:Y:S01]  /*0a80*/  @!P6 IMAD R17, R15, c[0x0][0x1c0], RZ ;  /* 0x000070000f11ea24 */ /* 0x000fe200078e02ff */
[----:B------:R-:W-:-:S03]  /*0a90*/  @!P6 MOV R16, R68 ;  /* 0x000000440010e202 */ /* 0x000fc60000000f00 */
[----:B------:R-:W-:Y:S01]  /*0aa0*/  @!P6 IMAD R21, R56, c[0x0][0x1c4], R17 ;  /* 0x000071003815ea24 */ /* 0x000fe200078e0211 */
[----:B------:R-:W-:-:S05]  /*0ab0*/  @!P6 MOV R17, R67 ;  /* 0x000000430011e202 */ /* 0x000fca0000000f00 */
[----:B------:R-:W-:-:S05]  /*0ac0*/  @!P6 IMAD.WIDE.U32 R16, R56, c[0x0][0x1c0], R16 ;  /* 0x000070003810ea25 */ /* 0x000fca00078e0010 */
[----:B------:R-:W-:Y:S02]  /*0ad0*/  @!P6 IADD3 R17, R17, R21, RZ ;  /* 0x000000151111e210 */ /* 0x000fe40007ffe0ff */
[C---:B----4-:R-:W-:Y:S02]  /*0ae0*/  @!P6 LEA R18, P5, R16.reuse, c[0x0][0x170], 0x1 ;  /* 0x00005c001012ea11 */ /* 0x050fe400078a08ff */
[----:B------:R-:W-:Y:S02]  /*0af0*/  SHF.R.S32.HI R21, RZ, 0x1f, R55 ;  /* 0x0000001fff157819 */ /* 0x000fe40000011437 */
[----:B------:R-:W-:Y:S02]  /*0b00*/  @!P6 LEA.HI.X R19, R16, c[0x0][0x174], R17, 0x1, P5 ;  /* 0x00005d001013ea11 */ /* 0x000fe400028f0c11 */
[----:B------:R-:W-:-:S04]  /*0b10*/  ISETP.GE.U32.AND P5, PT, R55, c[0x0][0x1c8], PT ;  /* 0x0000720037007a0c */ /* 0x000fc80003fa6070 */
[----:B------:R-:W-:-:S04]  /*0b20*/  ISETP.GE.AND.EX P5, PT, R21, c[0x0][0x1cc], PT, P5 ;  /* 0x0000730015007a0c */ /* 0x000fc80003fa6350 */
[----:B------:R-:W-:Y:S02]  /*0b30*/  ISETP.GT.U32.OR P5, PT, R9, 0xdf, P5 ;  /* 0x000000df0900780c */ /* 0x000fe40002fa4470 */
[----:B------:R-:W-:-:S06]  /*0b40*/  MOV R22, RZ ;  /* 0x000000ff00167202 */ /* 0x000fcc0000000f00 */
[----:B------:R1:W4:Y:S05]  /*0b50*/  @!P6 LDG.E R22, [R18.64] ;  /* 0x000000081216e981 */ /* 0x00032a000c1e1900 */
[----:B------:R-:W-:Y:S01]  /*0b60*/  @!P5 IMAD R16, R21, c[0x0][0x1c0], RZ ;  /* 0x000070001510da24 */ /* 0x000fe200078e02ff */
[----:B------:R-:W-:-:S03]  /*0b70*/  @!P5 MOV R17, R67 ;  /* 0x000000430011d202 */ /* 0x000fc60000000f00 */
[----:B------:R-:W-:Y:S01]  /*0b80*/  @!P5 IMAD R23, R55, c[0x0][0x1c4], R16 ;  /* 0x000071003717da24 */ /* 0x000fe200078e0210 */
[----:B------:R-:W-:-:S05]  /*0b90*/  @!P5 MOV R16, R68 ;  /* 0x000000440010d202 */ /* 0x000fca0000000f00 */
[----:B------:R-:W-:-:S05]  /*0ba0*/  @!P5 IMAD.WIDE.U32 R16, R55, c[0x0][0x1c0], R16 ;  /* 0x000070003710da25 */ /* 0x000fca00078e0010 */
[----:B------:R-:W-:Y:S02]  /*0bb0*/  @!P5 IADD3 R17, R17, R23, RZ ;  /* 0x000000171111d210 */ /* 0x000fe40007ffe0ff */
[C---:B------:R-:W-:Y:S02]  /*0bc0*/  @!P5 LEA R28, P6, R16.reuse, c[0x0][0x170], 0x1 ;  /* 0x00005c00101cda11 */ /* 0x040fe400078c08ff */
[----:B------:R-:W-:Y:S02]  /*0bd0*/  SHF.R.S32.HI R23, RZ, 0x1f, R54 ;  /* 0x0000001fff177819 */ /* 0x000fe40000011436 */
[----:B------:R-:W-:Y:S02]  /*0be0*/  @!P5 LEA.HI.X R29, R16, c[0x0][0x174], R17, 0x1, P6 ;  /* 0x00005d00101dda11 */ /* 0x000fe400030f0c11 */
[----:B------:R-:W-:-:S04]  /*0bf0*/  ISETP.GE.U32.AND P6, PT, R54, c[0x0][0x1c8], PT ;  /* 0x0000720036007a0c */ /* 0x000fc80003fc6070 */
[----:B------:R-:W-:-:S04]  /*0c00*/  ISETP.GE.AND.EX P6, PT, R23, c[0x0][0x1cc], PT, P6 ;  /* 0x0000730017007a0c */ /* 0x000fc80003fc6360 */
[----:B------:R-:W-:Y:S01]  /*0c10*/  ISETP.GT.U32.OR P6, PT, R9, 0xdf, P6 ;  /* 0x000000df0900780c */ /* 0x000fe200037c4470 */
[----:B0-----:R-:W-:-:S06]  /*0c20*/  IMAD.MOV.U32 R24, RZ, RZ, RZ ;  /* 0x000000ffff187224 */ /* 0x001fcc00078e00ff */
[----:B------:R0:W4:Y:S06]  /*0c30*/  @!P5 LDG.E R24, [R28.64] ;  /* 0x000000081c18d981 */ /* 0x00012c000c1e1900 */
[----:B------:R-:W-:Y:S01]  /*0c40*/  @!P6 IMAD R17, R23, c[0x0][0x1c0], RZ ;  /* 0x000070001711ea24 */ /* 0x000fe200078e02ff */
[----:B------:R-:W-:-:S03]  /*0c50*/  @!P6 MOV R16, R68 ;  /* 0x000000440010e202 */ /* 0x000fc60000000f00 */
[----:B------:R-:W-:Y:S01]  /*0c60*/  @!P6 IMAD R25, R54, c[0x0][0x1c4], R17 ;  /* 0x000071003619ea24 */ /* 0x000fe200078e0211 */
[----:B------:R-:W-:-:S05]  /*0c70*/  @!P6 MOV R17, R67 ;  /* 0x000000430011e202 */ /* 0x000fca0000000f00 */
[----:B------:R-:W-:-:S05]  /*0c80*/  @!P6 IMAD.WIDE.U32 R16, R54, c[0x0][0x1c0], R16 ;  /* 0x000070003610ea25 */ /* 0x000fca00078e0010 */
[----:B------:R-:W-:Y:S02]  /*0c90*/  @!P6 IADD3 R17, R17, R25, RZ ;  /* 0x000000191111e210 */ /* 0x000fe40007ffe0ff */
[C---:B-1----:R-:W-:Y:S02]  /*0ca0*/  @!P6 LEA R18, P5, R16.reuse, c[0x0][0x170], 0x1 ;  /* 0x00005c001012ea11 */ /* 0x042fe400078a08ff */
        /* <DEDUP_REMOVED lines=18> */
[----:B------:R-:W-:Y:S02]  /*0dd0*/  ISETP.GT.U32.OR P6, PT, R9, 0xdf, P6 ;  /* 0x000000df0900780c */ /* 0x000fe400037c4470 */
[----:B0-----:R-:W-:-:S06]  /*0de0*/  MOV R28, RZ ;  /* 0x000000ff001c7202 */ /* 0x001fcc0000000f00 */
[----:B------:R0:W4:Y:S05]  /*0df0*/  @!P5 LDG.E R28, [R30.64] ;  /* 0x000000081e1cd981 */ /* 0x00012a000c1e1900 */
[----:B------:R-:W-:Y:S01]  /*0e00*/  @!P6 IMAD R17, R27, c[0x0][0x1c0], RZ ;  /* 0x000070001b11ea24 */ /* 0x000fe200078e02ff */
[----:B------:R-:W-:-:S03]  /*0e10*/  @!P6 MOV R16, R68 ;  /* 0x000000440010e202 */ /* 0x000fc60000000f00 */
[----:B------:R-:W-:Y:S01]  /*0e20*/  @!P6 IMAD R29, R52, c[0x0][0x1c4], R17 ;  /* 0x00007100341dea24 */ /* 0x000fe200078e0211 */
[----:B------:R-:W-:-:S05]  /*0e30*/  @!P6 MOV R17, R67 ;  /* 0x000000430011e202 */ /* 0x000fca0000000f00 */
[----:B------:R-:W-:-:S05]  /*0e40*/  @!P6 IMAD.WIDE.U32 R16, R52, c[0x0][0x1c0], R16 ;  /* 0x000070003410ea25 */ /* 0x000fca00078e0010 */
[----:B------:R-:W-:Y:S02]  /*0e50*/  @!P6 IADD3 R17, R17, R29, RZ ;  /* 0x0000001d1111e210 */ /* 0x000fe40007ffe0ff */
[C---:B-1----:R-:W-:Y:S02]  /*0e60*/  @!P6 LEA R18, P5, R16.reuse, c[0x0][0x170], 0x1 ;  /* 0x00005c001012ea11 */ /* 0x042fe400078a08ff */
[----:B------:R-:W-:Y:S02]  /*0e70*/  MOV R29, RZ ;  /* 0x000000ff001d7202 */ /* 0x000fe40000000f00 */
[----:B------:R-:W-:Y:S02]  /*0e80*/  @!P6 LEA.HI.X R19, R16, c[0x0][0x174], R17, 0x1, P5 ;  /* 0x00005d001013ea11 */ /* 0x000fe400028f0c11 */
[--C-:B---3--:R-:W-:Y:S02]  /*0e90*/  PRMT R16, RZ, 0x7610, R10.reuse ;  /* 0x00007610ff107816 */ /* 0x108fe4000000000a */
[----:B------:R-:W-:Y:S01]  /*0ea0*/  PRMT R41, RZ, 0x5410, R10 ;  /* 0x00005410ff297816 */ /* 0x000fe2000000000a */
[----:B------:R1:W3:Y:S01]  /*0eb0*/  @!P6 LDG.E R29, [R18.64] ;  /* 0x00000008121de981 */ /* 0x0002e2000c1e1900 */
[----:B------:R-:W-:-:S02]  /*0ec0*/  ISETP.GE.U32.AND P6, PT, R51, c[0x0][0x1c8], PT ;  /* 0x0000720033007a0c */ /* 0x000fc40003fc6070 */
[----:B0-----:R-:W-:Y:S02]  /*0ed0*/  SHF.R.S32.HI R30, RZ, 0x1f, R51 ;  /* 0x0000001fff1e7819 */ /* 0x001fe40000011433 */
[--C-:B-----5:R-:W-:Y:S02]  /*0ee0*/  PRMT R40, RZ, 0x7610, R11.reuse ;  /* 0x00007610ff287816 */ /* 0x120fe4000000000b */
[----:B------:R-:W-:Y:S01]  /*0ef0*/  ISETP.GE.AND.EX P6, PT, R30, c[0x0][0x1cc], PT, P6 ;  /* 0x000073001e007a0c */ /* 0x000fe20003fc6360 */
[----:B-1----:R-:W-:Y:S01]  /*0f00*/  FMUL.FTZ R18, R16, R16 ;  /* 0x0000001010127220 */ /* 0x002fe20000410000 */
[----:B------:R-:W-:Y:S01]  /*0f10*/  PRMT R39, RZ, 0x5410, R11 ;  /* 0x00005410ff277816 */ /* 0x000fe2000000000b */
[C---:B------:R-:W-:Y:S02]  /*0f20*/  FADD.FTZ R16, R41.reuse, R16 ;  /* 0x0000001029107221 */ /* 0x040fe40000010000 */
[----:B------:R-:W-:Y:S02]  /*0f30*/  FFMA.FTZ R41, R41, R41, R18 ;  /* 0x0000002929297223 */ /* 0x000fe40000010012 */
[----:B------:R-:W-:Y:S01]  /*0f40*/  FMUL.FTZ R18, R40, R40 ;  /* 0x0000002828127220 */ /* 0x000fe20000410000 */
[----:B------:R-:W-:Y:S01]  /*0f50*/  ISETP.GT.U32.OR P6, PT, R9, 0xdf, P6 ;  /* 0x000000df0900780c */ /* 0x000fe200037c4470 */
[----:B------:R-:W-:-:S02]  /*0f60*/  FADD.FTZ R40, R39, R40 ;  /* 0x0000002827287221 */ /* 0x000fc40000010000 */
[----:B------:R-:W-:Y:S01]  /*0f70*/  FFMA.FTZ R39, R39, R39, R18 ;  /* 0x0000002727277223 */ /* 0x000fe20000010012 */
[--C-:B--2---:R-:W-:Y:S02]  /*0f80*/  PRMT R18, RZ, 0x7610, R45.reuse ;  /* 0x00007610ff127816 */ /* 0x104fe4000000002d */
[----:B------:R-:W-:Y:S02]  /*0f90*/  PRMT R35, RZ, 0x5410, R45 ;  /* 0x00005410ff237816 */ /* 0x000fe4000000002d */
[--C-:B------:R-:W-:Y:S01]  /*0fa0*/  PRMT R17, RZ, 0x7610, R0.reuse ;  /* 0x00007610ff117816 */ /* 0x100fe20000000000 */
[----:B------:R-:W-:Y:S01]  /*0fb0*/  FMUL.FTZ R32, R18, R18 ;  /* 0x0000001212207220 */ /* 0x000fe20000410000 */
[----:B------:R-:W-:Y:S01]  /*0fc0*/  PRMT R36, RZ, 0x5410, R0 ;  /* 0x00005410ff247816 */ /* 0x000fe20000000000 */
[C---:B------:R-:W-:Y:S02]  /*0fd0*/  FADD.FTZ R18, R35.reuse, R18 ;  /* 0x0000001223127221 */ /* 0x040fe40000010000 */
[----:B------:R-:W-:-:S02]  /*0fe0*/  FFMA.FTZ R35, R35, R35, R32 ;  /* 0x0000002323237223 */ /* 0x000fc40000010020 */
[----:B------:R-:W-:Y:S02]  /*0ff0*/  FMUL.FTZ R33, R17, R17 ;  /* 0x0000001111217220 */ /* 0x000fe40000410000 */
[----:B------:R-:W-:Y:S02]  /*1000*/  @!P6 IMAD R32, R30, c[0x0][0x1c0], RZ ;  /* 0x000070001e20ea24 */ /* 0x000fe400078e02ff */
[C---:B------:R-:W-:Y:S01]  /*1010*/  FADD.FTZ R34, R36.reuse, R17 ;  /* 0x0000001124227221 */ /* 0x040fe20000010000 */
[----:B------:R-:W-:Y:S01]  /*1020*/  PRMT R17, RZ, 0x7610, R44 ;  /* 0x00007610ff117816 */ /* 0x000fe2000000002c */
[----:B------:R-:W-:Y:S01]  /*1030*/  FFMA.FTZ R36, R36, R36, R33 ;  /* 0x0000002424247223 */ /* 0x000fe20000010021 */
[----:B------:R-:W-:Y:S01]  /*1040*/  @!P6 MOV R33, R67 ;  /* 0x000000430021e202 */ /* 0x000fe20000000f00 */
[----:B------:R-:W-:Y:S01]  /*1050*/  @!P6 IMAD R19, R51, c[0x0][0x1c4], R32 ;  /* 0x000071003313ea24 */ /* 0x000fe200078e0220 */
[----:B------:R-:W-:Y:S02]  /*1060*/  @!P6 MOV R32, R68 ;  /* 0x000000440020e202 */ /* 0x000fe40000000f00 */
[----:B------:R-:W-:Y:S01]  /*1070*/  PRMT R42, RZ, 0x5410, R44 ;  /* 0x00005410ff2a7816 */ /* 0x000fe2000000002c */
[----:B------:R-:W-:-:S02]  /*1080*/  FMUL.FTZ R31, R17, R17 ;  /* 0x00000011111f7220 */ /* 0x000fc40000410000 */
[----:B------:R-:W-:-:S04]  /*1090*/  @!P6 IMAD.WIDE.U32 R32, R51, c[0x0][0x1c0], R32 ;  /* 0x000070003320ea25 */ /* 0x000fc800078e0020 */
[C---:B------:R-:W-:Y:S02]  /*10a0*/  FADD.FTZ R17, R42.reuse, R17 ;  /* 0x000000112a117221 */ /* 0x040fe40000010000 */
[----:B------:R-:W-:Y:S01]  /*10b0*/  FFMA.FTZ R42, R42, R42, R31 ;  /* 0x0000002a2a2a7223 */ /* 0x000fe2000001001f */
[----:B------:R-:W-:Y:S01]  /*10c0*/  @!P6 IADD3 R19, R33, R19, RZ ;  /* 0x000000132113e210 */ /* 0x000fe20007ffe0ff */
[----:B------:R-:W-:Y:S01]  /*10d0*/  FADD.FTZ R31, RZ, R18 ;  /* 0x00000012ff1f7221 */ /* 0x000fe20000010000 */
[----:B------:R-:W-:-:S03]  /*10e0*/  @!P6 LEA R18, P5, R32, c[0x0][0x170], 0x1 ;  /* 0x00005c002012ea11 */ /* 0x000fc600078a08ff */
[----:B------:R-:W-:Y:S01]  /*10f0*/  FADD.FTZ R34, R31, R34 ;  /* 0x000000221f227221 */ /* 0x000fe20000010000 */
[----:B------:R-:W-:Y:S02]  /*1100*/  @!P6 LEA.HI.X R19, R32, c[0x0][0x174], R19, 0x1, P5 ;  /* 0x00005d002013ea11 */ /* 0x000fe400028f0c13 */
[----:B------:R-:W-:Y:S02]  /*1110*/  ISETP.GE.U32.AND P5, PT, R50, c[0x0][0x1c8], PT ;  /* 0x0000720032007a0c */ /* 0x000fe40003fa6070 */
[----:B------:R-:W-:-:S04]  /*1120*/  SHF.R.S32.HI R31, RZ, 0x1f, R50 ;  /* 0x0000001fff1f7819 */ /* 0x000fc80000011432 */
[----:B------:R-:W-:-:S04]  /*1130*/  ISETP.GE.AND.EX P5, PT, R31, c[0x0][0x1cc], PT, P5 ;  /* 0x000073001f007a0c */ /* 0x000fc80003fa6350 */
[----:B------:R-:W-:Y:S02]  /*1140*/  ISETP.GT.U32.OR P5, PT, R9, 0xdf, P5 ;  /* 0x000000df0900780c */ /* 0x000fe40002fa4470 */
[----:B------:R-:W-:-:S06]  /*1150*/  MOV R32, RZ ;  /* 0x000000ff00207202 */ /* 0x000fcc0000000f00 */
[----:B------:R0:W2:Y:S01]  /*1160*/  @!P6 LDG.E R32, [R18.64] ;  /* 0x000000081220e981 */ /* 0x0000a2000c1e1900 */
[----:B------:R-:W-:-:S04]  /*1170*/  FADD.FTZ R35, RZ, R35 ;  /* 0x00000023ff237221 */ /* 0x000fc80000010000 */
[----:B------:R-:W-:Y:S01]  /*1180*/  @!P5 IMAD R33, R31, c[0x0][0x1c0], RZ ;  /* 0x000070001f21da24 */ /* 0x000fe200078e02ff */
[----:B0-----:R-:W-:Y:S02]  /*1190*/  @!P5 MOV R18, R68 ;  /* 0x000000440012d202 */ /* 0x001fe40000000f00 */
[----:B------:R-:W-:Y:S01]  /*11a0*/  @!P5 MOV R19, R67 ;  /* 0x000000430013d202 */ /* 0x000fe20000000f00 */
[----:B------:R-:W-:-:S04]  /*11b0*/  @!P5 IMAD R33, R50, c[0x0][0x1c4], R33 ;  /* 0x000071003221da24 */ /* 0x000fc800078e0221 */
[----:B------:R-:W-:-:S04]  /*11c0*/  @!P5 IMAD.WIDE.U32 R18, R50, c[0x0][0x1c0], R18 ;  /* 0x000070003212da25 */ /* 0x000fc800078e0012 */
[----:B------:R-:W-:Y:S01]  /*11d0*/  FADD.FTZ R35, R35, R36 ;  /* 0x0000002423237221 */ /* 0x000fe20000010000 */
[----:B------:R-:W-:Y:S02]  /*11e0*/  @!P5 IADD3 R33, R19, R33, RZ ;  /* 0x000000211321d210 */ /* 0x000fe40007ffe0ff */
[----:B------:R-:W-:-:S04]  /*11f0*/  @!P5 LEA R36, P6, R18, c[0x0][0x170], 0x1 ;  /* 0x00005c001224da11 */ /* 0x000fc800078c08ff */
[----:B------:R-:W-:Y:S02]  /*1200*/  @!P5 LEA.HI.X R37, R18, c[0x0][0x174], R33, 0x1, P6 ;  /* 0x00005d001225da11 */ /* 0x000fe400030f0c21 */
[----:B------:R-:W-:Y:S02]  /*1210*/  ISETP.GE.U32.AND P6, PT, R49, c[0x0][0x1c8], PT ;  /* 0x0000720031007a0c */ /* 0x000fe40003fc6070 */
[----:B------:R-:W-:-:S04]  /*1220*/  SHF.R.S32.HI R33, RZ, 0x1f, R49 ;  /* 0x0000001fff217819 */ /* 0x000fc80000011431 */
[----:B------:R-:W-:-:S04]  /*1230*/  ISETP.GE.AND.EX P6, PT, R33, c[0x0][0x1cc], PT, P6 ;  /* 0x0000730021007a0c */ /* 0x000fc80003fc6360 */
[----:B------:R-:W-:Y:S01]  /*1240*/  ISETP.GT.U32.OR P6, PT, R9, 0xdf, P6 ;  /* 0x000000df0900780c */ /* 0x000fe200037c4470 */
[----:B------:R-:W-:Y:S02]  /*1250*/  FADD.FTZ R17, R34, R17 ;  /* 0x0000001122117221 */ /* 0x000fe40000010000 */
[----:B------:R-:W-:Y:S02]  /*1260*/  FADD.FTZ R42, R35, R42 ;  /* 0x0000002a232a7221 */ /* 0x000fe40000010000 */
[----:B------:R-:W-:-:S08]  /*1270*/  IMAD.MOV.U32 R34, RZ, RZ, RZ ;  /* 0x000000ffff227224 */ /* 0x000fd000078e00ff */
[----:B------:R-:W-:Y:S01]  /*1280*/  @!P6 IMAD R18, R33, c[0x0][0x1c0], RZ ;  /* 0x000070002112ea24 */ /* 0x000fe200078e02ff */
[----:B------:R-:W-:Y:S01]  /*1290*/  @!P6 MOV R19, R67 ;  /* 0x000000430013e202 */ /* 0x000fe20000000f00 */
[----:B------:R0:W5:Y:S02]  /*12a0*/  @!P5 LDG.E R34, [R36.64] ;  /* 0x000000082422d981 */ /* 0x000164000c1e1900 */
[----:B------:R-:W-:Y:S01]  /*12b0*/  @!P6 IMAD R35, R49, c[0x0][0x1c4], R18 ;  /* 0x000071003123ea24 */ /* 0x000fe200078e0212 */
[----:B------:R-:W-:Y:S01]  /*12c0*/  @!P6 MOV R18, R68 ;  /* 0x000000440012e202 */ /* 0x000fe20000000f00 */
[----:B------:R-:W-:-:S04]  /*12d0*/  FADD.FTZ R43, R17, R16 ;  /* 0x00000010112b7221 */ /* 0x000fc80000010000 */
[----:B------:R-:W-:-:S05]  /*12e0*/  @!P6 IMAD.WIDE.U32 R18, R49, c[0x0][0x1c0], R18 ;  /* 0x000070003112ea25 */ /* 0x000fca00078e0012 */
[----:B------:R-:W-:Y:S02]  /*12f0*/  @!P6 IADD3 R17, R19, R35, RZ ;  /* 0x000000231311e210 */ /* 0x000fe40007ffe0ff */
[C---:B------:R-:W-:Y:S02]  /*1300*/  @!P6 LEA R16, P5, R18.reuse, c[0x0][0x170], 0x1 ;  /* 0x00005c001210ea11 */ /* 0x040fe400078a08ff */
[----:B------:R-:W-:Y:S02]  /*1310*/  MOV R35, RZ ;  /* 0x000000ff00237202 */ /* 0x000fe40000000f00 */
[----:B------:R-:W-:-:S05]  /*1320*/  @!P6 LEA.HI.X R17, R18, c[0x0][0x174], R17, 0x1, P5 ;  /* 0x00005d001211ea11 */ /* 0x000fca00028f0c11 */
[----:B------:R1:W5:Y:S01]  /*1330*/  @!P6 LDG.E R35, [R16.64] ;  /* 0x000000081023e981 */ /* 0x000362000c1e1900 */
[----:B------:R-:W-:Y:S01]  /*1340*/  FADD.FTZ R42, R42, R41 ;  /* 0x000000292a2a7221 */ /* 0x000fe20000010000 */
[--C-:B-1----:R-:W-:Y:S02]  /*1350*/  PRMT R17, RZ, 0x7610, R14.reuse ;  /* 0x00007610ff117816 */ /* 0x102fe4000000000e */
[----:B------:R-:W-:-:S03]  /*1360*/  PRMT R16, RZ, 0x5410, R14 ;  /* 0x00005410ff107816 */ /* 0x000fc6000000000e */
[----:B0-----:R-:W-:Y:S02]  /*1370*/  FMUL.FTZ R37, R17, R17 ;  /* 0x0000001111257220 */ /* 0x001fe40000410000 */
[C---:B------:R-:W-:Y:S01]  /*1380*/  FADD.FTZ R19, R16.reuse, R17 ;  /* 0x0000001110137221 */ /* 0x040fe20000010000 */
[--C-:B------:R-:W-:Y:S01]  /*1390*/  PRMT R17, RZ, 0x7610, R20.reuse ;  /* 0x00007610ff117816 */ /* 0x100fe20000000014 */
[----:B------:R-:W-:Y:S01]  /*13a0*/  FFMA.FTZ R18, R16, R16, R37 ;  /* 0x0000001010127223 */ /* 0x000fe20000010025 */
[----:B------:R-:W-:Y:S01]  /*13b0*/  PRMT R16, RZ, 0x5410, R20 ;  /* 0x00005410ff107816 */ /* 0x000fe20000000014 */
[----:B------:R-:W-:Y:S02]  /*13c0*/  FADD.FTZ R39, R42, R39 ;  /* 0x000000272a277221 */ /* 0x000fe40000010000 */
[----:B------:R-:W-:Y:S02]  /*13d0*/  FMUL.FTZ R37, R17, R17 ;  /* 0x0000001111257220 */ /* 0x000fe40000410000 */
[----:B------:R-:W-:-:S02]  /*13e0*/  FADD.FTZ R40, R43, R40 ;  /* 0x000000282b287221 */ /* 0x000fc40000010000 */
[C---:B------:R-:W-:Y:S01]  /*13f0*/  FADD.FTZ R36, R16.reuse, R17 ;  /* 0x0000001110247221 */ /* 0x040fe20000010000 */
[----:B----4-:R-:W-:Y:S01]  /*1400*/  PRMT R17, RZ, 0x7610, R22 ;  /* 0x00007610ff117816 */ /* 0x010fe20000000016 */
[----:B------:R-:W-:Y:S02]  /*1410*/  FADD.FTZ R18, R39, R18 ;  /* 0x0000001227127221 */ /* 0x000fe40000010000 */
[----:B------:R-:W-:Y:S01]  /*1420*/  FFMA.FTZ R37, R16, R16, R37 ;  /* 0x0000001010257223 */ /* 0x000fe20000010025 */
[----:B------:R-:W-:Y:S01]  /*1430*/  PRMT R16, RZ, 0x5410, R22 ;  /* 0x00005410ff107816 */ /* 0x000fe20000000016 */
[----:B------:R-:W-:Y:S02]  /*1440*/  FADD.FTZ R19, R40, R19 ;  /* 0x0000001328137221 */ /* 0x000fe40000010000 */
[----:B------:R-:W-:Y:S02]  /*1450*/  FADD.FTZ R18, R18, R37 ;  /* 0x0000002512127221 */ /* 0x000fe40000010000 */
[----:B------:R-:W-:-:S02]  /*1460*/  FMUL.FTZ R37, R17, R17 ;  /* 0x0000001111257220 */ /* 0x000fc40000410000 */
[----:B------:R-:W-:Y:S02]  /*1470*/  FADD.FTZ R19, R19, R36 ;  /* 0x0000002413137221 */ /* 0x000fe40000010000 */
[C---:B------:R-:W-:Y:S01]  /*1480*/  FADD.FTZ R36, R16.reuse, R17 ;  /* 0x0000001110247221 */ /* 0x040fe20000010000 */
[--C-:B------:R-:W-:Y:S01]  /*1490*/  PRMT R17, RZ, 0x7610, R24.reuse ;  /* 0x00007610ff117816 */ /* 0x100fe20000000018 */
[----:B------:R-:W-:Y:S01]  /*14a0*/  FFMA.FTZ R37, R16, R16, R37 ;  /* 0x0000001010257223 */ /* 0x000fe20000010025 */
[----:B------:R-:W-:-:S03]  /*14b0*/  PRMT R16, RZ, 0x5410, R24 ;  /* 0x00005410ff107816 */ /* 0x000fc60000000018 */
[----:B------:R-:W-:Y:S02]  /*14c0*/  FADD.FTZ R18, R18, R37 ;  /* 0x0000002512127221 */ /* 0x000fe40000010000 */
[----:B------:R-:W-:Y:S02]  /*14d0*/  FMUL.FTZ R37, R17, R17 ;  /* 0x0000001111257220 */ /* 0x000fe40000410000 */
[----:B------:R-:W-:Y:S02]  /*14e0*/  FADD.FTZ R19, R19, R36 ;  /* 0x0000002413137221 */ /* 0x000fe40000010000 */
[C---:B------:R-:W-:Y:S02]  /*14f0*/  FADD.FTZ R36, R16.reuse, R17 ;  /* 0x0000001110247221 */ /* 0x040fe40000010000 */
[----:B------:R-:W-:-:S04]  /*1500*/  FFMA.FTZ R37, R16, R16, R37 ;  /* 0x0000001010257223 */ /* 0x000fc80000010025 */
[----:B------:R-:W-:Y:S01]  /*1510*/  FADD.FTZ R18, R18, R37 ;  /* 0x0000002512127221 */ /* 0x000fe20000010000 */
[--C-:B------:R-:W-:Y:S02]  /*1520*/  PRMT R17, RZ, 0x7610, R26.reuse ;  /* 0x00007610ff117816 */ /* 0x100fe4000000001a */
[----:B------:R-:W-:Y:S01]  /*1530*/  PRMT R16, RZ, 0x5410, R26 ;  /* 0x00005410ff107816 */ /* 0x000fe2000000001a */
[----:B------:R-:W-:Y:S02]  /*1540*/  FADD.FTZ R19, R19, R36 ;  /* 0x0000002413137221 */ /* 0x000fe40000010000 */
[----:B------:R-:W-:Y:S02]  /*1550*/  FMUL.FTZ R37, R17, R17 ;  /* 0x0000001111257220 */ /* 0x000fe40000410000 */
[C---:B------:R-:W-:Y:S02]  /*1560*/  FADD.FTZ R36, R16.reuse, R17 ;  /* 0x0000001110247221 */ /* 0x040fe40000010000 */
[----:B------:R-:W-:-:S04]  /*1570*/  FFMA.FTZ R37, R16, R16, R37 ;  /* 0x0000001010257223 */ /* 0x000fc80000010025 */
[----:B------:R-:W-:Y:S02]  /*1580*/  FADD.FTZ R18, R18, R37 ;  /* 0x0000002512127221 */ /* 0x000fe40000010000 */
[----:B------:R-:W-:Y:S01]  /*1590*/  FADD.FTZ R19, R19, R36 ;  /* 0x0000002413137221 */ /* 0x000fe20000010000 */
[----:B------:R-:W-:Y:S02]  /*15a0*/  ISETP.GE.U32.AND P5, PT, R48, c[0x0][0x1c8], PT ;  /* 0x0000720030007a0c */ /* 0x000fe40003fa6070 */
[--C-:B------:R-:W-:Y:S02]  /*15b0*/  PRMT R17, RZ, 0x7610, R28.reuse ;  /* 0x00007610ff117816 */ /* 0x100fe4000000001c */
[----:B------:R-:W-:-:S03]  /*15c0*/  PRMT R16, RZ, 0x5410, R28 ;  /* 0x00005410ff107816 */ /* 0x000fc6000000001c */
[----:B------:R-:W-:Y:S02]  /*15d0*/  FMUL.FTZ R37, R17, R17 ;  /* 0x0000001111257220 */ /* 0x000fe40000410000 */
[C---:B------:R-:W-:Y:S02]  /*15e0*/  FADD.FTZ R36, R16.reuse, R17 ;  /* 0x0000001110247221 */ /* 0x040fe40000010000 */
[----:B------:R-:W-:-:S04]  /*15f0*/  FFMA.FTZ R37, R16, R16, R37 ;  /* 0x0000001010257223 */ /* 0x000fc80000010025 */
[----:B------:R-:W-:Y:S02]  /*1600*/  FADD.FTZ R18, R18, R37 ;  /* 0x0000002512127221 */ /* 0x000fe40000010000 */
[----:B------:R-:W-:Y:S01]  /*1610*/  FADD.FTZ R19, R19, R36 ;  /* 0x0000002413137221 */ /* 0x000fe20000010000 */
[--C-:B---3--:R-:W-:Y:S02]  /*1620*/  PRMT R17, RZ, 0x7610, R29.reuse ;  /* 0x00007610ff117816 */ /* 0x108fe4000000001d */
[----:B------:R-:W-:-:S03]  /*1630*/  PRMT R16, RZ, 0x5410, R29 ;  /* 0x00005410ff107816 */ /* 0x000fc6000000001d */
[----:B------:R-:W-:Y:S02]  /*1640*/  FMUL.FTZ R37, R17, R17 ;  /* 0x0000001111257220 */ /* 0x000fe40000410000 */
[C---:B------:R-:W-:Y:S02]  /*1650*/  FADD.FTZ R36, R16.reuse, R17 ;  /* 0x0000001110247221 */ /* 0x040fe40000010000 */
[----:B------:R-:W-:Y:S02]  /*1660*/  FFMA.FTZ R37, R16, R16, R37 ;  /* 0x0000001010257223 */ /* 0x000fe40000010025 */
[----:B------:R-:W-:Y:S02]  /*1670*/  FADD.FTZ R19, R19, R36 ;  /* 0x0000002413137221 */ /* 0x000fe40000010000 */
[----:B------:R-:W-:Y:S01]  /*1680*/  FADD.FTZ R18, R18, R37 ;  /* 0x0000002512127221 */ /* 0x000fe20000010000 */
[----:B------:R-:W-:-:S04]  /*1690*/  SHF.R.S32.HI R40, RZ, 0x1f, R48 ;  /* 0x0000001fff287819 */ /* 0x000fc80000011430 */
[----:B------:R-:W-:-:S04]  /*16a0*/  ISETP.GE.AND.EX P5, PT, R40, c[0x0][0x1cc], PT, P5 ;  /* 0x0000730028007a0c */ /* 0x000fc80003fa6350 */
[----:B------:R-:W-:Y:S02]  /*16b0*/  ISETP.GT.U32.OR P5, PT, R9, 0xdf, P5 ;  /* 0x000000df0900780c */ /* 0x000fe40002fa4470 */
[----:B------:R-:W-:Y:S02]  /*16c0*/  MOV R41, RZ ;  /* 0x000000ff00297202 */ /* 0x000fe40000000f00 */
[--C-:B--2---:R-:W-:Y:S02]  /*16d0*/  PRMT R17, RZ, 0x7610, R32.reuse ;  /* 0x00007610ff117816 */ /* 0x104fe40000000020 */
[----:B------:R-:W-:-:S03]  /*16e0*/  PRMT R16, RZ, 0x5410, R32 ;  /* 0x00005410ff107816 */ /* 0x000fc60000000020 */
[----:B------:R-:W-:Y:S02]  /*16f0*/  FMUL.FTZ R37, R17, R17 ;  /* 0x0000001111257220 */ /* 0x000fe40000410000 */
[C---:B------:R-:W-:Y:S02]  /*1700*/  FADD.FTZ R36, R16.reuse, R17 ;  /* 0x0000001110247221 */ /* 0x040fe40000010000 */
[----:B------:R-:W-:Y:S02]  /*1710*/  FFMA.FTZ R37, R16, R16, R37 ;  /* 0x0000001010257223 */ /* 0x000fe40000010025 */
[----:B------:R-:W-:Y:S02]  /*1720*/  FADD.FTZ R16, R19, R36 ;  /* 0x0000002413107221 */ /* 0x000fe40000010000 */
[----:B------:R-:W-:Y:S01]  /*1730*/  FADD.FTZ R18, R18, R37 ;  /* 0x0000002512127221 */ /* 0x000fe20000010000 */
[--C-:B-----5:R-:W-:Y:S02]  /*1740*/  PRMT R36, RZ, 0x7610, R34.reuse ;  /* 0x00007610ff247816 */ /* 0x120fe40000000022 */
[----:B------:R-:W-:-:S03]  /*1750*/  PRMT R17, RZ, 0x5410, R34 ;  /* 0x00005410ff117816 */ /* 0x000fc60000000022 */
[----:B------:R-:W-:Y:S02]  /*1760*/  FMUL.FTZ R42, R36, R36 ;  /* 0x00000024242a7220 */ /* 0x000fe40000410000 */
[C---:B------:R-:W-:Y:S02]  /*1770*/  FADD.FTZ R19, R17.reuse, R36 ;  /* 0x0000002411137221 */ /* 0x040fe40000010000 */
[----:B------:R-:W-:-:S04]  /*1780*/  FFMA.FTZ R17, R17, R17, R42 ;  /* 0x0000001111117223 */ /* 0x000fc8000001002a */
[----:B------:R-:W-:Y:S02]  /*1790*/  FADD.FTZ R36, R18, R17 ;  /* 0x0000001112247221 */ /* 0x000fe40000010000 */
[----:B------:R-:W-:Y:S01]  /*17a0*/  FADD.FTZ R16, R16, R19 ;  /* 0x0000001310107221 */ /* 0x000fe20000010000 */
[----:B------:R-:W-:Y:S01]  /*17b0*/  @!P5 MOV R19, R67 ;  /* 0x000000430013d202 */ /* 0x000fe20000000f00 */
[----:B------:R-:W-:Y:S01]  /*17c0*/  @!P5 IMAD R17, R40, c[0x0][0x1c0], RZ ;  /* 0x000070002811da24 */ /* 0x000fe200078e02ff */
[--C-:B------:R-:W-:Y:S02]  /*17d0*/  PRMT R18, RZ, 0x7610, R35.reuse ;  /* 0x00007610ff127816 */ /* 0x100fe40000000023 */
[----:B------:R-:W-:-:S03]  /*17e0*/  PRMT R37, RZ, 0x5410, R35 ;  /* 0x00005410ff257816 */ /* 0x000fc60000000023 */
[----:B------:R-:W-:Y:S02]  /*17f0*/  FMUL.FTZ R42, R18, R18 ;  /* 0x00000012122a7220 */ /* 0x000fe40000410000 */
[----:B------:R-:W-:Y:S01]  /*1800*/  FADD.FTZ R39, R37, R18 ;  /* 0x0000001225277221 */ /* 0x000fe20000010000 */
[----:B------:R-:W-:Y:S01]  /*1810*/  @!P5 MOV R18, R68 ;  /* 0x000000440012d202 */ /* 0x000fe20000000f00 */
[----:B------:R-:W-:-:S04]  /*1820*/  @!P5 IMAD R17, R48, c[0x0][0x1c4], R17 ;  /* 0x000071003011da24 */ /* 0x000fc800078e0211 */
[----:B------:R-:W-:-:S04]  /*1830*/  @!P5 IMAD.WIDE.U32 R18, R48, c[0x0][0x1c0], R18 ;  /* 0x000070003012da25 */ /* 0x000fc800078e0012 */
[----:B------:R-:W-:Y:S01]  /*1840*/  FADD.FTZ R39, R16, R39 ;  /* 0x0000002710277221 */ /* 0x000fe20000010000 */
[----:B------:R-:W-:Y:S02]  /*1850*/  @!P5 IADD3 R17, R19, R17, RZ ;  /* 0x000000111311d210 */ /* 0x000fe40007ffe0ff */
[----:B------:R-:W-:-:S04]  /*1860*/  @!P5 LEA R16, P6, R18, c[0x0][0x170], 0x1 ;  /* 0x00005c001210da11 */ /* 0x000fc800078c08ff */
[----:B------:R-:W-:-:S05]  /*1870*/  @!P5 LEA.HI.X R17, R18, c[0x0][0x174], R17, 0x1, P6 ;  /* 0x00005d001211da11 */ /* 0x000fca00030f0c11 */
[----:B------:R-:W2:Y:S01]  /*1880*/  @!P5 LDG.E R41, [R16.64] ;  /* 0x000000081029d981 */ /* 0x000ea2000c1e1900 */
[----:B------:R-:W-:-:S04]  /*1890*/  FFMA.FTZ R37, R37, R37, R42 ;  /* 0x0000002525257223 */ /* 0x000fc8000001002a */
[----:B------:R-:W-:Y:S01]  /*18a0*/  FADD.FTZ R37, R36, R37 ;  /* 0x0000002524257221 */ /* 0x000fe20000010000 */
[C---:B------:R-:W-:Y:S02]  /*18b0*/  ISETP.GT.AND P5, PT, R7.reuse, 0x1e, PT ;  /* 0x0000001e0700780c */ /* 0x040fe40003fa4270 */
[----:B------:R-:W-:Y:S01]  /*18c0*/  ISETP.NE.AND P6, PT, R7, RZ, PT ;  /* 0x000000ff0700720c */ /* 0x000fe20003fc5270 */
[----:B------:R-:W-:Y:S01]  /*18d0*/  BSSY B0, `(.L_x_2101) ;  /* 0x0000033000007945 */ /* 0x000fe20003800000 */
[--C-:B--2---:R-:W-:Y:S02]  /*18e0*/  PRMT R17, RZ, 0x7610, R41.reuse ;  /* 0x00007610ff117816 */ /* 0x104fe40000000029 */
[----:B------:R-:W-:-:S03]  /*18f0*/  PRMT R16, RZ, 0x5410, R41 ;  /* 0x00005410ff107816 */ /* 0x000fc60000000029 */
[----:B------:R-:W-:Y:S02]  /*1900*/  FMUL.FTZ R19, R17, R17 ;  /* 0x0000001111137220 */ /* 0x000fe40000410000 */
[C---:B------:R-:W-:Y:S02]  /*1910*/  FADD.FTZ R36, R16.reuse, R17 ;  /* 0x0000001110247221 */ /* 0x040fe40000010000 */
[----:B------:R-:W-:Y:S02]  /*1920*/  FFMA.FTZ R18, R16, R16, R19 ;  /* 0x0000001010127223 */ /* 0x000fe40000010013 */
        /* <DEDUP_REMOVED lines=25> */
[----:B-1----:R-:W-:Y:S01]  /*1ac0*/  @!P5 FADD.FTZ R37, R37, R16 ;  /* 0x000000102525d221 */ /* 0x002fe20000010000 */
[----:B------:R-:W-:-:S04]  /*1ad0*/  ISETP.NE.AND P5, PT, R9, RZ, PT ;  /* 0x000000ff0900720c */ /* 0x000fc80003fa5270 */
[----:B------:R0:W-:Y:S04]  /*1ae0*/  @!P6 STS.64 [R47.X8+0x8], R36 ;  /* 0x000008242f00e388 */ /* 0x0001e80000008a00 */
[----:B------:R-:W-:Y:S06]  /*1af0*/  BAR.SYNC.DEFER_BLOCKING 0x0 ;  /* 0x0000000000007b1d */ /* 0x000fec0000010000 */
[----:B------:R-:W-:Y:S05]  /*1b00*/  @P5 BRA `(.L_x_2102) ;  /* 0x000000f000005947 */ /* 0x000fea0003800000 */
[----:B------:R-:W1:Y:S02]  /*1b10*/  LDS.128 R16, [0x10] ;  /* 0x00001000ff107984 */ /* 0x000e640000000c00 */
[----:B-1----:R-:W-:-:S02]  /*1b20*/  FADD.FTZ R39, R36, R16 ;  /* 0x0000001024277221 */ /* 0x002fc40000010000 */
[----:B------:R-:W-:Y:S02]  /*1b30*/  FADD.FTZ R16, R37, R17 ;  /* 0x0000001125107221 */ /* 0x000fe40000010000 */
[----:B------:R-:W-:Y:S02]  /*1b40*/  FADD.FTZ R39, R39, R18 ;  /* 0x0000001227277221 */ /* 0x000fe40000010000 */
[----:B0-----:R-:W-:Y:S02]  /*1b50*/  FADD.FTZ R36, R16, R19 ;  /* 0x0000001310247221 */ /* 0x001fe40000010000 */
[----:B------:R-:W0:Y:S02]  /*1b60*/  LDS.128 R16, [0x20] ;  /* 0x00002000ff107984 */ /* 0x000e240000000c00 */
[----:B0-----:R-:W-:Y:S02]  /*1b70*/  FADD.FTZ R39, R39, R16 ;  /* 0x0000001027277221 */ /* 0x001fe40000010000 */
[----:B------:R-:W-:-:S02]  /*1b80*/  FADD.FTZ R36, R36, R17 ;  /* 0x0000001124247221 */ /* 0x000fc40000010000 */
[----:B------:R-:W-:Y:S02]  /*1b90*/  FADD.FTZ R39, R39, R18 ;  /* 0x0000001227277221 */ /* 0x000fe40000010000 */
[----:B------:R-:W-:Y:S02]  /*1ba0*/  FADD.FTZ R36, R36, R19 ;  /* 0x0000001324247221 */ /* 0x000fe40000010000 */
[----:B------:R-:W0:Y:S02]  /*1bb0*/  LDS.128 R16, [0x30] ;  /* 0x00003000ff107984 */ /* 0x000e240000000c00 */
[----:B0-----:R-:W-:Y:S02]  /*1bc0*/  FADD.FTZ R39, R39, R16 ;  /* 0x0000001027277221 */ /* 0x001fe40000010000 */
[----:B------:R-:W-:Y:S02]  /*1bd0*/  FADD.FTZ R16, R36, R17 ;  /* 0x0000001124107221 */ /* 0x000fe40000010000 */
[----:B------:R-:W-:-:S02]  /*1be0*/  FADD.FTZ R36, R39, R18 ;  /* 0x0000001227247221 */ /* 0x000fc40000010000 */
[----:B------:R-:W-:Y:S02]  /*1bf0*/  FADD.FTZ R37, R16, R19 ;  /* 0x0000001310257221 */ /* 0x000fe40000010000 */
.L_x_2102:
[----:B------:R-:W-:Y:S05]  /*1c00*/  BSYNC B0 ;  /* 0x0000000000007941 */ /* 0x000fea0003800000 */
.L_x_2101:
[----:B------:R-:W-:-:S04]  /*1c10*/  MOV R39, c[0x0][0xc] ;  /* 0x0000030000277a02 */ /* 0x000fc80000000f00 */
[----:B------:R-:W-:-:S13]  /*1c20*/  ISETP.GE.U32.AND P6, PT, R39, 0x2, PT ;  /* 0x000000022700780c */ /* 0x000fda0003fc6070 */
[----:B------:R-:W-:Y:S05]  /*1c30*/  @!P6 BRA `(.L_x_2103) ;  /* 0x000009700000e947 */ /* 0x000fea0003800000 */
[----:B------:R-:W-:Y:S05]  /*1c40*/  @P5 BRA `(.L_x_2104) ;  /* 0x000001a000005947 */ /* 0x000fea0003800000 */
[----:B------:R-:W1:Y:S01]  /*1c50*/  S2R R43, SR_CTAID.Y ;  /* 0x00000000002b7919 */ /* 0x000e620000002600 */
[C---:B------:R-:W-:Y:S02]  /*1c60*/  LOP3.LUT R16, R46.reuse, 0x1, RZ, 0xc0, !PT ;  /* 0x000000012e107812 */ /* 0x040fe400078ec0ff */
[----:B------:R-:W-:Y:S02]  /*1c70*/  LOP3.LUT P6, RZ, R46, 0x2, RZ, 0xc0, !PT ;  /* 0x000000022eff7812 */ /* 0x000fe400078cc0ff */
[----:B------:R-:W-:Y:S01]  /*1c80*/  MOV R42, 0x1 ;  /* 0x00000001002a7802 */ /* 0x000fe20000000f00 */
[----:B------:R-:W-:-:S04]  /*1c90*/  IMAD R18, R16, c[0x0][0x10], RZ ;  /* 0x0000040010127a24 */ /* 0x000fc800078e02ff */
[----:B------:R-:W-:-:S05]  /*1ca0*/  IMAD R16, R18, c[0x0][0xc], RZ ;  /* 0x0000030012107a24 */ /* 0x000fca00078e02ff */
[----:B------:R-:W-:Y:S01]  /*1cb0*/  SHF.L.U32 R19, R16, 0x1, RZ ;  /* 0x0000000110137819 */ /* 0x000fe200000006ff */
[----:B------:R-:W-:Y:S01]  /*1cc0*/  HFMA2.MMA R16, -RZ, RZ, 0, 2.384185791015625e-07 ;  /* 0x00000004ff107435 */ /* 0x000fe200000001ff */
[----:B-1----:R-:W-:Y:S01]  /*1cd0*/  IADD3 R17, R18, R43, RZ ;  /* 0x0000002b12117210 */ /* 0x002fe20007ffe0ff */
[----:B------:R-:W-:-:S08]  /*1ce0*/  IMAD R43, R8, c[0x0][0x10], R43 ;  /* 0x00000400082b7a24 */ /* 0x000fd000078e022b */
[----:B------:R-:W-:-:S04]  /*1cf0*/  IMAD.WIDE R18, R19, R16, c[0x0][0x198] ;  /* 0x0000660013127625 */ /* 0x000fc800078e0210 */
[----:B------:R-:W-:-:S04]  /*1d00*/  IMAD.WIDE.U32 R16, R17, R16, c[0x0][0x190] ;  /* 0x0000640011107625 */ /* 0x000fc800078e0010 */
[----:B------:R-:W-:Y:S01]  /*1d10*/  IMAD.WIDE.U32 R18, R43, 0x8, R18 ;  /* 0x000000082b127825 */ /* 0x000fe200078e0012 */
[----:B------:R-:W-:-:S04]  /*1d20*/  SEL R43, R42, 0xffffffff, !P6 ;  /* 0xffffffff2a2b7807 */ /* 0x000fc80007000000 */
[----:B------:R1:W-:Y:S01]  /*1d30*/  STG.E.64 [R18.64], R36 ;  /* 0x0000002412007986 */ /* 0x0003e2000c101b08 */
[----:B------:R-:W-:Y:S06]  /*1d40*/  MEMBAR.ALL.GPU ;  /* 0x0000000000007992 */ /* 0x000fec000000a000 */
[----:B------:R-:W-:-:S00]  /*1d50*/  ERRBAR ;  /* 0x00000000000079ab */ /* 0x000fc00000000000 */
[----:B-1----:R-:W-:Y:S01]  /*1d60*/  SEL R19, RZ, c[0x0][0xc], P6 ;  /* 0x00000300ff137a07 */ /* 0x002fe20003000000 */
[----:B------:R1:W-:Y:S03]  /*1d70*/  RED.E.ADD.S32.STRONG.GPU [R16.64], R43 ;  /* 0x0000002b1000798e */ /* 0x0003e6000c10e388 */
[----:B------:R-:W-:-:S13]  /*1d80*/  ISETP.NE.AND P6, PT, R19, -0x1, PT ;  /* 0xffffffff1300780c */ /* 0x000fda0003fc5270 */
[----:B-1----:R-:W-:Y:S05]  /*1d90*/  @!P6 BRA `(.L_x_2104) ;  /* 0x000000500000e947 */ /* 0x002fea0003800000 */
.L_x_2105:
[----:B------:R-:W2:Y:S01]  /*1da0*/  LDG.E.STRONG.GPU R18, [R16.64] ;  /* 0x0000000810127981 */ /* 0x000ea2000c1ef900 */
[----:B------:R-:W-:Y:S01]  /*1db0*/  YIELD ;  /* 0x0000000000007946 */ /* 0x000fe20003800000 */
[----:B--2---:R-:W-:Y:S01]  /*1dc0*/  ISETP.NE.AND P6, PT, R18, R19, PT ;  /* 0x000000131200720c */ /* 0x004fe20003fc5270 */
[----:B------:R-:W-:-:S12]  /*1dd0*/  CCTL.IVALL ;  /* 0x00000000ff00798f */ /* 0x000fd80002000000 */
[----:B------:R-:W-:Y:S05]  /*1de0*/  @P6 BRA `(.L_x_2105) ;  /* 0xffffffb000006947 */ /* 0x000fea000383ffff */
.L_x_2104:
        /* <DEDUP_REMOVED lines=11> */
.L_x_2107:
        /* <DEDUP_REMOVED lines=11> */
[----:B------:R-:W-:Y:S01]  /*1f50*/  IADD3 R39, R19, 0x1, RZ ;  /* 0x0000000113277810 */ /* 0x000fe20007ffe0ff */
[----:B0-2---:R-:W-:Y:S02]  /*1f60*/  @!P6 FADD.FTZ R36, R36, R16 ;  /* 0x000000102424e221 */ /* 0x005fe40000010000 */
[----:B------:R-:W-:Y:S01]  /*1f70*/  @!P6 FADD.FTZ R37, R37, R17 ;  /* 0x000000112525e221 */ /* 0x000fe20000010000 */
[----:B------:R-:W-:-:S13]  /*1f80*/  ISETP.EQ.OR P6, PT, R39, R8, P5 ;  /* 0x000000082700720c */ /* 0x000fda0002fc2670 */
[----:B------:R-:W0:Y:S01]  /*1f90*/  @!P6 S2R R42, SR_CTAID.Y ;  /* 0x00000000002ae919 */ /* 0x000e220000002600 */
[----:B------:R-:W-:Y:S01]  /*1fa0*/  @!P6 MOV R17, 0x4 ;  /* 0x000000040011e802 */ /* 0x000fe20000000f00 */
[----:B0-----:R-:W-:Y:S01]  /*1fb0*/  @!P6 IMAD R39, R39, c[0x0][0x10], R42 ;  /* 0x000004002727ea24 */ /* 0x001fe200078e022a */
[----:B------:R-:W-:-:S05]  /*1fc0*/  @!P6 LOP3.LUT R42, R46, 0x1, RZ, 0xc0, !PT ;  /* 0x000000012e2ae812 */ /* 0x000fca00078ec0ff */
[----:B------:R-:W-:-:S04]  /*1fd0*/  @!P6 IMAD R42, R42, c[0x0][0x10], RZ ;  /* 0x000004002a2aea24 */ /* 0x000fc800078e02ff */
[----:B------:R-:W-:-:S05]  /*1fe0*/  @!P6 IMAD R42, R42, c[0x0][0xc], RZ ;  /* 0x000003002a2aea24 */ /* 0x000fca00078e02ff */
[----:B------:R-:W-:-:S05]  /*1ff0*/  @!P6 SHF.L.U32 R42, R42, 0x1, RZ ;  /* 0x000000012a2ae819 */ /* 0x000fca00000006ff */
[----:B------:R-:W-:-:S06]  /*2000*/  @!P6 IMAD.WIDE R16, R42, R17, c[0x0][0x198] ;  /* 0x000066002a10e625 */ /* 0x000fcc00078e0211 */
[----:B------:R-:W-:-:S06]  /*2010*/  @!P6 IMAD.WIDE.U32 R16, R39, 0x8, R16 ;  /* 0x000000082710e825 */ /* 0x000fcc00078e0010 */
[----:B------:R-:W2:Y:S01]  /*2020*/  @!P6 LDG.E.64 R16, [R16.64] ;  /* 0x000000081010e981 */ /* 0x000ea2000c1e1b00 */
[----:B------:R-:W-:Y:S01]  /*2030*/  IADD3 R39, R19, 0x2, RZ ;  /* 0x0000000213277810 */ /* 0x000fe20007ffe0ff */
[----:B--2---:R-:W-:Y:S02]  /*2040*/  @!P6 FADD.FTZ R36, R36, R16 ;  /* 0x000000102424e221 */ /* 0x004fe40000010000 */
[----:B------:R-:W-:Y:S01]  /*2050*/  @!P6 FADD.FTZ R37, R37, R17 ;  /* 0x000000112525e221 */ /* 0x000fe20000010000 */
[----:B------:R-:W-:-:S13]  /*2060*/  ISETP.EQ.OR P6, PT, R39, R8, P5 ;  /* 0x000000082700720c */ /* 0x000fda0002fc2670 */
[----:B------:R-:W0:Y:S01]  /*2070*/  @!P6 S2R R42, SR_CTAID.Y ;  /* 0x00000000002ae919 */ /* 0x000e220000002600 */
[----:B------:R-:W-:Y:S01]  /*2080*/  @!P6 MOV R17, 0x4 ;  /* 0x000000040011e802 */ /* 0x000fe20000000f00 */
[----:B0-----:R-:W-:Y:S01]  /*2090*/  @!P6 IMAD R39, R39, c[0x0][0x10], R42 ;  /* 0x000004002727ea24 */ /* 0x001fe200078e022a */
[----:B------:R-:W-:-:S05]  /*20a0*/  @!P6 LOP3.LUT R42, R46, 0x1, RZ, 0xc0, !PT ;  /* 0x000000012e2ae812 */ /* 0x000fca00078ec0ff */
[----:B------:R-:W-:-:S04]  /*20b0*/  @!P6 IMAD R42, R42, c[0x0][0x10], RZ ;  /* 0x000004002a2aea24 */ /* 0x000fc800078e02ff */
[----:B------:R-:W-:-:S04]  /*20c0*/  @!P6 IMAD R42, R42, c[0x0][0xc], RZ ;  /* 0x000003002a2aea24 */ /* 0x000fc800078e02ff */
[----:B------:R-:W-:-:S04]  /*20d0*/  @!P6 IMAD.SHL.U32 R42, R42, 0x2, RZ ;  /* 0x000000022a2ae824 */ /* 0x000fc800078e00ff */
        /* <DEDUP_REMOVED lines=23> */
.L_x_2106:
[----:B------:R-:W-:-:S04]  /*2250*/  MOV R18, c[0x0][0xc] ;  /* 0x0000030000127a02 */ /* 0x000fc80000000f00 */
[----:B------:R-:W-:-:S13]  /*2260*/  LOP3.LUT P6, R18, R18, 0x3, RZ, 0xc0, !PT ;  /* 0x0000000312127812 */ /* 0x000fda00078cc0ff */
[----:B------:R-:W-:Y:S05]  /*2270*/  @!P6 BRA `(.L_x_2103) ;  /* 0x000003300000e947 */ /* 0x000fea0003800000 */
[----:B------:R-:W-:Y:S01]  /*2280*/  ISETP.EQ.OR P6, PT, R19, R8, P5 ;  /* 0x000000081300720c */ /* 0x000fe20002fc2670 */
[----:B------:R-:W-:Y:S01]  /*2290*/  BSSY B0, `(.L_x_2108) ;  /* 0x0000012000007945 */ /* 0x000fe20003800000 */
[----:B------:R-:W-:Y:S02]  /*22a0*/  P2R R16, PR, RZ, 0x1 ;  /* 0x00000001ff107803 */ /* 0x000fe40000000000 */
[----:B------:R-:W-:-:S04]  /*22b0*/  ISETP.NE.AND P0, PT, R18, 0x1, PT ;  /* 0x000000011200780c */ /* 0x000fc80003f05270 */
[----:B------:R-:W-:Y:S02]  /*22c0*/  P2R R17, PR, RZ, 0x1 ;  /* 0x00000001ff117803 */ /* 0x000fe40000000000 */
[----:B------:R-:W-:-:S03]  /*22d0*/  ISETP.NE.AND P0, PT, R16, RZ, PT ;  /* 0x000000ff1000720c */ /* 0x000fc60003f05270 */
        /* <DEDUP_REMOVED lines=13> */
.L_x_2109:
[----:B------:R-:W-:Y:S05]  /*23b0*/  BSYNC B0 ;  /* 0x0000000000007941 */ /* 0x000fea0003800000 */
.L_x_2108:
[----:B------:R-:W-:-:S13]  /*23c0*/  ISETP.NE.AND P6, PT, R18, 0x1, PT ;  /* 0x000000011200780c */ /* 0x000fda0003fc5270 */
[----:B------:R-:W-:Y:S05]  /*23d0*/  @!P6 BRA `(.L_x_2103) ;  /* 0x000001d00000e947 */ /* 0x000fea0003800000 */
[----:B------:R-:W-:-:S04]  /*23e0*/  IADD3 R39, R19, 0x1, RZ ;  /* 0x0000000113277810 */ /* 0x000fc80007ffe0ff */
[----:B------:R-:W-:-:S13]  /*23f0*/  ISETP.EQ.OR P6, PT, R39, R8, P5 ;  /* 0x000000082700720c */ /* 0x000fda0002fc2670 */
[----:B------:R-:W1:Y:S01]  /*2400*/  @!P6 S2R R16, SR_CTAID.Y ;  /* 0x000000000010e919 */ /* 0x000e620000002600 */
[----:B------:R-:W-:Y:S01]  /*2410*/  @!P6 MOV R17, 0x4 ;  /* 0x000000040011e802 */ /* 0x000fe20000000f00 */
[----:B-1----:R-:W-:Y:S01]  /*2420*/  @!P6 IMAD R39, R39, c[0x0][0x10], R16 ;  /* 0x000004002727ea24 */ /* 0x002fe200078e0210 */
        /* <DEDUP_REMOVED lines=8> */
[----:B0-2---:R-:W-:Y:S02]  /*24b0*/  @!P6 FADD.FTZ R36, R36, R16 ;  /* 0x000000102424e221 */ /* 0x005fe40000010000 */
[----:B------:R-:W-:Y:S01]  /*24c0*/  @!P6 FADD.FTZ R37, R37, R17 ;  /* 0x000000112525e221 */ /* 0x000fe20000010000 */
[----:B------:R-:W-:-:S04]  /*24d0*/  ISETP.EQ.OR P6, PT, R19, R8, P5 ;  /* 0x000000081300720c */ /* 0x000fc80002fc2670 */
[----:B------:R-:W-:-:S13]  /*24e0*/  ISETP.EQ.OR P6, PT, R18, 0x2, P6 ;  /* 0x000000021200780c */ /* 0x000fda00037c2670 */
[----:B------:R-:W0:Y:S01]  /*24f0*/  @!P6 S2R R18, SR_CTAID.Y ;  /* 0x000000000012e919 */ /* 0x000e220000002600 */
[----:B------:R-:W-:Y:S02]  /*2500*/  @!P6 LOP3.LUT R39, R46, 0x1, RZ, 0xc0, !PT ;  /* 0x000000012e27e812 */ /* 0x000fe400078ec0ff */
[----:B------:R-:W-:-:S03]  /*2510*/  @!P6 MOV R16, 0x4 ;  /* 0x000000040010e802 */ /* 0x000fc60000000f00 */
[----:B------:R-:W-:-:S04]  /*2520*/  @!P6 IMAD R39, R39, c[0x0][0x10], RZ ;  /* 0x000004002727ea24 */ /* 0x000fc800078e02ff */
[----:B------:R-:W-:-:S05]  /*2530*/  @!P6 IMAD R39, R39, c[0x0][0xc], RZ ;  /* 0x000003002727ea24 */ /* 0x000fca00078e02ff */
[----:B------:R-:W-:-:S05]  /*2540*/  @!P6 SHF.L.U32 R39, R39, 0x1, RZ ;  /* 0x000000012727e819 */ /* 0x000fca00000006ff */
[----:B------:R-:W-:-:S04]  /*2550*/  @!P6 IMAD.WIDE R16, R39, R16, c[0x0][0x198] ;  /* 0x000066002710e625 */ /* 0x000fc800078e0210 */
[----:B0-----:R-:W-:-:S04]  /*2560*/  @!P6 IMAD R19, R19, c[0x0][0x10], R18 ;  /* 0x000004001313ea24 */ /* 0x001fc800078e0212 */
[----:B------:R-:W-:-:S06]  /*2570*/  @!P6 IMAD.WIDE.U32 R16, R19, 0x8, R16 ;  /* 0x000000081310e825 */ /* 0x000fcc00078e0010 */
[----:B------:R-:W2:Y:S02]  /*2580*/  @!P6 LDG.E.64 R16, [R16.64] ;  /* 0x000000081010e981 */ /* 0x000ea4000c1e1b00 */
[----:B--2---:R-:W-:Y:S02]  /*2590*/  @!P6 FADD.FTZ R36, R36, R16 ;  /* 0x000000102424e221 */ /* 0x004fe40000010000 */
[----:B------:R-:W-:-:S04]  /*25a0*/  @!P6 FADD.FTZ R37, R37, R17 ;  /* 0x000000112525e221 */ /* 0x000fc80000010000 */
.L_x_2103:
[----:B------:R-:W-:Y:S01]  /*25b0*/  P2R R16, PR, RZ, 0x1 ;  /* 0x00000001ff107803 */ /* 0x000fe20000000000 */
[----:B------:R-:W-:Y:S01]  /*25c0*/  @!P5 STS.64 [0x48], R36 ;  /* 0x00004824ff00d388 */ /* 0x000fe20000000a00 */
[----:B------:R-:W-:Y:S01]  /*25d0*/  LOP3.LUT P6, RZ, R8, R9, RZ, 0xfc, !PT ;  /* 0x0000000908ff7212 */ /* 0x000fe200078cfcff */
[----:B------:R-:W-:Y:S01]  /*25e0*/  HFMA2.MMA R19, -RZ, RZ, 0, 2.384185791015625e-07 ;  /* 0x00000004ff137435 */ /* 0x000fe200000001ff */
[----:B------:R-:W-:Y:S02]  /*25f0*/  ISETP.EQ.U32.AND P0, PT, RZ, c[0x0][0x168], PT ;  /* 0x00005a00ff007a0c */ /* 0x000fe40003f02070 */
[----:B------:R-:W-:-:S02]  /*2600*/  IADD3 R18, R65, R38, RZ ;  /* 0x0000002641127210 */ /* 0x000fc40007ffe0ff */
[----:B------:R-:W-:Y:S02]  /*2610*/  ISETP.EQ.OR.EX P6, PT, RZ, c[0x0][0x16c], P6, P0 ;  /* 0x00005b00ff007a0c */ /* 0x000fe400037c2700 */
[----:B------:R-:W-:-:S11]  /*2620*/  ISETP.NE.AND P0, PT, R16, RZ, PT ;  /* 0x000000ff1000720c */ /* 0x000fd60003f05270 */
[----:B------:R-:W-:Y:S01]  /*2630*/  @!P6 MOV R17, 0x8 ;  /* 0x000000080011e802 */ /* 0x000fe20000000f00 */
[----:B------:R-:W-:Y:S02]  /*2640*/  @!P6 FMUL.FTZ R43, R37, c[0x0][0x1f4] ;  /* 0x00007d00252bea20 */ /* 0x000fe40000410000 */
[----:B------:R-:W-:Y:S02]  /*2650*/  @!P6 FMUL.FTZ R42, R36, c[0x0][0x1f4] ;  /* 0x00007d00242aea20 */ /* 0x000fe40000410000 */
[----:B------:R-:W-:-:S05]  /*2660*/  @!P6 IMAD.WIDE R16, R64, R17, c[0x0][0x168] ;  /* 0x00005a004010e625 */ /* 0x000fca00078e0211 */
[----:B------:R1:W-:Y:S04]  /*2670*/  @!P6 STG.E.64 [R16.64], R42 ;  /* 0x0000002a1000e986 */ /* 0x0003e8000c101b08 */
[----:B------:R-:W-:Y:S01]  /*2680*/  BAR.SYNC.DEFER_BLOCKING 0x0 ;  /* 0x0000000000007b1d */ /* 0x000fe20000010000 */
[----:B-1----:R-:W-:-:S04]  /*2690*/  IMAD.WIDE R16, R18, R19, c[0x0][0x178] ;  /* 0x00005e0012107625 */ /* 0x002fc800078e0213 */
[----:B------:R-:W-:Y:S02]  /*26a0*/  IMAD.WIDE R18, R18, R19, c[0x0][0x180] ;  /* 0x0000600012127625 */ /* 0x000fe400078e0213 */
[----:B------:R-:W2:Y:S04]  /*26b0*/  LDG.E.64 R16, [R16.64] ;  /* 0x0000000810107981 */ /* 0x000ea8000c1e1b00 */
[----:B------:R-:W2:Y:S01]  /*26c0*/  LDG.E.64 R18, [R18.64] ;  /* 0x0000000812127981 */ /* 0x000ea2000c1e1b00 */
[----:B------:R-:W-:Y:S01]  /*26d0*/  ISETP.NE.AND P6, PT, RZ, UR10, PT ;  /* 0x0000000aff007c0c */ /* 0x000fe2000bfc5270 */
[----:B------:R-:W-:Y:S02]  /*26e0*/  UMOV UR6, 0x3f800000 ;  /* 0x3f80000000067882 */ /* 0x000fe40000000000 */
[----:B------:R-:W1:Y:S02]  /*26f0*/  LDS.64 R38, [0x48] ;  /* 0x00004800ff267984 */ /* 0x000e640000000a00 */
[----:B01----:R-:W-:-:S04]  /*2700*/  FMUL.FTZ R36, R38, c[0x0][0x1f4] ;  /* 0x00007d0026247a20 */ /* 0x003fc80000410000 */
[----:B------:R0:W1:Y:S02]  /*2710*/  R2UR UR5, R36 ;  /* 0x00000000240573c2 */ /* 0x00006400000e0000 */
[----:B0-----:R-:W-:Y:S02]  /*2720*/  PRMT R36, RZ, 0x5410, R45 ;  /* 0x00005410ff247816 */ /* 0x001fe4000000002d */
[----:B-1----:R-:W-:-:S03]  /*2730*/  MOV R38, UR5 ;  /* 0x0000000500267c02 */ /* 0x002fc60008000f00 */
[----:B------:R-:W-:Y:S02]  /*2740*/  FADD.FTZ R36, R36, -UR5 ;  /* 0x8000000524247e21 */ /* 0x000fe40008010000 */
[----:B------:R-:W-:-:S04]  /*2750*/  FMUL.FTZ R38, R38, UR5 ;  /* 0x0000000526267c20 */ /* 0x000fc80008410000 */
[----:B------:R-:W-:Y:S01]  /*2760*/  FFMA.FTZ R38, R39, c[0x0][0x1f4], -R38 ;  /* 0x00007d0027267a23 */ /* 0x000fe20000010826 */
[----:B------:R-:W-:-:S04]  /*2770*/  PRMT R39, RZ, 0x7610, R45 ;  /* 0x00007610ff277816 */ /* 0x000fc8000000002d */
[----:B------:R-:W-:Y:S01]  /*2780*/  FSETP.GTU.FTZ.AND P5, PT, R38, RZ, PT ;  /* 0x000000ff2600720b */ /* 0x000fe20003fbc000 */
[----:B------:R-:W-:-:S12]  /*2790*/  FADD.FTZ R39, R39, -UR5 ;  /* 0x8000000527277e21 */ /* 0x000fd80008010000 */
[----:B------:R-:W-:Y:S01]  /*27a0*/  VOTEU.ANY UP0, P5 ;  /* 0x00000000003f7886 */ /* 0x000fe20002800100 */
[----:B------:R-:W-:-:S13]  /*27b0*/  PLOP3.LUT P5, PT, PT, PT, UP0, 0x80, 0x0 ;  /* 0x000000000000781c */ /* 0x000fda0003faf008 */
[----:B------:R-:W-:-:S06]  /*27c0*/  @P5 FADD.FTZ R38, R38, c[0x0][0x188] ;  /* 0x0000620026265621 */ /* 0x000fcc0000010000 */
[----:B------:R-:W0:Y:S02]  /*27d0*/  @P5 MUFU.RSQ R38, R38 ;  /* 0x0000002600265308 */ /* 0x000e240000001400 */
[----:B0-----:R-:W0:Y:S02]  /*27e0*/  @P5 R2UR UR7, R38 ;  /* 0x00000000260753c2 */ /* 0x001e2400000e0000 */
[----:B0-----:R-:W-:Y:S02]  /*27f0*/  @UP0 UMOV UR6, UR7 ;  /* 0x0000000700060c82 */ /* 0x001fe40008000000 */
[----:B------:R-:W-:Y:S02]  /*2800*/  FMUL.FTZ R37, R36, UR6 ;  /* 0x0000000624257c20 */ /* 0x000fe40008410000 */
[----:B------:R-:W-:Y:S02]  /*2810*/  FMUL.FTZ R42, R39, UR6 ;  /* 0x00000006272a7c20 */ /* 0x000fe40008410000 */
[----:B--2---:R-:W-:-:S02]  /*2820*/  FFMA.FTZ R36, R16, R37, R18 ;  /* 0x0000002510247223 */ /* 0x004fc40000010012 */
        /* <DEDUP_REMOVED lines=12> */
.L_x_2110:
[----:B------:R-:W-:Y:S01]  /*28f0*/  BSSY B0, `(.L_x_2111) ;  /* 0x000000c000007945 */ /* 0x000fe20003800000 */
[----:B------:R-:W-:Y:S05]  /*2900*/  @!P0 BRA `(.L_x_2112) ;  /* 0x000000a000008947 */ /* 0x000fea0003800000 */
[----:B------:R-:W-:Y:S01]  /*2910*/  F2FP.BF16.PACK_AB R43, R37, R36 ;  /* 0x00000024252b723e */ /* 0x000fe200000010ff */
[----:B------:R-:W-:Y:S01]  /*2920*/  IMAD R38, R6, c[0x0][0x1c0], RZ ;  /* 0x0000700006267a24 */ /* 0x000fe200078e02ff */
[----:B------:R-:W-:Y:S02]  /*2930*/  MOV R36, R68 ;  /* 0x0000004400247202 */ /* 0x000fe40000000f00 */
[----:B------:R-:W-:Y:S01]  /*2940*/  MOV R37, R67 ;  /* 0x0000004300257202 */ /* 0x000fe20000000f00 */
[----:B------:R-:W-:-:S04]  /*2950*/  IMAD R39, R63, c[0x0][0x1c4], R38 ;  /* 0x000071003f277a24 */ /* 0x000fc800078e0226 */
[----:B------:R-:W-:-:S05]  /*2960*/  IMAD.WIDE.U32 R36, R63, c[0x0][0x1c0], R36 ;  /* 0x000070003f247a25 */ /* 0x000fca00078e0024 */
[----:B------:R-:W-:Y:S02]  /*2970*/  IADD3 R39, R37, R39, RZ ;  /* 0x0000002725277210 */ /* 0x000fe40007ffe0ff */
[----:B------:R-:W-:-:S04]  /*2980*/  LEA R38, P5, R36, c[0x0][0x160], 0x1 ;  /* 0x0000580024267a11 */ /* 0x000fc800078a08ff */
[----:B------:R-:W-:-:S05]  /*2990*/  LEA.HI.X R39, R36, c[0x0][0x164], R39, 0x1, P5 ;  /* 0x0000590024277a11 */ /* 0x000fca00028f0c27 */
[----:B------:R0:W-:Y:S04]  /*29a0*/  STG.E [R38.64], R43 ;  /* 0x0000002b26007986 */ /* 0x0001e8000c101908 */
.L_x_2112:
[----:B------:R-:W-:Y:S05]  /*29b0*/  BSYNC B0 ;  /* 0x0000000000007941 */ /* 0x000fea0003800000 */
.L_x_2111:
[--C-:B------:R-:W-:Y:S02]  /*29c0*/  PRMT R36, RZ, 0x5410, R0.reuse ;  /* 0x00005410ff247816 */ /* 0x100fe40000000000 */
[----:B------:R-:W-:-:S03]  /*29d0*/  PRMT R37, RZ, 0x7610, R0 ;  /* 0x00007610ff257816 */ /* 0x000fc60000000000 */
[----:B------:R-:W-:Y:S02]  /*29e0*/  FADD.FTZ R0, R36, -UR5 ;  /* 0x8000000524007e21 */ /* 0x000fe40008010000 */
[----:B------:R-:W-:Y:S02]  /*29f0*/  FADD.FTZ R36, R37, -UR5 ;  /* 0x8000000525247e21 */ /* 0x000fe40008010000 */
[----:B------:R-:W-:Y:S02]  /*2a00*/  FMUL.FTZ R37, R0, UR6 ;  /* 0x0000000600257c20 */ /* 0x000fe40008410000 */
[----:B------:R-:W-:Y:S02]  /*2a10*/  FMUL.FTZ R36, R36, UR6 ;  /* 0x0000000624247c20 */ /* 0x000fe40008410000 */
[----:B------:R-:W-:Y:S02]  /*2a20*/  FFMA.FTZ R0, R16, R37, R18 ;  /* 0x0000002510007223 */ /* 0x000fe40000010012 */
[----:B0-----:R-:W-:Y:S01]  /*2a30*/  FFMA.FTZ R43, R17, R36, R19 ;  /* 0x00000024112b7223 */ /* 0x001fe20000010013 */
        /* <DEDUP_REMOVED lines=11> */
.L_x_2113:
        /* <DEDUP_REMOVED lines=12> */
.L_x_2115:
[----:B------:R-:W-:Y:S05]  /*2bb0*/  BSYNC B0 ;  /* 0x0000000000007941 */ /* 0x000fea0003800000 */
.L_x_2114:
        /* <DEDUP_REMOVED lines=19> */
.L_x_2116:
        /* <DEDUP_REMOVED lines=12> */
.L_x_2118:
[----:B------:R-:W-:Y:S05]  /*2db0*/  BSYNC B0 ;  /* 0x0000000000007941 */ /* 0x000fea0003800000 */
.L_x_2117:
[--C-:B------:R-:W-:Y:S02]  /*2dc0*/  PRMT R0, RZ, 0x5410, R10.reuse ;  /* 0x00005410ff007816 */ /* 0x100fe4000000000a */
[----:B------:R-:W-:Y:S02]  /*2dd0*/  PRMT R10, RZ, 0x7610, R10 ;  /* 0x00007610ff0a7816 */ /* 0x000fe4000000000a */
[--C-:B0-----:R-:W-:Y:S01]  /*2de0*/  PRMT R39, RZ, 0x5410, R11.reuse ;  /* 0x00005410ff277816 */ /* 0x101fe2000000000b */
[----:B------:R-:W-:Y:S01]  /*2df0*/  FADD.FTZ R0, R0, -UR5 ;  /* 0x8000000500007e21 */ /* 0x000fe20008010000 */
[----:B------:R-:W-:Y:S01]  /*2e00*/  PRMT R36, RZ, 0x7610, R11 ;  /* 0x00007610ff247816 */ /* 0x000fe2000000000b */
[----:B------:R-:W-:Y:S02]  /*2e10*/  FADD.FTZ R10, R10, -UR5 ;  /* 0x800000050a0a7e21 */ /* 0x000fe40008010000 */
[----:B------:R-:W-:Y:S02]  /*2e20*/  FADD.FTZ R39, R39, -UR5 ;  /* 0x8000000527277e21 */ /* 0x000fe40008010000 */
[----:B------:R-:W-:-:S02]  /*2e30*/  FADD.FTZ R36, R36, -UR5 ;  /* 0x8000000524247e21 */ /* 0x000fc40008010000 */
[----:B------:R-:W-:Y:S02]  /*2e40*/  FMUL.FTZ R11, R0, UR6 ;  /* 0x00000006000b7c20 */ /* 0x000fe40008410000 */
[----:B------:R-:W-:Y:S02]  /*2e50*/  FMUL.FTZ R10, R10, UR6 ;  /* 0x000000060a0a7c20 */ /* 0x000fe40008410000 */
[----:B------:R-:W-:Y:S02]  /*2e60*/  FMUL.FTZ R39, R39, UR6 ;  /* 0x0000000627277c20 */ /* 0x000fe40008410000 */
[----:B------:R-:W-:Y:S02]  /*2e70*/  FMUL.FTZ R0, R36, UR6 ;  /* 0x0000000624007c20 */ /* 0x000fe40008410000 */
        /* <DEDUP_REMOVED lines=13> */
.L_x_2119:
        /* <DEDUP_REMOVED lines=12> */
.L_x_2121:
[----:B------:R-:W-:Y:S05]  /*3010*/  BSYNC B0 ;  /* 0x0000000000007941 */ /* 0x000fea0003800000 */
.L_x_2120:
[----:B------:R-:W-:Y:S02]  /*3020*/  FFMA.FTZ R39, R16, R39, R18 ;  /* 0x0000002710277223 */ /* 0x000fe40000010012 */
[----:B------:R-:W-:Y:S01]  /*3030*/  FFMA.FTZ R0, R17, R0, R19 ;  /* 0x0000000011007223 */ /* 0x000fe20000010013 */
        /* <DEDUP_REMOVED lines=11> */
.L_x_2122:
        /* <DEDUP_REMOVED lines=12> */
.L_x_2124:
[----:B------:R-:W-:Y:S05]  /*31b0*/  BSYNC B0 ;  /* 0x0000000000007941 */ /* 0x000fea0003800000 */
.L_x_2123:
[--C-:B------:R-:W-:Y:S02]  /*31c0*/  PRMT R0, RZ, 0x5410, R14.reuse ;  /* 0x00005410ff007816 */ /* 0x100fe4000000000e */
[----:B------:R-:W-:Y:S02]  /*31d0*/  PRMT R10, RZ, 0x7610, R14 ;  /* 0x00007610ff0a7816 */ /* 0x000fe4000000000e */
[----:B------:R-:W-:Y:S01]  /*31e0*/  ISETP.GE.U32.AND P5, PT, R58, c[0x0][0x1c8], PT ;  /* 0x000072003a007a0c */ /* 0x000fe20003fa6070 */
[----:B------:R-:W-:Y:S02]  /*31f0*/  FADD.FTZ R0, R0, -UR5 ;  /* 0x8000000500007e21 */ /* 0x000fe40008010000 */
[----:B------:R-:W-:Y:S01]  /*3200*/  FADD.FTZ R10, R10, -UR5 ;  /* 0x800000050a0a7e21 */ /* 0x000fe20008010000 */
[----:B------:R-:W-:Y:S01]  /*3210*/  ISETP.GE.AND.EX P5, PT, R12, c[0x0][0x1cc], PT, P5 ;  /* 0x000073000c007a0c */ /* 0x000fe20003fa6350 */
[----:B------:R-:W-:Y:S02]  /*3220*/  FMUL.FTZ R11, R0, UR6 ;  /* 0x00000006000b7c20 */ /* 0x000fe40008410000 */
[----:B------:R-:W-:Y:S01]  /*3230*/  FMUL.FTZ R10, R10, UR6 ;  /* 0x000000060a0a7c20 */ /* 0x000fe20008410000 */
[----:B------:R-:W-:Y:S01]  /*3240*/  ISETP.GT.U32.OR P5, PT, R9, 0xdf, P5 ;  /* 0x000000df0900780c */ /* 0x000fe20002fa4470 */
[----:B------:R-:W-:-:S02]  /*3250*/  FFMA.FTZ R0, R16, R11, R18 ;  /* 0x0000000b10007223 */ /* 0x000fc40000010012 */
[----:B0-----:R-:W-:Y:S01]  /*3260*/  FFMA.FTZ R39, R17, R10, R19 ;  /* 0x0000000a11277223 */ /* 0x001fe20000010013 */
        /* <DEDUP_REMOVED lines=11> */
.L_x_2125:
        /* <DEDUP_REMOVED lines=12> */
.L_x_2127:
[----:B------:R-:W-:Y:S05]  /*33e0*/  BSYNC B0 ;  /* 0x0000000000007941 */ /* 0x000fea0003800000 */
.L_x_2126:
        /* <DEDUP_REMOVED lines=22> */
.L_x_2128:
        /* <DEDUP_REMOVED lines=12> */
.L_x_2130:
[----:B------:R-:W-:Y:S05]  /*3610*/  BSYNC B0 ;  /* 0x0000000000007941 */ /* 0x000fea0003800000 */
.L_x_2129:
        /* <DEDUP_REMOVED lines=22> */
.L_x_2131:
        /* <DEDUP_REMOVED lines=12> */
.L_x_2133:
[----:B------:R-:W-:Y:S05]  /*3840*/  BSYNC B0 ;  /* 0x0000000000007941 */ /* 0x000fea0003800000 */
.L_x_2132:
        /* <DEDUP_REMOVED lines=10> */
[----:B------:R-:W-:Y:S01]  /*38f0*/  FFMA.FTZ R15, R17, R10, R19 ;  /* 0x0000000a110f7223 */ /* 0x000fe20000010013 */
[----:B------:R-:W-:Y:S08]  /*3900*/  @!P6 BRA `(.L_x_2134) ;  /* 0x000000a00000e947 */ /* 0x000ff00003800000 */
        /* <DEDUP_REMOVED lines=10> */
.L_x_2134:
[----:B------:R-:W-:Y:S01]  /*39b0*/  BSSY B0, `(.L_x_2135) ;  /* 0x000000c000007945 */ /* 0x000fe20003800000 */
[----:B------:R-:W-:Y:S05]  /*39c0*/  @P5 BRA `(.L_x_2136) ;  /* 0x000000a000005947 */ /* 0x000fea0003800000 */
        /* <DEDUP_REMOVED lines=10> */
.L_x_2136:
[----:B------:R-:W-:Y:S05]  /*3a70*/  BSYNC B0 ;  /* 0x0000000000007941 */ /* 0x000fea0003800000 */
.L_x_2135:
        /* <DEDUP_REMOVED lines=22> */
.L_x_2137:
[----:B------:R-:W-:Y:S01]  /*3be0*/  BSSY B0, `(.L_x_2138) ;  /* 0x000000c000007945 */ /* 0x000fe20003800000 */
[----:B------:R-:W-:Y:S05]  /*3bf0*/  @P5 BRA `(.L_x_2139) ;  /* 0x000000a000005947 */ /* 0x000fea0003800000 */
        /* <DEDUP_REMOVED lines=10> */
.L_x_2139:
[----:B------:R-:W-:Y:S05]  /*3ca0*/  BSYNC B0 ;  /* 0x0000000000007941 */ /* 0x000fea0003800000 */
.L_x_2138:
        /* <DEDUP_REMOVED lines=22> */
.L_x_2140:
        /* <DEDUP_REMOVED lines=12> */
.L_x_2142:
[----:B------:R-:W-:Y:S05]  /*3ed0*/  BSYNC B0 ;  /* 0x0000000000007941 */ /* 0x000fea0003800000 */
.L_x_2141:
        /* <DEDUP_REMOVED lines=22> */
.L_x_2143:
        /* <DEDUP_REMOVED lines=12> */
.L_x_2145:
[----:B------:R-:W-:Y:S05]  /*4100*/  BSYNC B0 ;  /* 0x0000000000007941 */ /* 0x000fea0003800000 */
.L_x_2144:
        /* <DEDUP_REMOVED lines=22> */
.L_x_2146:
        /* <DEDUP_REMOVED lines=12> */
.L_x_2148:
[----:B------:R-:W-:Y:S05]  /*4330*/  BSYNC B0 ;  /* 0x0000000000007941 */ /* 0x000fea0003800000 */
.L_x_2147:
        /* <DEDUP_REMOVED lines=22> */
.L_x_2149:
        /* <DEDUP_REMOVED lines=12> */
.L_x_2151:
[----:B------:R-:W-:Y:S05]  /*4560*/  BSYNC B0 ;  /* 0x0000000000007941 */ /* 0x000fea0003800000 */
.L_x_2150:
        /* <DEDUP_REMOVED lines=22> */
.L_x_2152:
        /* <DEDUP_REMOVED lines=12> */
.L_x_2154:
[----:B------:R-:W-:Y:S05]  /*4790*/  BSYNC B0 ;  /* 0x0000000000007941 */ /* 0x000fea0003800000 */
.L_x_2153:
        /* <DEDUP_REMOVED lines=22> */
.L_x_2155:
        /* <DEDUP_REMOVED lines=12> */
.L_x_2157:
[----:B------:R-:W-:Y:S05]  /*49c0*/  BSYNC B0 ;  /* 0x0000000000007941 */ /* 0x000fea0003800000 */
.L_x_2156:
[----:B------:R-:W-:Y:S02]  /*49d0*/  IADD3 R64, R64, c[0x0][0x10], RZ ;  /* 0x0000040040407a10 */ /* 0x000fe40007ffe0ff */
[----:B------:R-:W-:Y:S02]  /*49e0*/  IADD3 R46, R46, 0x1, RZ ;  /* 0x000000012e2e7810 */ /* 0x000fe40007ffe0ff */
[----:B------:R-:W-:-:S13]  /*49f0*/  ISETP.GE.AND P5, PT, R64, UR4, PT ;  /* 0x0000000440007c0c */ /* 0x000fda000bfa6270 */
[----:B------:R-:W-:Y:S01]  /*4a00*/  @P5 CALL.REL.NOINC `(.L_x_2158) ;  /* 0x0000001000005944 */ /* 0x000fe20003c00000 */
[----:B------:R-:W-:Y:S05]  /*4a10*/  BRA `(.L_x_2159) ;  /* 0xffffb94000007947 */ /* 0x000fea000383ffff */
.L_x_2158:
[----:B------:R-:W-:Y:S05]  /*4a20*/  EXIT ;  /* 0x000000000000794d */ /* 0x000fea0003800000 */
.L_x_2160:
        /* <DEDUP_REMOVED lines=13> */
.L_x_3353:


//--------------------- .text._Z35group_norm_nhwc_fwd_one_pass_kernelI11Bf16IOBf16WLi64ELi14ELi224EEv26Group_norm_nhwc_fwd_params --------------------------
	.section	.text._Z35group_norm_nhwc_fwd_one_pass_kernelI11Bf16IOBf16WLi64ELi14ELi224EEv26Group_norm_nhwc_fwd_params,"ax",@progbits
	.sectioninfo	@"SHI_REGISTERS=32"
	.align	128
        .global         _Z35group_norm_nhwc_fwd_one_pass_kernelI11Bf16IOBf16WLi64ELi14ELi224EEv26Group_norm_nhwc_fwd_params
        .type           _Z35group_norm_nhwc_fwd_one_pass_kernelI11Bf16IOBf16WLi64ELi14ELi224EEv26Group_norm_nhwc_fwd_params,@function
        .size           _Z35group_norm_nhwc_fwd_one_pass_kernelI11Bf16IOBf16WLi64ELi14ELi224EEv26Group_norm_nhwc_fwd_params,(.L_x_3354 - _Z35group_norm_nhwc_fwd_one_pass_kernelI11Bf16IOBf16WLi64ELi14ELi224EEv26Group_norm_nhwc_fwd_params)
        .other          _Z35group_norm_nhwc_fwd_one_pass_kernelI11Bf16IOBf16WLi64ELi14ELi224EEv26Group_norm_nhwc_fwd_params,@"STO_CUDA_ENTRY STV_DEFAULT"
_Z35group_norm_nhwc_fwd_one_pass_kernelI11Bf16IOBf16WLi64ELi14ELi224EEv26Group_norm_nhwc_fwd_params:
.text._Z35group_norm_nhwc_fwd_one_pass_kernelI11Bf16IOBf16WLi64ELi14ELi224EEv26Group_norm_nhwc_fwd_params:
        /* <DEDUP_REMOVED lines=28> */
.L_x_2180:
        /* <DEDUP_REMOVED lines=34> */
[----:B------:R-:W-:Y:S02]  /*03e0*/  IMAD R27, R9, c[0x0][0x1d4], R8 ;  /* 0x00007500091b7a24 */ /* 0x000fe400078e0208 */
[----:B------:R-:W-:Y:S01]  /*03f0*/  @P1 IMAD R8, R0, c[0x0][0x1c0], RZ ;  /* 0x0000700000081a24 */ /* 0x000fe200078e02ff */
[----:B------:R-:W-:-:S04]  /*0400*/  IADD3 R28, P2, R23, R24, RZ ;  /* 0x00000018171c7210 */ /* 0x000fc80007f5e0ff */
[----:B------:R-:W-:Y:S01]  /*0410*/  LEA.HI.X.SX32 R29, R24, R11, 0x1, P2 ;  /* 0x0000000b181d7211 */ /* 0x000fe200010f0eff */
[----:B------:R-:W-:-:S04]  /*0420*/  @P1 IMAD R11, R3, c[0x0][0x1c4], R8 ;  /* 0x00007100030b1a24 */ /* 0x000fc800078e0208 */
[----:B------:R-:W-:-:S04]  /*0430*/  IMAD.WIDE.U32 R28, R9, c[0x0][0x1d0], R28 ;  /* 0x00007400091c7a25 */ /* 0x000fc800078e001c */
[----:B------:R-:W-:Y:S01]  /*0440*/  @!P0 IMAD R9, R17, c[0x0][0x1c0], RZ ;  /* 0x0000700011098a24 */ /* 0x000fe200078e02ff */
[----:B------:R-:W-:Y:S02]  /*0450*/  IADD3 R27, R29, R27, RZ ;  /* 0x0000001b1d1b7210 */ /* 0x000fe40007ffe0ff */
[-C--:B------:R-:W-:Y:S01]  /*0460*/  @P1 MOV R14, R28.reuse ;  /* 0x0000001c000e1202 */ /* 0x080fe20000000f00 */
[----:B------:R-:W-:Y:S01]  /*0470*/  @!P0 IMAD R9, R16, c[0x0][0x1c4], R9 ;  /* 0x0000710010098a24 */ /* 0x000fe200078e0209 */
[----:B------:R-:W-:Y:S02]  /*0480*/  @P1 MOV R15, R27 ;  /* 0x0000001b000f1202 */ /* 0x000fe40000000f00 */
        /* <DEDUP_REMOVED lines=71> */
.L_x_2162:
[----:B------:R-:W-:Y:S05]  /*0900*/  BSYNC B0 ;  /* 0x0000000000007941 */ /* 0x000fea0003800000 */
.L_x_2161:
        /* <DEDUP_REMOVED lines=25> */
.L_x_2165:
[----:B------:R-:W2:Y:S01]  /*0aa0*/  LDG.E.STRONG.GPU R12, [R8.64] ;  /* 0x00000006080c7981 */ /* 0x000ea2000c1ef900 */
[----:B------:R-:W-:Y:S01]  /*0ab0*/  YIELD ;  /* 0x0000000000007946 */ /* 0x000fe20003800000 */
[----:B--2---:R-:W-:Y:S01]  /*0ac0*/  ISETP.NE.AND P0, PT, R12, R13, PT ;  /* 0x0000000d0c00720c */ /* 0x004fe20003f05270 */
[----:B------:R-:W-:-:S12]  /*0ad0*/  CCTL.IVALL ;  /* 0x00000000ff00798f */ /* 0x000fd80002000000 */
[----:B------:R-:W-:Y:S05]  /*0ae0*/  @P0 BRA `(.L_x_2165) ;  /* 0xffffffb000000947 */ /* 0x000fea000383ffff */
.L_x_2164:
        /* <DEDUP_REMOVED lines=17> */
.L_x_2169:
        /* <DEDUP_REMOVED lines=115> */
.L_x_2168:
        /* <DEDUP_REMOVED lines=61> */
.L_x_2170:
[----:B------:R-:W-:-:S13]  /*1700*/  ISETP.NE.OR P0, PT, R10, RZ, P0 ;  /* 0x000000ff0a00720c */ /* 0x000fda0000705670 */
[----:B------:R-:W-:Y:S05]  /*1710*/  @!P0 BRA `(.L_x_2166) ;  /* 0x000001f000008947 */ /* 0x000fea0003800000 */
.L_x_2167:
        /* <DEDUP_REMOVED lines=31> */
.L_x_2166:
        /* <DEDUP_REMOVED lines=12> */
.L_x_2172:
[----:B------:R-:W-:Y:S05]  /*19d0*/  BSYNC B0 ;  /* 0x0000000000007941 */ /* 0x000fea0003800000 */
.L_x_2171:
        /* <DEDUP_REMOVED lines=16> */
.L_x_2163:
[----:B------:R-:W-:Y:S01]  /*1ae0*/  LOP3.LUT P0, RZ, R4, R5, RZ, 0xfc, !PT ;  /* 0x0000000504ff7212 */ /* 0x000fe2000780fcff */
[----:B------:R-:W-:Y:S01]  /*1af0*/  @!P2 STS.64 [0x48], R18 ;  /* 0x00004812ff00a388 */ /* 0x000fe20000000a00 */
[----:B------:R-:W-:Y:S01]  /*1b00*/  ISETP.EQ.U32.AND P3, PT, RZ, c[0x0][0x168], PT ;  /* 0x00005a00ff007a0c */ /* 0x000fe20003f62070 */
[----:B------:R-:W-:Y:S01]  /*1b10*/  HFMA2.MMA R15, -RZ, RZ, 0, 1.1920928955078125e-07 ;  /* 0x00000002ff0f7435 */ /* 0x000fe200000001ff */
        /* <DEDUP_REMOVED lines=10> */
[----:B-1----:R1:W2:Y:S04]  /*1bc0*/  LDG.E.U16 R9, [R24.64+0x2] ;  /* 0x0000020618097981 */ /* 0x0022a8000c1e1500 */
[----:B------:R3:W4:Y:S04]  /*1bd0*/  LDG.E.U16 R8, [R14.64+0x2] ;  /* 0x000002060e087981 */ /* 0x000728000c1e1500 */
[----:B------:R-:W5:Y:S04]  /*1be0*/  LDS.64 R10, [0x48] ;  /* 0x00004800ff0a7984 */ /* 0x000f680000000a00 */
[----:B-1----:R-:W4:Y:S04]  /*1bf0*/  LDG.E.U16 R24, [R24.64] ;  /* 0x0000000618187981 */ /* 0x002f28000c1e1500 */
[----:B---3--:R1:W3:Y:S01]  /*1c00*/  LDG.E.U16 R14, [R14.64] ;  /* 0x000000060e0e7981 */ /* 0x0082e2000c1e1500 */
[----:B------:R-:W-:-:S02]  /*1c10*/  PRMT R13, RZ, 0x5410, R21 ;  /* 0x00005410ff0d7816 */ /* 0x000fc40000000015 */
[----:B------:R-:W-:Y:S02]  /*1c20*/  ISETP.NE.AND P2, PT, RZ, UR5, PT ;  /* 0x00000005ff007c0c */ /* 0x000fe4000bf45270 */
[--C-:B0-----:R-:W-:Y:S02]  /*1c30*/  PRMT R19, RZ, 0x5410, R20.reuse ;  /* 0x00005410ff137816 */ /* 0x101fe40000000014 */
[----:B-1----:R-:W-:Y:S02]  /*1c40*/  PRMT R15, RZ, 0x7610, R21 ;  /* 0x00007610ff0f7816 */ /* 0x002fe40000000015 */
[----:B------:R-:W-:Y:S01]  /*1c50*/  PRMT R21, RZ, 0x7610, R20 ;  /* 0x00007610ff157816 */ /* 0x000fe20000000014 */
[----:B-----5:R-:W-:-:S04]  /*1c60*/  FMUL.FTZ R12, R10, c[0x0][0x1f4] ;  /* 0x00007d000a0c7a20 */ /* 0x020fc80000410000 */
[----:B------:R-:W-:Y:S02]  /*1c70*/  FMUL.FTZ R10, R12, R12 ;  /* 0x0000000c0c0a7220 */ /* 0x000fe40000410000 */
[----:B------:R-:W-:Y:S02]  /*1c80*/  FADD.FTZ R13, R13, -R12 ;  /* 0x8000000c0d0d7221 */ /* 0x000fe40000010000 */
[----:B------:R-:W-:Y:S01]  /*1c90*/  FFMA.FTZ R11, R11, c[0x0][0x1f4], -R10 ;  /* 0x00007d000b0b7a23 */ /* 0x000fe2000001080a */
[----:B------:R-:W-:Y:S01]  /*1ca0*/  MOV R10, 0x3f800000 ;  /* 0x3f800000000a7802 */ /* 0x000fe20000000f00 */
[--C-:B------:R-:W-:Y:S02]  /*1cb0*/  FADD.FTZ R15, R15, -R12.reuse ;  /* 0x8000000c0f0f7221 */ /* 0x100fe40000010000 */
[--C-:B------:R-:W-:Y:S01]  /*1cc0*/  FADD.FTZ R19, R19, -R12.reuse ;  /* 0x8000000c13137221 */ /* 0x100fe20000010000 */
[----:B------:R-:W-:Y:S01]  /*1cd0*/  FSETP.GTU.FTZ.AND P0, PT, R11, RZ, PT ;  /* 0x000000ff0b00720b */ /* 0x000fe20003f1c000 */
[----:B------:R-:W-:-:S12]  /*1ce0*/  FADD.FTZ R21, R21, -R12 ;  /* 0x8000000c15157221 */ /* 0x000fd80000010000 */
[----:B------:R-:W-:-:S04]  /*1cf0*/  @P0 FADD.FTZ R11, R11, c[0x0][0x188] ;  /* 0x000062000b0b0621 */ /* 0x000fc80000010000 */
[----:B------:R-:W0:Y:S01]  /*1d00*/  @P0 MUFU.RSQ R10, R11 ;  /* 0x0000000b000a0308 */ /* 0x000e220000001400 */
[----:B------:R-:W-:-:S04]  /*1d10*/  ISETP.GE.U32.AND P0, PT, R16, c[0x0][0x1c8], PT ;  /* 0x0000720010007a0c */ /* 0x000fc80003f06070 */
[----:B------:R-:W-:-:S04]  /*1d20*/  ISETP.GE.AND.EX P0, PT, R17, c[0x0][0x1cc], PT, P0 ;  /* 0x0000730011007a0c */ /* 0x000fc80003f06300 */
[----:B------:R-:W-:Y:S01]  /*1d30*/  ISETP.GT.U32.OR P0, PT, R5, 0xdf, P0 ;  /* 0x000000df0500780c */ /* 0x000fe20000704470 */
[-C--:B0-----:R-:W-:Y:S02]  /*1d40*/  FMUL.FTZ R11, R13, R10.reuse ;  /* 0x0000000a0d0b7220 */ /* 0x081fe40000410000 */
[-C--:B------:R-:W-:Y:S02]  /*1d50*/  FMUL.FTZ R15, R15, R10.reuse ;  /* 0x0000000a0f0f7220 */ /* 0x080fe40000410000 */
[-C--:B------:R-:W-:Y:S02]  /*1d60*/  FMUL.FTZ R13, R19, R10.reuse ;  /* 0x0000000a130d7220 */ /* 0x080fe40000410000 */
[----:B------:R-:W-:Y:S01]  /*1d70*/  FMUL.FTZ R21, R21, R10 ;  /* 0x0000000a15157220 */ /* 0x000fe20000410000 */
[----:B--2---:R-:W-:Y:S02]  /*1d80*/  PRMT R12, RZ, 0x5410, R9 ;  /* 0x00005410ff0c7816 */ /* 0x004fe40000000009 */
[----:B----4-:R-:W-:-:S05]  /*1d90*/  PRMT R8, RZ, 0x5410, R8 ;  /* 0x00005410ff087816 */ /* 0x010fca0000000008 */
[C-C-:B------:R-:W-:Y:S02]  /*1da0*/  FFMA.FTZ R15, R12.reuse, R15, R8.reuse ;  /* 0x0000000f0c0f7223 */ /* 0x140fe40000010008 */
[----:B------:R-:W-:Y:S01]  /*1db0*/  FFMA.FTZ R12, R12, R21, R8 ;  /* 0x000000150c0c7223 */ /* 0x000fe20000010008 */
[----:B------:R-:W-:Y:S02]  /*1dc0*/  PRMT R24, RZ, 0x5410, R24 ;  /* 0x00005410ff187816 */ /* 0x000fe40000000018 */
[----:B---3--:R-:W-:-:S05]  /*1dd0*/  PRMT R14, RZ, 0x5410, R14 ;  /* 0x00005410ff0e7816 */ /* 0x008fca000000000e */
        /* <DEDUP_REMOVED lines=13> */
.L_x_2173:
        /* <DEDUP_REMOVED lines=12> */
.L_x_2175:
[----:B------:R-:W-:Y:S05]  /*1f70*/  BSYNC B0 ;  /* 0x0000000000007941 */ /* 0x000fea0003800000 */
.L_x_2174:
        /* <DEDUP_REMOVED lines=11> */
.L_x_2176:
        /* <DEDUP_REMOVED lines=12> */
.L_x_2178:
[----:B------:R-:W-:Y:S05]  /*20f0*/  BSYNC B0 ;  /* 0x0000000000007941 */ /* 0x000fea0003800000 */
.L_x_2177:
[----:B------:R-:W-:Y:S02]  /*2100*/  IADD3 R22, R22, c[0x0][0x10], RZ ;  /* 0x0000040016167a10 */ /* 0x000fe40007ffe0ff */
[----:B------:R-:W-:Y:S02]  /*2110*/  IADD3 R6, R6, 0x1, RZ ;  /* 0x0000000106067810 */ /* 0x000fe40007ffe0ff */
[----:B------:R-:W-:-:S13]  /*2120*/  ISETP.GE.AND P0, PT, R22, UR4, PT ;  /* 0x0000000416007c0c */ /* 0x000fda000bf06270 */
[----:B------:R-:W-:Y:S01]  /*2130*/  @P0 CALL.REL.NOINC `(.L_x_2179) ;  /* 0x0000001000000944 */ /* 0x000fe20003c00000 */
[----:B------:R-:W-:Y:S05]  /*2140*/  BRA `(.L_x_2180) ;  /* 0xffffe07000007947 */ /* 0x000fea000383ffff */
.L_x_2179:
[----:B------:R-:W-:Y:S05]  /*2150*/  EXIT ;  /* 0x000000000000794d */ /* 0x000fea0003800000 */
.L_x_2181:
        /* <DEDUP_REMOVED lines=10> */
.L_x_3354:


//--------------------- .text._Z35group_norm_nhwc_fwd_one_pass_kernelI11Bf16IOBf16WLi128ELi14ELi224EEv26Group_norm_nhwc_fwd_params --------------------------
	.section	.text._Z35group_norm_nhwc_fwd_one_pass_kernelI11Bf16IOBf16WLi128ELi14ELi224EEv26Group_norm_nhwc_fwd_params,"ax",@progbits
	.sectioninfo	@"SHI_REGISTERS=40"
	.align	128
        .global         _Z35group_norm_nhwc_fwd_one_pass_kernelI11Bf16IOBf16WLi128ELi14ELi224EEv26Group_norm_nhwc_fwd_params
        .type           _Z35group_norm_nhwc_fwd_one_pass_kernelI11Bf16IOBf16WLi128ELi14ELi224EEv26Group_norm_nhwc_fwd_params,@function
        .size           _Z35group_norm_nhwc_fwd_one_pass_kernelI11Bf16IOBf16WLi128ELi14ELi224EEv26Group_norm_nhwc_fwd_params,(.L_x_3355 - _Z35group_norm_nhwc_fwd_one_pass_kernelI11Bf16IOBf16WLi128ELi14ELi224EEv26Group_norm_nhwc_fwd_params)
        .other          _Z35group_norm_nhwc_fwd_one_pass_kernelI11Bf16IOBf16WLi128ELi14ELi224EEv26Group_norm_nhwc_fwd_params,@"STO_CUDA_ENTRY STV_DEFAULT"
_Z35group_norm_nhwc_fwd_one_pass_kernelI11Bf16IOBf16WLi128ELi14ELi224EEv26Group_norm_nhwc_fwd_params:
.text._Z35group_norm_nhwc_fwd_one_pass_kernelI11Bf16IOBf16WLi128ELi14ELi224EEv26Group_norm_nhwc_fwd_params:
        /* <DEDUP_REMOVED lines=29> */
[----:B-1----:R-:W-:Y:S02]  /*01d0*/  IADD3 R20, R29, 0x60, RZ ;  /* 0x000000601d147810 */ /* 0x002fe40007ffe0ff */
.L_x_2204:
[----:B0-----:R-:W-:Y:S01]  /*01e0*/  IABS R11, c[0x0][0x1d8] ;  /* 0x00007600000b7a13 */ /* 0x001fe20000000000 */
[----:B------:R-:W-:Y:S01]  /*01f0*/  CS2R R24, SRZ ;  /* 0x0000000000187805 */ /* 0x000fe2000001ff00 */
[----:B------:R-:W-:Y:S02]  /*0200*/  SHF.R.S32.HI R21, RZ, 0x1f, R28 ;  /* 0x0000001fff157819 */ /* 0x000fe4000001141c */
[----:B------:R-:W0:Y:S01]  /*0210*/  I2F.RP R10, R11 ;  /* 0x0000000b000a7306 */ /* 0x000e220000209400 */
[----:B------:R-:W-:-:S02]  /*0220*/  SHF.R.S32.HI R22, RZ, 0x1f, R7 ;  /* 0x0000001fff167819 */ /* 0x000fc40000011407 */
[----:B------:R-:W-:-:S05]  /*0230*/  SHF.R.S32.HI R23, RZ, 0x1f, R20 ;  /* 0x0000001fff177819 */ /* 0x000fca0000011414 */
        /* <DEDUP_REMOVED lines=23> */
[--C-:B------:R-:W-:Y:S01]  /*03b0*/  SHF.R.S32.HI R8, RZ, 0x1f, R9.reuse ;  /* 0x0000001fff087819 */ /* 0x100fe20000011409 */
[----:B------:R-:W-:Y:S01]  /*03c0*/  IMAD.MOV R11, RZ, RZ, -R9 ;  /* 0x000000ffff0b7224 */ /* 0x000fe200078e0a09 */
[----:B------:R-:W-:-:S02]  /*03d0*/  ISETP.GT.U32.OR P1, PT, R0, 0xdf, P1 ;  /* 0x000000df0000780c */ /* 0x000fc40000f24470 */
[----:B------:R-:W-:Y:S01]  /*03e0*/  ISETP.GE.U32.AND P3, PT, R20, c[0x0][0x1c8], PT ;  /* 0x0000720014007a0c */ /* 0x000fe20003f66070 */
[----:B------:R-:W-:Y:S01]  /*03f0*/  IMAD R32, R11, c[0x0][0x1d8], R30 ;  /* 0x000076000b207a24 */ /* 0x000fe200078e021e */
[----:B------:R-:W-:Y:S01]  /*0400*/  SHF.R.S32.HI R11, RZ, 0x1f, R31 ;  /* 0x0000001fff0b7819 */ /* 0x000fe2000001141f */
[----:B------:R-:W-:Y:S01]  /*0410*/  IMAD R8, R8, c[0x0][0x1d0], RZ ;  /* 0x0000740008087a24 */ /* 0x000fe200078e02ff */
[----:B------:R-:W-:Y:S01]  /*0420*/  ISETP.GE.AND.EX P3, PT, R23, c[0x0][0x1cc], PT, P3 ;  /* 0x0000730017007a0c */ /* 0x000fe20003f66330 */
[----:B------:R-:W-:Y:S02]  /*0430*/  IMAD R32, R32, 0xe, RZ ;  /* 0x0000000e20207824 */ /* 0x000fe400078e02ff */
[----:B------:R-:W-:Y:S01]  /*0440*/  IMAD R35, R9, c[0x0][0x1d4], R8 ;  /* 0x0000750009237a24 */ /* 0x000fe200078e0208 */
[----:B------:R-:W-:Y:S01]  /*0450*/  ISETP.GT.U32.OR P3, PT, R0, 0xdf, P3 ;  /* 0x000000df0000780c */ /* 0x000fe20001f64470 */
[----:B------:R-:W-:Y:S01]  /*0460*/  @P0 IMAD R8, R4, c[0x0][0x1c0], RZ ;  /* 0x0000700004080a24 */ /* 0x000fe200078e02ff */
[----:B------:R-:W-:-:S03]  /*0470*/  IADD3 R36, P2, R31, R32, RZ ;  /* 0x000000201f247210 */ /* 0x000fc60007f5e0ff */
[----:B------:R-:W-:Y:S01]  /*0480*/  @P0 IMAD R13, R29, c[0x0][0x1c4], R8 ;  /* 0x000071001d0d0a24 */ /* 0x000fe200078e0208 */
[----:B------:R-:W-:Y:S02]  /*0490*/  LEA.HI.X.SX32 R37, R32, R11, 0x1, P2 ;  /* 0x0000000b20257211 */ /* 0x000fe400010f0eff */
[----:B------:R-:W-:-:S03]  /*04a0*/  ISETP.GE.U32.AND P2, PT, R7, c[0x0][0x1c8], PT ;  /* 0x0000720007007a0c */ /* 0x000fc60003f46070 */
[----:B------:R-:W-:Y:S01]  /*04b0*/  IMAD.WIDE.U32 R36, R9, c[0x0][0x1d0], R36 ;  /* 0x0000740009247a25 */ /* 0x000fe200078e0024 */
[----:B------:R-:W-:-:S03]  /*04c0*/  ISETP.GE.AND.EX P2, PT, R22, c[0x0][0x1cc], PT, P2 ;  /* 0x0000730016007a0c */ /* 0x000fc60003f46320 */
[----:B------:R-:W-:Y:S01]  /*04d0*/  @!P1 IMAD R9, R21, c[0x0][0x1c0], RZ ;  /* 0x0000700015099a24 */ /* 0x000fe200078e02ff */
[----:B------:R-:W-:Y:S02]  /*04e0*/  IADD3 R35, R37, R35, RZ ;  /* 0x0000002325237210 */ /* 0x000fe40007ffe0ff */
[-C--:B------:R-:W-:Y:S01]  /*04f0*/  @!P1 MOV R34, R36.reuse ;  /* 0x0000002400229202 */ /* 0x080fe20000000f00 */
[----:B------:R-:W-:Y:S01]  /*0500*/  @!P1 IMAD R15, R28, c[0x0][0x1c4], R9 ;  /* 0x000071001c0f9a24 */ /* 0x000fe200078e0209 */
[----:B------:R-:W-:Y:S02]  /*0510*/  ISETP.GT.U32.OR P2, PT, R0, 0xdf, P2 ;  /* 0x000000df0000780c */ /* 0x000fe40001744470 */
[----:B------:R-:W-:Y:S01]  /*0520*/  @P0 MOV R10, R36 ;  /* 0x00000024000a0202 */ /* 0x000fe20000000f00 */
[----:B------:R-:W-:Y:S01]  /*0530*/  @!P1 IMAD.WIDE.U32 R8, R28, c[0x0][0x1c0], R34 ;  /* 0x000070001c089a25 */ /* 0x000fe200078e0022 */
[----:B------:R-:W-:-:S04]  /*0540*/  @P0 MOV R11, R35 ;  /* 0x00000023000b0202 */ /* 0x000fc80000000f00 */
[----:B------:R-:W-:Y:S01]  /*0550*/  @!P1 IADD3 R9, R9, R15, RZ ;  /* 0x0000000f09099210 */ /* 0x000fe20007ffe0ff */
[----:B------:R-:W-:Y:S01]  /*0560*/  @P0 IMAD.WIDE.U32 R10, R29, c[0x0][0x1c0], R10 ;  /* 0x000070001d0a0a25 */ /* 0x000fe200078e000a */
[----:B------:R-:W-:-:S04]  /*0570*/  @!P1 LEA R14, P5, R8, c[0x0][0x170], 0x1 ;  /* 0x00005c00080e9a11 */ /* 0x000fc800078a08ff */
[----:B------:R-:W-:Y:S01]  /*0580*/  @P0 IADD3 R11, R11, R13, RZ ;  /* 0x0000000d0b0b0210 */ /* 0x000fe20007ffe0ff */
[----:B------:R-:W-:Y:S01]  /*0590*/  @!P3 IMAD R13, R23, c[0x0][0x1c0], RZ ;  /* 0x00007000170dba24 */ /* 0x000fe200078e02ff */
[----:B------:R-:W-:Y:S02]  /*05a0*/  @P0 LEA R16, P4, R10, c[0x0][0x170], 0x1 ;  /* 0x00005c000a100a11 */ /* 0x000fe400078808ff */
[----:B------:R-:W-:Y:S01]  /*05b0*/  @!P1 LEA.HI.X R15, R8, c[0x0][0x174], R9, 0x1, P5 ;  /* 0x00005d00080f9a11 */ /* 0x000fe200028f0c09 */
[----:B------:R-:W-:Y:S01]  /*05c0*/  @!P2 IMAD R8, R22, c[0x0][0x1c0], RZ ;  /* 0x000070001608aa24 */ /* 0x000fe200078e02ff */
[----:B------:R-:W-:Y:S01]  /*05d0*/  @P0 LEA.HI.X R17, R10, c[0x0][0x174], R11, 0x1, P4 ;  /* 0x00005d000a110a11 */ /* 0x000fe200020f0c0b */
[----:B------:R-:W-:Y:S02]  /*05e0*/  @!P2 IMAD.MOV.U32 R9, RZ, RZ, R35 ;  /* 0x000000ffff09a224 */ /* 0x000fe400078e0023 */
[C---:B------:R-:W-:Y:S01]  /*05f0*/  @!P2 IMAD R11, R7.reuse, c[0x0][0x1c4], R8 ;  /* 0x00007100070baa24 */ /* 0x040fe200078e0208 */
[-C--:B------:R-:W-:Y:S01]  /*0600*/  @!P2 MOV R8, R36.reuse ;  /* 0x000000240008a202 */ /* 0x080fe20000000f00 */
[----:B------:R-:W2:Y:S04]  /*0610*/  @!P1 LDG.E R24, [R14.64] ;  /* 0x000000060e189981 */ /* 0x000ea8000c1e1900 */
[----:B------:R-:W-:Y:S01]  /*0620*/  @!P2 IMAD.WIDE.U32 R8, R7, c[0x0][0x1c0], R8 ;  /* 0x000070000708aa25 */ /* 0x000fe200078e0008 */
[----:B------:R-:W-:Y:S01]  /*0630*/  @!P3 MOV R10, R36 ;  /* 0x00000024000ab202 */ /* 0x000fe20000000f00 */
[----:B------:R-:W3:Y:S03]  /*0640*/  @P0 LDG.E R25, [R16.64] ;  /* 0x0000000610190981 */ /* 0x000ee6000c1e1900 */
[----:B------:R-:W-:-:S02]  /*0650*/  @!P2 IADD3 R9, R9, R11, RZ ;  /* 0x0000000b0909a210 */ /* 0x000fc40007ffe0ff */
[----:B------:R-:W-:Y:S02]  /*0660*/  @!P2 LEA R12, P1, R8, c[0x0][0x170], 0x1 ;  /* 0x00005c00080caa11 */ /* 0x000fe400078208ff */
[----:B------:R-:W-:Y:S01]  /*0670*/  @!P3 MOV R11, R35 ;  /* 0x00000023000bb202 */ /* 0x000fe20000000f00 */
[----:B------:R-:W-:Y:S01]  /*0680*/  @!P3 IMAD R19, R20, c[0x0][0x1c4], R13 ;  /* 0x000071001413ba24 */ /* 0x000fe200078e020d */
[----:B------:R-:W-:Y:S01]  /*0690*/  CS2R R26, SRZ ;  /* 0x00000000001a7805 */ /* 0x000fe2000001ff00 */
[----:B------:R-:W-:Y:S02]  /*06a0*/  @!P2 LEA.HI.X R13, R8, c[0x0][0x174], R9, 0x1, P1 ;  /* 0x00005d00080daa11 */ /* 0x000fe400008f0c09 */
[----:B------:R-:W-:-:S03]  /*06b0*/  @!P3 IMAD.WIDE.U32 R10, R20, c[0x0][0x1c0], R10 ;  /* 0x00007000140aba25 */ /* 0x000fc600078e000a */
[----:B------:R2:W4:Y:S02]  /*06c0*/  @!P2 LDG.E R26, [R12.64] ;  /* 0x000000060c1aa981 */ /* 0x000524000c1e1900 */
        /* <DEDUP_REMOVED lines=16> */
[----:B------:R-:W-:Y:S01]  /*07d0*/  FFMA.FTZ R11, R8, R8, R11 ;  /* 0x00000008080b7223 */ /* 0x000fe2000001000b */
[----:B----4-:R-:W-:-:S02]  /*07e0*/  PRMT R9, RZ, 0x7610, R26 ;  /* 0x00007610ff097816 */ /* 0x010fc4000000001a */
[----:B------:R-:W-:Y:S01]  /*07f0*/  PRMT R8, RZ, 0x5410, R26 ;  /* 0x00005410ff087816 */ /* 0x000fe2000000001a */
[----:B------:R-:W-:Y:S02]  /*0800*/  FADD.FTZ R10, RZ, R10 ;  /* 0x0000000aff0a7221 */ /* 0x000fe40000010000 */
[----:B------:R-:W-:Y:S02]  /*0810*/  FMUL.FTZ R13, R9, R9 ;  /* 0x00000009090d7220 */ /* 0x000fe40000410000 */
[----:B------:R-:W-:Y:S02]  /*0820*/  FADD.FTZ R9, R8, R9 ;  /* 0x0000000908097221 */ /* 0x000fe40000010000 */
[----:B------:R-:W-:Y:S02]  /*0830*/  FADD.FTZ R10, R10, R15 ;  /* 0x0000000f0a0a7221 */ /* 0x000fe40000010000 */
[----:B------:R-:W-:Y:S01]  /*0840*/  FFMA.FTZ R8, R8, R8, R13 ;  /* 0x0000000808087223 */ /* 0x000fe2000001000d */
[----:B-----5:R-:W-:Y:S01]  /*0850*/  PRMT R13, RZ, 0x7610, R27 ;  /* 0x00007610ff0d7816 */ /* 0x020fe2000000001b */
[----:B------:R-:W-:-:S02]  /*0860*/  FFMA.FTZ R12, R12, R12, R17 ;  /* 0x0000000c0c0c7223 */ /* 0x000fc40000010011 */
[----:B------:R-:W-:Y:S02]  /*0870*/  FADD.FTZ R11, RZ, R11 ;  /* 0x0000000bff0b7221 */ /* 0x000fe40000010000 */
[----:B------:R-:W-:Y:S01]  /*0880*/  FADD.FTZ R9, R10, R9 ;  /* 0x000000090a097221 */ /* 0x000fe20000010000 */
[----:B------:R-:W-:Y:S01]  /*0890*/  PRMT R10, RZ, 0x5410, R27 ;  /* 0x00005410ff0a7816 */ /* 0x000fe2000000001b */
[----:B------:R-:W-:Y:S02]  /*08a0*/  FADD.FTZ R11, R11, R12 ;  /* 0x0000000c0b0b7221 */ /* 0x000fe40000010000 */
[----:B------:R-:W-:Y:S02]  /*08b0*/  FMUL.FTZ R15, R13, R13 ;  /* 0x0000000d0d0f7220 */ /* 0x000fe40000410000 */
[----:B------:R-:W-:Y:S02]  /*08c0*/  FADD.FTZ R8, R11, R8 ;  /* 0x000000080b087221 */ /* 0x000fe40000010000 */
[----:B------:R-:W-:-:S02]  /*08d0*/  FFMA.FTZ R15, R10, R10, R15 ;  /* 0x0000000a0a0f7223 */ /* 0x000fc4000001000f */
[----:B------:R-:W-:Y:S02]  /*08e0*/  FADD.FTZ R18, R10, R13 ;  /* 0x0000000d0a127221 */ /* 0x000fe40000010000 */
        /* <DEDUP_REMOVED lines=45> */
.L_x_2183:
[----:B------:R-:W-:Y:S05]  /*0bc0*/  BSYNC B0 ;  /* 0x0000000000007941 */ /* 0x000fea0003800000 */
.L_x_2182:
        /* <DEDUP_REMOVED lines=25> */
.L_x_2186:
[----:B------:R-:W2:Y:S01]  /*0d60*/  LDG.E.STRONG.GPU R10, [R8.64] ;  /* 0x00000006080a7981 */ /* 0x000ea2000c1ef900 */
[----:B------:R-:W-:Y:S01]  /*0d70*/  YIELD ;  /* 0x0000000000007946 */ /* 0x000fe20003800000 */
[----:B--2---:R-:W-:Y:S01]  /*0d80*/  ISETP.NE.AND P1, PT, R10, R11, PT ;  /* 0x0000000b0a00720c */ /* 0x004fe20003f25270 */
[----:B------:R-:W-:-:S12]  /*0d90*/  CCTL.IVALL ;  /* 0x00000000ff00798f */ /* 0x000fd80002000000 */
[----:B------:R-:W-:Y:S05]  /*0da0*/  @P1 BRA `(.L_x_2186) ;  /* 0xffffffb000001947 */ /* 0x000fea000383ffff */
.L_x_2185:
        /* <DEDUP_REMOVED lines=11> */
.L_x_2188:
        /* <DEDUP_REMOVED lines=29> */
[----:B------:R-:W-:Y:S01]  /*1030*/  @!P3 MOV R11, 0x4 ;  /* 0x00000004000bb802 */ /* 0x000fe20000000f00 */
[----:B------:R-:W-:Y:S01]  /*1040*/  @!P3 IMAD.SHL.U32 R10, R12, 0x2, RZ ;  /* 0x000000020c0ab824 */ /* 0x000fe200078e00ff */
[----:B------:R-:W-:-:S03]  /*1050*/  IADD3 R12, R14, 0x3, RZ ;  /* 0x000000030e0c7810 */ /* 0x000fc60007ffe0ff */
[----:B------:R-:W-:Y:S01]  /*1060*/  @!P3 IMAD.WIDE R10, R10, R11, c[0x0][0x198] ;  /* 0x000066000a0ab625 */ /* 0x000fe200078e020b */
[----:B------:R-:W-:-:S05]  /*1070*/  ISETP.EQ.OR P1, PT, R12, R3, P2 ;  /* 0x000000030c00720c */ /* 0x000fca0001722670 */
[----:B------:R-:W-:-:S06]  /*1080*/  @!P3 IMAD.WIDE.U32 R10, R13, 0x8, R10 ;  /* 0x000000080d0ab825 */ /* 0x000fcc00078e000a */
[----:B------:R-:W3:Y:S04]  /*1090*/  @!P3 LDG.E.64 R10, [R10.64] ;  /* 0x000000060a0ab981 */ /* 0x000ee8000c1e1b00 */
[----:B------:R-:W1:Y:S02]  /*10a0*/  @!P1 S2R R13, SR_CTAID.Y ;  /* 0x00000000000d9919 */ /* 0x000e640000002600 */
[----:B-1----:R-:W-:Y:S01]  /*10b0*/  @!P1 IMAD R33, R12, c[0x0][0x10], R13 ;  /* 0x000004000c219a24 */ /* 0x002fe200078e020d */
[----:B------:R-:W-:Y:S01]  /*10c0*/  @!P1 MOV R13, 0x4 ;  /* 0x00000004000d9802 */ /* 0x000fe20000000f00 */
        /* <DEDUP_REMOVED lines=20> */
.L_x_2187:
        /* <DEDUP_REMOVED lines=19> */
.L_x_2190:
[----:B------:R-:W-:Y:S05]  /*1340*/  BSYNC B0 ;  /* 0x0000000000007941 */ /* 0x000fea0003800000 */
.L_x_2189:
        /* <DEDUP_REMOVED lines=16> */
[----:B------:R-:W-:Y:S01]  /*1450*/  @!P3 SHF.L.U32 R8, R8, 0x1, RZ ;  /* 0x000000010808b819 */ /* 0x000fe200000006ff */
[----:B------:R-:W-:-:S04]  /*1460*/  @!P1 IMAD.SHL.U32 R10, R10, 0x2, RZ ;  /* 0x000000020a0a9824 */ /* 0x000fc800078e00ff */
        /* <DEDUP_REMOVED lines=12> */
.L_x_2184:
        /* <DEDUP_REMOVED lines=16> */
[----:B------:R1:W5:Y:S04]  /*1630*/  LDG.E.U16 R32, [R14.64] ;  /* 0x000000060e207981 */ /* 0x000368000c1e1500 */
[----:B------:R3:W5:Y:S01]  /*1640*/  LDG.E.U16 R33, [R12.64] ;  /* 0x000000060c217981 */ /* 0x000762000c1e1500 */
[----:B------:R-:W-:-:S02]  /*1650*/  ISETP.NE.AND P4, PT, RZ, UR5, PT ;  /* 0x00000005ff007c0c */ /* 0x000fc4000bf85270 */
[----:B0-----:R-:W-:Y:S01]  /*1660*/  PRMT R18, RZ, 0x7610, R24 ;  /* 0x00007610ff127816 */ /* 0x001fe20000000018 */
[----:B------:R-:W0:Y:S01]  /*1670*/  LDS.64 R10, [0x48] ;  /* 0x00004800ff0a7984 */ /* 0x000e220000000a00 */
[----:B------:R-:W-:Y:S02]  /*1680*/  PRMT R17, RZ, 0x5410, R27 ;  /* 0x00005410ff117816 */ /* 0x000fe4000000001b */
[--C-:B-1----:R-:W-:Y:S02]  /*1690*/  PRMT R15, RZ, 0x5410, R25.reuse ;  /* 0x00005410ff0f7816 */ /* 0x102fe40000000019 */
[----:B------:R-:W-:Y:S02]  /*16a0*/  PRMT R19, RZ, 0x5410, R26 ;  /* 0x00005410ff137816 */ /* 0x000fe4000000001a */
[----:B---3--:R-:W-:Y:S02]  /*16b0*/  PRMT R13, RZ, 0x7610, R25 ;  /* 0x00007610ff0d7816 */ /* 0x008fe40000000019 */
[----:B------:R-:W-:-:S02]  /*16c0*/  PRMT R12, RZ, 0x5410, R24 ;  /* 0x00005410ff0c7816 */ /* 0x000fc40000000018 */
[----:B------:R-:W-:Y:S02]  /*16d0*/  PRMT R25, RZ, 0x7610, R26 ;  /* 0x00007610ff197816 */ /* 0x000fe4000000001a */
[----:B------:R-:W-:Y:S02]  /*16e0*/  PRMT R27, RZ, 0x7610, R27 ;  /* 0x00007610ff1b7816 */ /* 0x000fe4000000001b */
[----:B------:R-:W-:Y:S02]  /*16f0*/  ISETP.GE.U32.AND P2, PT, R28, c[0x0][0x1c8], PT ;  /* 0x000072001c007a0c */ /* 0x000fe40003f46070 */
[----:B------:R-:W-:Y:S02]  /*1700*/  ISETP.GE.U32.AND P3, PT, R7, c[0x0][0x1c8], PT ;  /* 0x0000720007007a0c */ /* 0x000fe40003f66070 */
[----:B------:R-:W-:Y:S02]  /*1710*/  ISETP.GE.AND.EX P2, PT, R21, c[0x0][0x1cc], PT, P2 ;  /* 0x0000730015007a0c */ /* 0x000fe40003f46320 */
[----:B------:R-:W-:-:S02]  /*1720*/  ISETP.GE.AND.EX P3, PT, R22, c[0x0][0x1cc], PT, P3 ;  /* 0x0000730016007a0c */ /* 0x000fc40003f66330 */
[C---:B------:R-:W-:Y:S02]  /*1730*/  ISETP.GT.U32.OR P2, PT, R0.reuse, 0xdf, P2 ;  /* 0x000000df0000780c */ /* 0x040fe40001744470 */
[----:B------:R-:W-:Y:S01]  /*1740*/  ISETP.GT.U32.OR P3, PT, R0, 0xdf, P3 ;  /* 0x000000df0000780c */ /* 0x000fe20001f64470 */
[----:B0-----:R-:W-:-:S04]  /*1750*/  FMUL.FTZ R10, R10, c[0x0][0x1f4] ;  /* 0x00007d000a0a7a20 */ /* 0x001fc80000410000 */
        /* <DEDUP_REMOVED lines=9> */
[--C-:B------:R-:W-:Y:S02]  /*17f0*/  FADD.FTZ R14, R19, -R10.reuse ;  /* 0x8000000a130e7221 */ /* 0x100fe40000010000 */
[----:B------:R-:W-:-:S06]  /*1800*/  FADD.FTZ R24, R27, -R10 ;  /* 0x8000000a1b187221 */ /* 0x000fcc0000010000 */
[----:B------:R-:W-:-:S04]  /*1810*/  @P1 FADD.FTZ R16, R16, c[0x0][0x188] ;  /* 0x0000620010101621 */ /* 0x000fc80000010000 */
[----:B------:R0:W1:Y:S01]  /*1820*/  @P1 MUFU.RSQ R11, R16 ;  /* 0x00000010000b1308 */ /* 0x0000620000001400 */
[----:B------:R-:W-:-:S04]  /*1830*/  ISETP.GE.U32.AND P1, PT, R20, c[0x0][0x1c8], PT ;  /* 0x0000720014007a0c */ /* 0x000fc80003f26070 */
[----:B------:R-:W-:Y:S01]  /*1840*/  ISETP.GE.AND.EX P1, PT, R23, c[0x0][0x1cc], PT, P1 ;  /* 0x0000730017007a0c */ /* 0x000fe20003f26310 */
[----:B0-----:R-:W-:-:S03]  /*1850*/  FADD.FTZ R16, R17, -R10 ;  /* 0x8000000a11107221 */ /* 0x001fc60000010000 */
[----:B------:R-:W-:Y:S01]  /*1860*/  ISETP.GT.U32.OR P1, PT, R0, 0xdf, P1 ;  /* 0x000000df0000780c */ /* 0x000fe20000f24470 */
[-C--:B-1----:R-:W-:Y:S02]  /*1870*/  FMUL.FTZ R10, R15, R11.reuse ;  /* 0x0000000b0f0a7220 */ /* 0x082fe40000410000 */
[-C--:B------:R-:W-:Y:S02]  /*1880*/  FMUL.FTZ R15, R13, R11.reuse ;  /* 0x0000000b0d0f7220 */ /* 0x080fe40000410000 */
[-C--:B------:R-:W-:Y:S02]  /*1890*/  FMUL.FTZ R19, R18, R11.reuse ;  /* 0x0000000b12137220 */ /* 0x080fe40000410000 */
[-C--:B------:R-:W-:Y:S02]  /*18a0*/  FMUL.FTZ R12, R12, R11.reuse ;  /* 0x0000000b0c0c7220 */ /* 0x080fe40000410000 */
[-C--:B------:R-:W-:Y:S02]  /*18b0*/  FMUL.FTZ R17, R26, R11.reuse ;  /* 0x0000000b1a117220 */ /* 0x080fe40000410000 */
[----:B------:R-:W-:-:S02]  /*18c0*/  FMUL.FTZ R14, R14, R11 ;  /* 0x0000000b0e0e7220 */ /* 0x000fc40000410000 */
[-C--:B------:R-:W-:Y:S02]  /*18d0*/  FMUL.FTZ R13, R16, R11.reuse ;  /* 0x0000000b100d7220 */ /* 0x080fe40000410000 */
[----:B------:R-:W-:Y:S01]  /*18e0*/  FMUL.FTZ R24, R24, R11 ;  /* 0x0000000b18187220 */ /* 0x000fe20000410000 */
[----:B--2---:R-:W-:Y:S02]  /*18f0*/  PRMT R9, RZ, 0x5410, R9 ;  /* 0x00005410ff097816 */ /* 0x004fe40000000009 */
[----:B----4-:R-:W-:Y:S02]  /*1900*/  PRMT R8, RZ, 0x5410, R8 ;  /* 0x00005410ff087816 */ /* 0x010fe40000000008 */
[----:B-----5:R-:W-:-:S03]  /*1910*/  PRMT R32, RZ, 0x5410, R32 ;  /* 0x00005410ff207816 */ /* 0x020fc60000000020 */
[C-C-:B------:R-:W-:Y:S02]  /*1920*/  FFMA.FTZ R18, R9.reuse, R15, R8.reuse ;  /* 0x0000000f09127223 */ /* 0x140fe40000010008 */
[C-C-:B------:R-:W-:Y:S01]  /*1930*/  FFMA.FTZ R16, R9.reuse, R19, R8.reuse ;  /* 0x0000001309107223 */ /* 0x140fe20000010008 */
[----:B------:R-:W-:Y:S01]  /*1940*/  PRMT R33, RZ, 0x5410, R33 ;  /* 0x00005410ff217816 */ /* 0x000fe20000000021 */
[C-C-:B------:R-:W-:Y:S02]  /*1950*/  FFMA.FTZ R15, R9.reuse, R12, R8.reuse ;  /* 0x0000000c090f7223 */ /* 0x140fe40000010008 */
[----:B------:R-:W-:Y:S02]  /*1960*/  FFMA.FTZ R12, R9, R24, R8 ;  /* 0x00000018090c7223 */ /* 0x000fe40000010008 */
[C-C-:B------:R-:W-:Y:S02]  /*1970*/  FFMA.FTZ R17, R32.reuse, R17, R33.reuse ;  /* 0x0000001120117223 */ /* 0x140fe40000010021 */
        /* <DEDUP_REMOVED lines=14> */
.L_x_2191:
        /* <DEDUP_REMOVED lines=12> */
.L_x_2193:
[----:B------:R-:W-:Y:S05]  /*1b20*/  BSYNC B0 ;  /* 0x0000000000007941 */ /* 0x000fea0003800000 */
.L_x_2192:
        /* <DEDUP_REMOVED lines=11> */
.L_x_2194:
        /* <DEDUP_REMOVED lines=9> */
[----:B0-----:R-:W-:-:S04]  /*1c70*/  LEA R10, P2, R8, c[0x0][0x160], 0x1 ;  /* 0x00005800080a7a11 */ /* 0x001fc800078408ff */
[----:B------:R-:W-:-:S05]  /*1c80*/  LEA.HI.X R11, R8, c[0x0][0x164], R21, 0x1, P2 ;  /* 0x00005900080b7a11 */ /* 0x000fca00010f0c15 */
[----:B------:R0:W-:Y:S04]  /*1c90*/  STG.E [R10.64], R17 ;  /* 0x000000110a007986 */ /* 0x0001e8000c101906 */
.L_x_2196:
[----:B------:R-:W-:Y:S05]  /*1ca0*/  BSYNC B0 ;  /* 0x0000000000007941 */ /* 0x000fea0003800000 */
.L_x_2195:
        /* <DEDUP_REMOVED lines=11> */
.L_x_2197:
        /* <DEDUP_REMOVED lines=12> */
.L_x_2199:
[----:B------:R-:W-:Y:S05]  /*1e20*/  BSYNC B0 ;  /* 0x0000000000007941 */ /* 0x000fea0003800000 */
.L_x_2198:
        /* <DEDUP_REMOVED lines=11> */
.L_x_2200:
        /* <DEDUP_REMOVED lines=12> */
.L_x_2202:
[----:B------:R-:W-:Y:S05]  /*1fa0*/  BSYNC B0 ;  /* 0x0000000000007941 */ /* 0x000fea0003800000 */
.L_x_2201:
[----:B------:R-:W-:Y:S02]  /*1fb0*/  IADD3 R30, R30, c[0x0][0x10], RZ ;  /* 0x000004001e1e7a10 */ /* 0x000fe40007ffe0ff */
[----:B------:R-:W-:Y:S02]  /*1fc0*/  IADD3 R5, R5, 0x1, RZ ;  /* 0x0000000105057810 */ /* 0x000fe40007ffe0ff */
[----:B------:R-:W-:-:S13]  /*1fd0*/  ISETP.GE.AND P1, PT, R30, UR4, PT ;  /* 0x000000041e007c0c */ /* 0x000fda000bf26270 */
[----:B------:R-:W-:Y:S01]  /*1fe0*/  @P1 CALL.REL.NOINC `(.L_x_2203) ;  /* 0x0000001000001944 */ /* 0x000fe20003c00000 */
[----:B------:R-:W-:Y:S05]  /*1ff0*/  BRA `(.L_x_2204) ;  /* 0xffffe1e000007947 */ /* 0x000fea000383ffff */
.L_x_2203:
[----:B------:R-:W-:Y:S05]  /*2000*/  EXIT ;  /* 0x000000000000794d */ /* 0x000fea0003800000 */
.L_x_2205:
        /* <DEDUP_REMOVED lines=15> */
.L_x_3355:


//--------------------- .text._Z35group_norm_nhwc_fwd_one_pass_kernelI11Bf16IOBf16WLi256ELi14ELi224EEv26Group_norm_nhwc_fwd_params --------------------------
	.section	.text._Z35group_norm_nhwc_fwd_one_pass_kernelI11Bf16IOBf16WLi256ELi14ELi224EEv26Group_norm_nhwc_fwd_params,"ax",@progbits
	.sectioninfo	@"SHI_REGISTERS=51"
	.align	128
        .global         _Z35group_norm_nhwc_fwd_one_pass_kernelI11Bf16IOBf16WLi256ELi14ELi224EEv26Group_norm_nhwc_fwd_params
        .type           _Z35group_norm_nhwc_fwd_one_pass_kernelI11Bf16IOBf16WLi256ELi14ELi224EEv26Group_norm_nhwc_fwd_params,@function
        .size           _Z35group_norm_nhwc_fwd_one_pass_kernelI11Bf16IOBf16WLi256ELi14ELi224EEv26Group_norm_nhwc_fwd_params,(.L_x_3356 - _Z35group_norm_nhwc_fwd_one_pass_kernelI11Bf16IOBf16WLi256ELi14ELi224EEv26Group_norm_nhwc_fwd_params)
        .other          _Z35group_norm_nhwc_fwd_one_pass_kernelI11Bf16IOBf16WLi256ELi14ELi224EEv26Group_norm_nhwc_fwd_params,@"STO_CUDA_ENTRY STV_DEFAULT"
_Z35group_norm_nhwc_fwd_one_pass_kernelI11Bf16IOBf16WLi256ELi14ELi224EEv26Group_norm_nhwc_fwd_params:
.text._Z35group_norm_nhwc_fwd_one_pass_kernelI11Bf16IOBf16WLi256ELi14ELi224EEv26Group_norm_nhwc_fwd_params:
        /* <DEDUP_REMOVED lines=42> */
.L_x_2243:
        /* <DEDUP_REMOVED lines=39> */
[----:B------:R-:W-:Y:S01]  /*0510*/  IMAD R26, R3, c[0x0][0x1e4], R26 ;  /* 0x00007900031a7a24 */ /* 0x000fe200078e021a */
[----:B------:R-:W-:Y:S01]  /*0520*/  IADD3 R41, R43, R41, RZ ;  /* 0x000000292b297210 */ /* 0x000fe20007ffe0ff */
[C---:B------:R-:W-:Y:S01]  /*0530*/  @P2 IMAD R15, R37.reuse, c[0x0][0x1c4], R12 ;  /* 0x00007100250f2a24 */ /* 0x040fe200078e020c */
[----:B------:R-:W-:Y:S02]  /*0540*/  @P2 MOV R40, R42 ;  /* 0x0000002a00282202 */ /* 0x000fe40000000f00 */
[C---:B------:R-:W-:Y:S02]  /*0550*/  IADD3 R27, R26.reuse, 0x80, RZ ;  /* 0x000000801a1b7810 */ /* 0x040fe40007ffe0ff */
[----:B------:R-:W-:Y:S01]  /*0560*/  IADD3 R29, R26, 0xa0, RZ ;  /* 0x000000a01a1d7810 */ /* 0x000fe20007ffe0ff */
[----:B------:R-:W-:Y:S01]  /*0570*/  @P2 IMAD.WIDE.U32 R12, R37, c[0x0][0x1c0], R40 ;  /* 0x00007000250c2a25 */ /* 0x000fe200078e0028 */
[----:B------:R-:W-:Y:S02]  /*0580*/  ISETP.GE.U32.AND P5, PT, R27, c[0x0][0x1c8], PT ;  /* 0x000072001b007a0c */ /* 0x000fe40003fa6070 */
[----:B------:R-:W-:-:S02]  /*0590*/  SHF.R.S32.HI R19, RZ, 0x1f, R27 ;  /* 0x0000001fff137819 */ /* 0x000fc4000001141b */
[----:B------:R-:W-:Y:S01]  /*05a0*/  @P2 IADD3 R13, R13, R15, RZ ;  /* 0x0000000f0d0d2210 */ /* 0x000fe20007ffe0ff */
[----:B------:R-:W-:Y:S01]  /*05b0*/  @P3 IMAD R15, R8, c[0x0][0x1c0], RZ ;  /* 0x00007000080f3a24 */ /* 0x000fe200078e02ff */
[----:B------:R-:W-:Y:S02]  /*05c0*/  ISETP.GE.AND.EX P5, PT, R19, c[0x0][0x1cc], PT, P5 ;  /* 0x0000730013007a0c */ /* 0x000fe40003fa6350 */
[----:B------:R-:W-:Y:S01]  /*05d0*/  @P2 LEA R22, P0, R12, c[0x0][0x170], 0x1 ;  /* 0x00005c000c162a11 */ /* 0x000fe200078008ff */
[----:B------:R-:W-:Y:S01]  /*05e0*/  @P3 IMAD R17, R36, c[0x0][0x1c4], R15 ;  /* 0x0000710024113a24 */ /* 0x000fe200078e020f */
[----:B------:R-:W-:Y:S02]  /*05f0*/  @P3 MOV R14, R42 ;  /* 0x0000002a000e3202 */ /* 0x000fe40000000f00 */
[----:B------:R-:W-:Y:S02]  /*0600*/  @P3 MOV R15, R41 ;  /* 0x00000029000f3202 */ /* 0x000fe40000000f00 */
[----:B------:R-:W-:-:S02]  /*0610*/  ISETP.LT.U32.AND P5, PT, R2, 0xe0, !P5 ;  /* 0x000000e00200780c */ /* 0x000fc40006fa1070 */
[----:B------:R-:W-:Y:S01]  /*0620*/  @P2 LEA.HI.X R23, R12, c[0x0][0x174], R13, 0x1, P0 ;  /* 0x00005d000c172a11 */ /* 0x000fe200000f0c0d */
[----:B------:R-:W-:Y:S01]  /*0630*/  @P4 IMAD R12, R9, c[0x0][0x1c0], RZ ;  /* 0x00007000090c4a24 */ /* 0x000fe200078e02ff */
[----:B------:R-:W-:Y:S01]  /*0640*/  ISETP.GE.U32.AND P0, PT, R29, c[0x0][0x1c8], PT ;  /* 0x000072001d007a0c */ /* 0x000fe20003f06070 */
[----:B------:R-:W-:Y:S01]  /*0650*/  @P1 IMAD R13, R6, c[0x0][0x1c0], RZ ;  /* 0x00007000060d1a24 */ /* 0x000fe200078e02ff */
[----:B------:R-:W-:Y:S01]  /*0660*/  SHF.R.S32.HI R28, RZ, 0x1f, R29 ;  /* 0x0000001fff1c7819 */ /* 0x000fe2000001141d */
[----:B------:R-:W-:Y:S01]  /*0670*/  @P3 IMAD.WIDE.U32 R14, R36, c[0x0][0x1c0], R14 ;  /* 0x00007000240e3a25 */ /* 0x000fe200078e000e */
[-C--:B------:R-:W-:Y:S02]  /*0680*/  @P4 MOV R20, R42.reuse ;  /* 0x0000002a00144202 */ /* 0x080fe40000000f00 */
[-C--:B------:R-:W-:Y:S01]  /*0690*/  @P4 MOV R21, R41.reuse ;  /* 0x0000002900154202 */ /* 0x080fe20000000f00 */
[C---:B------:R-:W-:Y:S01]  /*06a0*/  @P4 IMAD R33, R5.reuse, c[0x0][0x1c4], R12 ;  /* 0x0000710005214a24 */ /* 0x040fe200078e020c */
[----:B------:R-:W-:Y:S01]  /*06b0*/  @P1 MOV R12, R42 ;  /* 0x0000002a000c1202 */ /* 0x000fe20000000f00 */
[----:B------:R-:W-:Y:S01]  /*06c0*/  @P1 IMAD R31, R18, c[0x0][0x1c4], R13 ;  /* 0x00007100121f1a24 */ /* 0x000fe200078e020d */
[----:B------:R-:W-:Y:S01]  /*06d0*/  @P1 MOV R13, R41 ;  /* 0x00000029000d1202 */ /* 0x000fe20000000f00 */
[----:B------:R-:W-:Y:S01]  /*06e0*/  @P4 IMAD.WIDE.U32 R20, R5, c[0x0][0x1c0], R20 ;  /* 0x0000700005144a25 */ /* 0x000fe200078e0014 */
[----:B------:R-:W-:-:S02]  /*06f0*/  ISETP.GE.AND.EX P0, PT, R28, c[0x0][0x1cc], PT, P0 ;  /* 0x000073001c007a0c */ /* 0x000fc40003f06300 */
[----:B------:R-:W-:Y:S01]  /*0700*/  @P3 IADD3 R15, R15, R17, RZ ;  /* 0x000000110f0f3210 */ /* 0x000fe20007ffe0ff */
[----:B------:R-:W-:Y:S01]  /*0710*/  @P1 IMAD.WIDE.U32 R12, R18, c[0x0][0x1c0], R12 ;  /* 0x00007000120c1a25 */ /* 0x000fe200078e000c */
[----:B------:R-:W-:Y:S02]  /*0720*/  @P3 LEA R16, P6, R14, c[0x0][0x170], 0x1 ;  /* 0x00005c000e103a11 */ /* 0x000fe400078c08ff */
[----:B------:R-:W-:Y:S01]  /*0730*/  ISETP.LT.U32.AND P0, PT, R2, 0xe0, !P0 ;  /* 0x000000e00200780c */ /* 0x000fe20004701070 */
[----:B------:R-:W-:Y:S01]  /*0740*/  @P5 IMAD R18, R19, c[0x0][0x1c0], RZ ;  /* 0x0000700013125a24 */ /* 0x000fe200078e02ff */
[----:B------:R-:W-:Y:S02]  /*0750*/  @P3 LEA.HI.X R17, R14, c[0x0][0x174], R15, 0x1, P6 ;  /* 0x00005d000e113a11 */ /* 0x000fe400030f0c0f */
[----:B------:R-:W-:Y:S01]  /*0760*/  @P4 IADD3 R15, R21, R33, RZ ;  /* 0x00000021150f4210 */ /* 0x000fe20007ffe0ff */
[----:B------:R-:W-:Y:S01]  /*0770*/  @P5 IMAD R21, R27, c[0x0][0x1c4], R18 ;  /* 0x000071001b155a24 */ /* 0x000fe200078e0212 */
[----:B------:R-:W-:-:S02]  /*0780*/  @P4 LEA R14, P6, R20, c[0x0][0x170], 0x1 ;  /* 0x00005c00140e4a11 */ /* 0x000fc400078c08ff */
[----:B------:R-:W-:Y:S02]  /*0790*/  @P5 MOV R18, R42 ;  /* 0x0000002a00125202 */ /* 0x000fe40000000f00 */
[----:B------:R-:W-:Y:S02]  /*07a0*/  @P5 MOV R19, R41 ;  /* 0x0000002900135202 */ /* 0x000fe40000000f00 */
[----:B------:R-:W-:Y:S01]  /*07b0*/  @P4 LEA.HI.X R15, R20, c[0x0][0x174], R15, 0x1, P6 ;  /* 0x00005d00140f4a11 */ /* 0x000fe200030f0c0f */
[----:B------:R-:W-:Y:S01]  /*07c0*/  @P0 IMAD R28, R28, c[0x0][0x1c0], RZ ;  /* 0x000070001c1c0a24 */ /* 0x000fe200078e02ff */
[----:B------:R-:W-:Y:S01]  /*07d0*/  @P1 IADD3 R13, R13, R31, RZ ;  /* 0x0000001f0d0d1210 */ /* 0x000fe20007ffe0ff */
[----:B------:R-:W-:Y:S01]  /*07e0*/  @P5 IMAD.WIDE.U32 R18, R27, c[0x0][0x1c0], R18 ;  /* 0x000070001b125a25 */ /* 0x000fe200078e0012 */
[C---:B------:R-:W-:Y:S02]  /*07f0*/  @P1 LEA R32, P6, R12.reuse, c[0x0][0x170], 0x1 ;  /* 0x00005c000c201a11 */ /* 0x040fe400078c08ff */
[----:B------:R-:W-:Y:S01]  /*0800*/  MOV R27, RZ ;  /* 0x000000ff001b7202 */ /* 0x000fe20000000f00 */
[----:B------:R-:W-:Y:S01]  /*0810*/  @P0 IMAD R31, R29, c[0x0][0x1c4], R28 ;  /* 0x000071001d1f0a24 */ /* 0x000fe200078e021c */
[----:B------:R-:W-:-:S02]  /*0820*/  @P1 LEA.HI.X R33, R12, c[0x0][0x174], R13, 0x1, P6 ;  /* 0x00005d000c211a11 */ /* 0x000fc400030f0c0d */
[----:B------:R-:W-:Y:S02]  /*0830*/  @P0 MOV R12, R42 ;  /* 0x0000002a000c0202 */ /* 0x000fe40000000f00 */
[----:B------:R-:W-:Y:S01]  /*0840*/  @P0 MOV R13, R41 ;  /* 0x00000029000d0202 */ /* 0x000fe20000000f00 */
[----:B------:R0:W2:Y:S01]  /*0850*/  @P2 LDG.E R27, [R22.64] ;  /* 0x00000008161b2981 */ /* 0x0000a2000c1e1900 */
[----:B------:R-:W-:Y:S02]  /*0860*/  @P5 IADD3 R19, R19, R21, RZ ;  /* 0x0000001513135210 */ /* 0x000fe40007ffe0ff */
[C---:B------:R-:W-:Y:S01]  /*0870*/  @P5 LEA R20, P6, R18.reuse, c[0x0][0x170], 0x1 ;  /* 0x00005c0012145a11 */ /* 0x040fe200078c08ff */
[----:B------:R-:W-:Y:S02]  /*0880*/  @P0 IMAD.WIDE.U32 R12, R29, c[0x0][0x1c0], R12 ;  /* 0x000070001d0c0a25 */ /* 0x000fe400078e000c */
[----:B------:R-:W-:Y:S01]  /*0890*/  CS2R R28, SRZ ;  /* 0x00000000001c7805 */ /* 0x000fe2000001ff00 */
[----:B------:R-:W-:-:S02]  /*08a0*/  @P5 LEA.HI.X R21, R18, c[0x0][0x174], R19, 0x1, P6 ;  /* 0x00005d0012155a11 */ /* 0x000fc400030f0c13 */
[----:B------:R-:W-:Y:S02]  /*08b0*/  IADD3 R34, R26, 0xc0, RZ ;  /* 0x000000c01a227810 */ /* 0x000fe40007ffe0ff */
[----:B------:R-:W-:Y:S01]  /*08c0*/  @P0 IADD3 R19, R13, R31, RZ ;  /* 0x0000001f0d130210 */ /* 0x000fe20007ffe0ff */
[----:B------:R1:W3:Y:S01]  /*08d0*/  @P5 LDG.E R29, [R20.64] ;  /* 0x00000008141d5981 */ /* 0x0002e2000c1e1900 */
[----:B------:R-:W-:Y:S02]  /*08e0*/  ISETP.GE.U32.AND P5, PT, R34, c[0x0][0x1c8], PT ;  /* 0x0000720022007a0c */ /* 0x000fe40003fa6070 */
[----:B------:R-:W-:Y:S01]  /*08f0*/  SHF.R.S32.HI R13, RZ, 0x1f, R34 ;  /* 0x0000001fff0d7819 */ /* 0x000fe20000011422 */
[----:B------:R4:W5:Y:S01]  /*0900*/  @P1 LDG.E R28, [R32.64] ;  /* 0x00000008201c1981 */ /* 0x000962000c1e1900 */
[----:B------:R-:W-:Y:S02]  /*0910*/  MOV R30, RZ ;  /* 0x000000ff001e7202 */ /* 0x000fe40000000f00 */
[----:B------:R-:W-:-:S02]  /*0920*/  ISETP.GE.AND.EX P5, PT, R13, c[0x0][0x1cc], PT, P5 ;  /* 0x000073000d007a0c */ /* 0x000fc40003fa6350 */
[----:B------:R-:W-:Y:S02]  /*0930*/  @P0 LEA R18, P6, R12, c[0x0][0x170], 0x1 ;  /* 0x00005c000c120a11 */ /* 0x000fe400078c08ff */
[----:B------:R-:W-:Y:S01]  /*0940*/  ISETP.LT.U32.AND P5, PT, R2, 0xe0, !P5 ;  /* 0x000000e00200780c */ /* 0x000fe20006fa1070 */
[----:B------:R0:W3:Y:S01]  /*0950*/  @P3 LDG.E R30, [R16.64] ;  /* 0x00000008101e3981 */ /* 0x0000e2000c1e1900 */
[----:B------:R-:W-:Y:S02]  /*0960*/  @P0 LEA.HI.X R19, R12, c[0x0][0x174], R19, 0x1, P6 ;  /* 0x00005d000c130a11 */ /* 0x000fe400030f0c13 */
[----:B------:R-:W-:Y:S02]  /*0970*/  ISETP.GE.U32.AND P6, PT, R25, c[0x0][0x1c8], PT ;  /* 0x0000720019007a0c */ /* 0x000fe40003fc6070 */
[----:B------:R-:W-:Y:S01]  /*0980*/  SHF.R.S32.HI R31, RZ, 0x1f, R25 ;  /* 0x0000001fff1f7819 */ /* 0x000fe20000011419 */
[----:B----4-:R-:W-:-:S03]  /*0990*/  CS2R R32, SRZ ;  /* 0x0000000000207805 */ /* 0x010fc6000001ff00 */
[----:B------:R-:W-:-:S03]  /*09a0*/  ISETP.GE.AND.EX P6, PT, R31, c[0x0][0x1cc], PT, P6 ;  /* 0x000073001f007a0c */ /* 0x000fc60003fc6360 */
[----:B------:R4:W3:Y:S01]  /*09b0*/  @P4 LDG.E R32, [R14.64] ;  /* 0x000000080e204981 */ /* 0x0008e2000c1e1900 */
[----:B------:R-:W-:Y:S01]  /*09c0*/  ISETP.GT.U32.OR P6, PT, R2, 0xdf, P6 ;  /* 0x000000df0200780c */ /* 0x000fe200037c4470 */
[----:B------:R-:W-:Y:S01]  /*09d0*/  @P5 IMAD R13, R13, c[0x0][0x1c0], RZ ;  /* 0x000070000d0d5a24 */ /* 0x000fe200078e02ff */
[----:B------:R-:W-:Y:S01]  /*09e0*/  @P5 MOV R12, R42 ;  /* 0x0000002a000c5202 */ /* 0x000fe20000000f00 */
[----:B------:R0:W3:Y:S02]  /*09f0*/  @P0 LDG.E R33, [R18.64] ;  /* 0x0000000812210981 */ /* 0x0000e4000c1e1900 */
[----:B-1----:R-:W-:Y:S01]  /*0a00*/  @P5 IMAD R21, R34, c[0x0][0x1c4], R13 ;  /* 0x0000710022155a24 */ /* 0x002fe200078e020d */
[----:B------:R-:W-:-:S05]  /*0a10*/  @P5 MOV R13, R41 ;  /* 0x00000029000d5202 */ /* 0x000fca0000000f00 */
[----:B------:R-:W-:Y:S02]  /*0a20*/  @P5 IMAD.WIDE.U32 R12, R34, c[0x0][0x1c0], R12 ;  /* 0x00007000220c5a25 */ /* 0x000fe400078e000c */
[----:B----4-:R-:W-:Y:S02]  /*0a30*/  @!P6 MOV R14, R42 ;  /* 0x0000002a000ee202 */ /* 0x010fe40000000f00 */
[----:B------:R-:W-:Y:S01]  /*0a40*/  @!P6 MOV R15, R41 ;  /* 0x00000029000fe202 */ /* 0x000fe20000000f00 */
[----:B------:R-:W-:Y:S01]  /*0a50*/  @!P6 IMAD R20, R31, c[0x0][0x1c0], RZ ;  /* 0x000070001f14ea24 */ /* 0x000fe200078e02ff */
[----:B------:R-:W-:Y:S02]  /*0a60*/  @P5 IADD3 R13, R13, R21, RZ ;  /* 0x000000150d0d5210 */ /* 0x000fe40007ffe0ff */
[C---:B0-----:R-:W-:Y:S01]  /*0a70*/  @P5 LEA R16, P0, R12.reuse, c[0x0][0x170], 0x1 ;  /* 0x00005c000c105a11 */ /* 0x041fe200078008ff */
[C---:B------:R-:W-:Y:S02]  /*0a80*/  @!P6 IMAD R23, R25.reuse, c[0x0][0x1c4], R20 ;  /* 0x000071001917ea24 */ /* 0x040fe400078e0214 */
        /* <DEDUP_REMOVED lines=12> */
[--C-:B--2---:R-:W-:Y:S02]  /*0b50*/  PRMT R16, RZ, 0x5410, R27.reuse ;  /* 0x00005410ff107816 */ /* 0x104fe4000000001b */
[----:B------:R-:W-:-:S05]  /*0b60*/  PRMT R15, RZ, 0x7610, R27 ;  /* 0x00007610ff0f7816 */ /* 0x000fca000000001b */
[----:B------:R-:W-:Y:S02]  /*0b70*/  FADD.FTZ R19, R16, R15 ;  /* 0x0000000f10137221 */ /* 0x000fe40000010000 */
[----:B------:R-:W-:Y:S01]  /*0b80*/  FMUL.FTZ R21, R15, R15 ;  /* 0x0000000f0f157220 */ /* 0x000fe20000410000 */
[--C-:B-----5:R-:W-:Y:S02]  /*0b90*/  PRMT R13, RZ, 0x7610, R28.reuse ;  /* 0x00007610ff0d7816 */ /* 0x120fe4000000001c */
[----:B------:R-:W-:-:S03]  /*0ba0*/  PRMT R12, RZ, 0x5410, R28 ;  /* 0x00005410ff0c7816 */ /* 0x000fc6000000001c */
[----:B------:R-:W-:Y:S02]  /*0bb0*/  FMUL.FTZ R15, R13, R13 ;  /* 0x0000000d0d0f7220 */ /* 0x000fe40000410000 */
[C---:B------:R-:W-:Y:S01]  /*0bc0*/  FADD.FTZ R14, R12.reuse, R13 ;  /* 0x0000000d0c0e7221 */ /* 0x040fe20000010000 */
[--C-:B---3--:R-:W-:Y:S01]  /*0bd0*/  PRMT R13, RZ, 0x7610, R30.reuse ;  /* 0x00007610ff0d7816 */ /* 0x108fe2000000001e */
[----:B------:R-:W-:Y:S01]  /*0be0*/  FFMA.FTZ R15, R12, R12, R15 ;  /* 0x0000000c0c0f7223 */ /* 0x000fe2000001000f */
[----:B------:R-:W-:Y:S01]  /*0bf0*/  PRMT R12, RZ, 0x5410, R30 ;  /* 0x00005410ff0c7816 */ /* 0x000fe2000000001e */
[----:B------:R-:W-:Y:S02]  /*0c00*/  FADD.FTZ R14, RZ, R14 ;  /* 0x0000000eff0e7221 */ /* 0x000fe40000010000 */
[----:B------:R-:W-:Y:S02]  /*0c10*/  FMUL.FTZ R17, R13, R13 ;  /* 0x0000000d0d117220 */ /* 0x000fe40000410000 */
[----:B------:R-:W-:-:S02]  /*0c20*/  FADD.FTZ R13, R12, R13 ;  /* 0x0000000d0c0d7221 */ /* 0x000fc40000010000 */
[----:B------:R-:W-:Y:S02]  /*0c30*/  FADD.FTZ R14, R14, R19 ;  /* 0x000000130e0e7221 */ /* 0x000fe40000010000 */
[----:B------:R-:W-:Y:S01]  /*0c40*/  FFMA.FTZ R12, R12, R12, R17 ;  /* 0x0000000c0c0c7223 */ /* 0x000fe20000010011 */
[--C-:B------:R-:W-:Y:S01]  /*0c50*/  PRMT R17, RZ, 0x7610, R32.reuse ;  /* 0x00007610ff117816 */ /* 0x100fe20000000020 */
[----:B------:R-:W-:Y:S02]  /*0c60*/  FFMA.FTZ R16, R16, R16, R21 ;  /* 0x0000001010107223 */ /* 0x000fe40000010015 */
[----:B------:R-:W-:Y:S02]  /*0c70*/  FADD.FTZ R15, RZ, R15 ;  /* 0x0000000fff0f7221 */ /* 0x000fe40000010000 */
[----:B------:R-:W-:Y:S01]  /*0c80*/  FADD.FTZ R13, R14, R13 ;  /* 0x0000000d0e0d7221 */ /* 0x000fe20000010000 */
[----:B------:R-:W-:Y:S01]  /*0c90*/  PRMT R14, RZ, 0x5410, R32 ;  /* 0x00005410ff0e7816 */ /* 0x000fe20000000020 */
[----:B------:R-:W-:-:S02]  /*0ca0*/  FADD.FTZ R15, R15, R16 ;  /* 0x000000100f0f7221 */ /* 0x000fc40000010000 */
        /* <DEDUP_REMOVED lines=55> */
[----:B------:R-:W-:Y:S01]  /*1020*/  ISETP.GT.AND P0, PT, R4, 0xf, PT ;  /* 0x0000000f0400780c */ /* 0x000fe20003f04270 */
[----:B------:R-:W-:-:S12]  /*1030*/  BSSY B0, `(.L_x_2206) ;  /* 0x0000017000007945 */ /* 0x000fd80003800000 */
        /* <DEDUP_REMOVED lines=22> */
.L_x_2207:
[----:B------:R-:W-:Y:S05]  /*11a0*/  BSYNC B0 ;  /* 0x0000000000007941 */ /* 0x000fea0003800000 */
.L_x_2206:
        /* <DEDUP_REMOVED lines=26> */
.L_x_2210:
[----:B------:R-:W2:Y:S01]  /*1350*/  LDG.E.STRONG.GPU R14, [R12.64] ;  /* 0x000000080c0e7981 */ /* 0x000ea2000c1ef900 */
[----:B------:R-:W-:Y:S01]  /*1360*/  YIELD ;  /* 0x0000000000007946 */ /* 0x000fe20003800000 */
[----:B--2---:R-:W-:Y:S01]  /*1370*/  ISETP.NE.AND P0, PT, R14, R15, PT ;  /* 0x0000000f0e00720c */ /* 0x004fe20003f05270 */
[----:B------:R-:W-:-:S12]  /*1380*/  CCTL.IVALL ;  /* 0x00000000ff00798f */ /* 0x000fd80002000000 */
[----:B------:R-:W-:Y:S05]  /*1390*/  @P0 BRA `(.L_x_2210) ;  /* 0xffffffb000000947 */ /* 0x000fea000383ffff */
.L_x_2209:
        /* <DEDUP_REMOVED lines=20> */
.L_x_2214:
        /* <DEDUP_REMOVED lines=116> */
.L_x_2213:
        /* <DEDUP_REMOVED lines=62> */
.L_x_2215:
[----:B------:R-:W-:-:S13]  /*2000*/  ISETP.NE.OR P0, PT, RZ, UR5, P0 ;  /* 0x00000005ff007c0c */ /* 0x000fda0008705670 */
[----:B------:R-:W-:Y:S05]  /*2010*/  @!P0 BRA `(.L_x_2211) ;  /* 0x000001f000008947 */ /* 0x000fea0003800000 */
.L_x_2212:
        /* <DEDUP_REMOVED lines=31> */
.L_x_2211:
        /* <DEDUP_REMOVED lines=12> */
.L_x_2217:
[----:B------:R-:W-:Y:S05]  /*22d0*/  BSYNC B0 ;  /* 0x0000000000007941 */ /* 0x000fea0003800000 */
.L_x_2216:
        /* <DEDUP_REMOVED lines=16> */
.L_x_2208:
        /* <DEDUP_REMOVED lines=14> */
[----:B------:R2:W3:Y:S04]  /*24c0*/  LDG.E.U16 R47, [R18.64] ;  /* 0x00000008122f7981 */ /* 0x0004e8000c1e1500 */
[----:B------:R2:W4:Y:S04]  /*24d0*/  LDG.E.U16 R48, [R18.64+0x2] ;  /* 0x0000020812307981 */ /* 0x000528000c1e1500 */
[----:B------:R5:W4:Y:S04]  /*24e0*/  LDG.E.U16 R39, [R44.64] ;  /* 0x000000082c277981 */ /* 0x000b28000c1e1500 */
[----:B------:R5:W4:Y:S01]  /*24f0*/  LDG.E.U16 R46, [R44.64+0x2] ;  /* 0x000002082c2e7981 */ /* 0x000b22000c1e1500 */
[----:B-1----:R-:W-:Y:S01]  /*2500*/  IMAD.WIDE.U32 R12, R2, 0x24924925, RZ ;  /* 0x24924925020c7825 */ /* 0x002fe200078e00ff */
[----:B------:R-:W-:-:S02]  /*2510*/  MOV R17, 0x3f800000 ;  /* 0x3f80000000117802 */ /* 0x000fc40000000f00 */
[----:B------:R-:W1:Y:S01]  /*2520*/  LDS.64 R14, [0x48] ;  /* 0x00004800ff0e7984 */ /* 0x000e620000000a00 */
[----:B------:R-:W-:Y:S02]  /*2530*/  ISETP.NE.AND P6, PT, RZ, UR7, PT ;  /* 0x00000007ff007c0c */ /* 0x000fe4000bfc5270 */
[----:B------:R-:W-:Y:S02]  /*2540*/  IADD3 R12, -R13, R2, RZ ;  /* 0x000000020d0c7210 */ /* 0x000fe40007ffe1ff */
[----:B-----5:R-:W-:Y:S02]  /*2550*/  PRMT R45, RZ, 0x5410, R27 ;  /* 0x00005410ff2d7816 */ /* 0x020fe4000000001b */
[----:B------:R-:W-:Y:S02]  /*2560*/  LEA.HI R12, R12, R13, RZ, 0x1f ;  /* 0x0000000d0c0c7211 */ /* 0x000fe400078ff8ff */
[----:B------:R-:W-:Y:S02]  /*2570*/  PRMT R13, RZ, 0x5410, R28 ;  /* 0x00005410ff0d7816 */ /* 0x000fe4000000001c */
[----:B------:R-:W-:-:S02]  /*2580*/  SHF.R.U32.HI R12, RZ, 0x2, R12 ;  /* 0x00000002ff0c7819 */ /* 0x000fc4000001160c */
[----:B------:R-:W-:-:S03]  /*2590*/  PRMT R27, RZ, 0x7610, R27 ;  /* 0x00007610ff1b7816 */ /* 0x000fc6000000001b */
[----:B--2---:R-:W-:Y:S02]  /*25a0*/  IMAD R18, R3, c[0x0][0x1e4], R12 ;  /* 0x0000790003127a24 */ /* 0x004fe400078e020c */
[----:B-1----:R-:W-:-:S04]  /*25b0*/  FMUL.FTZ R16, R14, c[0x0][0x1f4] ;  /* 0x00007d000e107a20 */ /* 0x002fc80000410000 */
[----:B------:R-:W-:Y:S02]  /*25c0*/  FMUL.FTZ R14, R16, R16 ;  /* 0x00000010100e7220 */ /* 0x000fe40000410000 */
[----:B------:R-:W-:Y:S02]  /*25d0*/  FADD.FTZ R12, R13, -R16 ;  /* 0x800000100d0c7221 */ /* 0x000fe40000010000 */
[----:B------:R-:W-:Y:S01]  /*25e0*/  FFMA.FTZ R14, R15, c[0x0][0x1f4], -R14 ;  /* 0x00007d000f0e7a23 */ /* 0x000fe2000001080e */
[----:B------:R-:W-:Y:S01]  /*25f0*/  PRMT R15, RZ, 0x7610, R28 ;  /* 0x00007610ff0f7816 */ /* 0x000fe2000000001c */
[----:B------:R-:W-:-:S03]  /*2600*/  FADD.FTZ R44, R27, -R16 ;  /* 0x800000101b2c7221 */ /* 0x000fc60000010000 */
[----:B------:R-:W-:Y:S01]  /*2610*/  FSETP.GTU.FTZ.AND P0, PT, R14, RZ, PT ;  /* 0x000000ff0e00720b */ /* 0x000fe20003f1c000 */
[----:B------:R-:W-:-:S12]  /*2620*/  FADD.FTZ R28, R15, -R16 ;  /* 0x800000100f1c7221 */ /* 0x000fd80000010000 */
[----:B------:R-:W-:-:S04]  /*2630*/  @P0 FADD.FTZ R14, R14, c[0x0][0x188] ;  /* 0x000062000e0e0621 */ /* 0x000fc80000010000 */
[----:B------:R-:W1:Y:S02]  /*2640*/  @P0 MUFU.RSQ R17, R14 ;  /* 0x0000000e00110308 */ /* 0x000e640000001400 */
[-C--:B01----:R-:W-:Y:S02]  /*2650*/  FMUL.FTZ R23, R28, R17.reuse ;  /* 0x000000111c177220 */ /* 0x083fe40000410000 */
[----:B------:R-:W-:Y:S02]  /*2660*/  FMUL.FTZ R12, R12, R17 ;  /* 0x000000110c0c7220 */ /* 0x000fe40000410000 */
[----:B------:R-:W-:Y:S01]  /*2670*/  FADD.FTZ R28, R45, -R16 ;  /* 0x800000102d1c7221 */ /* 0x000fe20000010000 */
[----:B---3--:R-:W-:Y:S02]  /*2680*/  PRMT R19, RZ, 0x5410, R47 ;  /* 0x00005410ff137816 */ /* 0x008fe4000000002f */
[----:B----4-:R-:W-:Y:S02]  /*2690*/  PRMT R20, RZ, 0x5410, R48 ;  /* 0x00005410ff147816 */ /* 0x010fe40000000030 */
[----:B------:R-:W-:-:S02]  /*26a0*/  PRMT R22, RZ, 0x5410, R39 ;  /* 0x00005410ff167816 */ /* 0x000fc40000000027 */
[----:B------:R-:W-:-:S03]  /*26b0*/  PRMT R21, RZ, 0x5410, R46 ;  /* 0x00005410ff157816 */ /* 0x000fc6000000002e */
        /* <DEDUP_REMOVED lines=13> */
.L_x_2218:
        /* <DEDUP_REMOVED lines=12> */
.L_x_2220:
[----:B------:R-:W-:Y:S05]  /*2850*/  BSYNC B0 ;  /* 0x0000000000007941 */ /* 0x000fea0003800000 */
.L_x_2219:
[-C--:B------:R-:W-:Y:S01]  /*2860*/  FMUL.FTZ R28, R28, R17.reuse ;  /* 0x000000111c1c7220 */ /* 0x080fe20000410000 */
[----:B------:R-:W-:Y:S01]  /*2870*/  PRMT R27, RZ, 0x5410, R30 ;  /* 0x00005410ff1b7816 */ /* 0x000fe2000000001e */
[----:B------:R-:W-:Y:S01]  /*2880*/  FMUL.FTZ R44, R44, R17 ;  /* 0x000000112c2c7220 */ /* 0x000fe20000410000 */
        /* <DEDUP_REMOVED lines=14> */
.L_x_2221:
        /* <DEDUP_REMOVED lines=12> */
.L_x_2223:
[----:B------:R-:W-:Y:S05]  /*2a30*/  BSYNC B0 ;  /* 0x0000000000007941 */ /* 0x000fea0003800000 */
.L_x_2222:
[----:B------:R-:W-:Y:S01]  /*2a40*/  PRMT R13, RZ, 0x7610, R30 ;  /* 0x00007610ff0d7816 */ /* 0x000fe2000000001e */
[----:B------:R-:W-:Y:S01]  /*2a50*/  FADD.FTZ R12, R27, -R16 ;  /* 0x800000101b0c7221 */ /* 0x000fe20000010000 */
[--C-:B0-----:R-:W-:Y:S02]  /*2a60*/  PRMT R15, RZ, 0x5410, R32.reuse ;  /* 0x00005410ff0f7816 */ /* 0x101fe40000000020 */
[----:B------:R-:W-:Y:S01]  /*2a70*/  PRMT R39, RZ, 0x7610, R32 ;  /* 0x00007610ff277816 */ /* 0x000fe20000000020 */
[--C-:B------:R-:W-:Y:S01]  /*2a80*/  FADD.FTZ R14, R13, -R16.reuse ;  /* 0x800000100d0e7221 */ /* 0x100fe20000010000 */
        /* <DEDUP_REMOVED lines=20> */
.L_x_2224:
        /* <DEDUP_REMOVED lines=12> */
.L_x_2226:
[----:B------:R-:W-:Y:S05]  /*2c90*/  BSYNC B0 ;  /* 0x0000000000007941 */ /* 0x000fea0003800000 */
.L_x_2225:
        /* <DEDUP_REMOVED lines=14> */
.L_x_2227:
        /* <DEDUP_REMOVED lines=12> */
.L_x_2229:
[----:B------:R-:W-:Y:S05]  /*2e40*/  BSYNC B0 ;  /* 0x0000000000007941 */ /* 0x000fea0003800000 */
.L_x_2228:
[--C-:B------:R-:W-:Y:S02]  /*2e50*/  PRMT R13, RZ, 0x5410, R29.reuse ;  /* 0x00005410ff0d7816 */ /* 0x100fe4000000001d */
[----:B------:R-:W-:Y:S02]  /*2e60*/  PRMT R29, RZ, 0x7610, R29 ;  /* 0x00007610ff1d7816 */ /* 0x000fe4000000001d */
[----:B------:R-:W-:Y:S01]  /*2e70*/  SHF.R.S32.HI R12, RZ, 0x1f, R23 ;  /* 0x0000001fff0c7819 */ /* 0x000fe20000011417 */
[--C-:B0-----:R-:W-:Y:S01]  /*2e80*/  FADD.FTZ R14, R13, -R16.reuse ;  /* 0x800000100d0e7221 */ /* 0x101fe20000010000 */
[----:B------:R-:W-:Y:S01]  /*2e90*/  ISETP.GE.U32.AND P5, PT, R27, c[0x0][0x1c8], PT ;  /* 0x000072001b007a0c */ /* 0x000fe20003fa6070 */
[----:B------:R-:W-:Y:S01]  /*2ea0*/  FADD.FTZ R28, R29, -R16 ;  /* 0x800000101d1c7221 */ /* 0x000fe20000010000 */
[----:B------:R-:W-:Y:S01]  /*2eb0*/  SHF.R.S32.HI R26, RZ, 0x1f, R27 ;  /* 0x0000001fff1a7819 */ /* 0x000fe2000001141b */
[-C--:B------:R-:W-:Y:S01]  /*2ec0*/  FMUL.FTZ R14, R14, R17.reuse ;  /* 0x000000110e0e7220 */ /* 0x080fe20000410000 */
[--C-:B------:R-:W-:Y:S01]  /*2ed0*/  PRMT R15, RZ, 0x5410, R33.reuse ;  /* 0x00005410ff0f7816 */ /* 0x100fe20000000021 */
[----:B------:R-:W-:Y:S01]  /*2ee0*/  FMUL.FTZ R32, R28, R17 ;  /* 0x000000111c207220 */ /* 0x000fe20000410000 */
[----:B------:R-:W-:Y:S01]  /*2ef0*/  PRMT R33, RZ, 0x7610, R33 ;  /* 0x00007610ff217816 */ /* 0x000fe20000000021 */
[----:B------:R-:W-:Y:S01]  /*2f00*/  FFMA.FTZ R29, R19, R14, R22 ;  /* 0x0000000e131d7223 */ /* 0x000fe20000010016 */
[----:B------:R-:W-:Y:S01]  /*2f10*/  ISETP.GE.AND.EX P0, PT, R12, c[0x0][0x1cc], PT, P0 ;  /* 0x000073000c007a0c */ /* 0x000fe20003f06300 */
[--C-:B------:R-:W-:Y:S01]  /*2f20*/  FADD.FTZ R28, R15, -R16.reuse ;  /* 0x800000100f1c7221 */ /* 0x100fe20000010000 */
[----:B------:R-:W-:Y:S01]  /*2f30*/  ISETP.GE.AND.EX P5, PT, R26, c[0x0][0x1cc], PT, P5 ;  /* 0x000073001a007a0c */ /* 0x000fe20003fa6350 */
[----:B------:R-:W-:Y:S01]  /*2f40*/  FADD.FTZ R30, R33, -R16 ;  /* 0x80000010211e7221 */ /* 0x000fe20000010000 */
[----:B------:R-:W-:Y:S01]  /*2f50*/  ISETP.LT.U32.AND P0, PT, R2, 0xe0, !P0 ;  /* 0x000000e00200780c */ /* 0x000fe20004701070 */
[----:B------:R-:W-:Y:S01]  /*2f60*/  FFMA.FTZ R32, R20, R32, R21 ;  /* 0x0000002014207223 */ /* 0x000fe20000010015 */
[----:B------:R-:W-:Y:S01]  /*2f70*/  ISETP.LT.U32.AND P5, PT, R2, 0xe0, !P5 ;  /* 0x000000e00200780c */ /* 0x000fe20006fa1070 */
[----:B------:R-:W-:Y:S09]  /*2f80*/  @!P6 BRA `(.L_x_2230) ;  /* 0x000000a00000e947 */ /* 0x000ff20003800000 */
        /* <DEDUP_REMOVED lines=10> */
.L_x_2230:
        /* <DEDUP_REMOVED lines=12> */
.L_x_2232:
[----:B------:R-:W-:Y:S05]  /*30f0*/  BSYNC B0 ;  /* 0x0000000000007941 */ /* 0x000fea0003800000 */
.L_x_2231:
[-C--:B------:R-:W-:Y:S01]  /*3100*/  FMUL.FTZ R28, R28, R17.reuse ;  /* 0x000000111c1c7220 */ /* 0x080fe20000410000 */
[----:B0-----:R-:W-:Y:S01]  /*3110*/  PRMT R29, RZ, 0x5410, R34 ;  /* 0x00005410ff1d7816 */ /* 0x001fe20000000022 */
[----:B------:R-:W-:Y:S01]  /*3120*/  FMUL.FTZ R30, R30, R17 ;  /* 0x000000111e1e7220 */ /* 0x000fe20000410000 */
[----:B------:R-:W-:Y:S01]  /*3130*/  IADD3 R23, R18, 0xc0, RZ ;  /* 0x000000c012177810 */ /* 0x000fe20007ffe0ff */
        /* <DEDUP_REMOVED lines=13> */
.L_x_2233:
        /* <DEDUP_REMOVED lines=12> */
.L_x_2235:
[----:B------:R-:W-:Y:S05]  /*32d0*/  BSYNC B0 ;  /* 0x0000000000007941 */ /* 0x000fea0003800000 */
.L_x_2234:
[----:B0-----:R-:W-:Y:S01]  /*32e0*/  PRMT R15, RZ, 0x7610, R34 ;  /* 0x00007610ff0f7816 */ /* 0x001fe20000000022 */
[--C-:B------:R-:W-:Y:S01]  /*32f0*/  FADD.FTZ R12, R29, -R16.reuse ;  /* 0x800000101d0c7221 */ /* 0x100fe20000010000 */
[--C-:B------:R-:W-:Y:S02]  /*3300*/  PRMT R27, RZ, 0x5410, R35.reuse ;  /* 0x00005410ff1b7816 */ /* 0x100fe40000000023 */
        /* <DEDUP_REMOVED lines=12> */
[----:B------:R-:W-:Y:S01]  /*33d0*/  ISETP.GT.U32.OR P5, PT, R2, 0xdf, P5 ;  /* 0x000000df0200780c */ /* 0x000fe20002fa4470 */
        /* <DEDUP_REMOVED lines=17> */
.L_x_2236:
        /* <DEDUP_REMOVED lines=12> */
.L_x_2238:
[----:B------:R-:W-:Y:S05]  /*35b0*/  BSYNC B0 ;  /* 0x0000000000007941 */ /* 0x000fea0003800000 */
.L_x_2237:
        /* <DEDUP_REMOVED lines=11> */
.L_x_2239:
        /* <DEDUP_REMOVED lines=11> */
.L_x_2241:
[----:B------:R-:W-:Y:S05]  /*3720*/  BSYNC B0 ;  /* 0x0000000000007941 */ /* 0x000fea0003800000 */
.L_x_2240:
[----:B------:R-:W-:Y:S02]  /*3730*/  IADD3 R11, R11, c[0x0][0x10], RZ ;  /* 0x000004000b0b7a10 */ /* 0x000fe40007ffe0ff */
[----:B------:R-:W-:Y:S02]  /*3740*/  IADD3 R10, R10, 0x1, RZ ;  /* 0x000000010a0a7810 */ /* 0x000fe40007ffe0ff */
[----:B------:R-:W-:-:S13]  /*3750*/  ISETP.GE.AND P0, PT, R11, UR4, PT ;  /* 0x000000040b007c0c */ /* 0x000fda000bf06270 */
[----:B------:R-:W-:Y:S01]  /*3760*/  @P0 CALL.REL.NOINC `(.L_x_2242) ;  /* 0x0000001000000944 */ /* 0x000fe20003c00000 */
[----:B------:R-:W-:Y:S05]  /*3770*/  BRA `(.L_x_2243) ;  /* 0xffffcb2000007947 */ /* 0x000fea000383ffff */
.L_x_2242:
[----:B------:R-:W-:Y:S05]  /*3780*/  EXIT ;  /* 0x000000000000794d */ /* 0x000fea0003800000 */
.L_x_2244:
        /* <DEDUP_REMOVED lines=15> */
.L_x_3356:


//--------------------- .text._Z35group_norm_nhwc_fwd_one_pass_kernelI11Bf16IOBf16WLi512ELi14ELi224EEv26Group_norm_nhwc_fwd_params --------------------------
	.section	.text._Z35group_norm_nhwc_fwd_one_pass_kernelI11Bf16IOBf16WLi512ELi14ELi224EEv26Group_norm_nhwc_fwd_params,"ax",@progbits
	.sectioninfo	@"SHI_REGISTERS=72"
	.align	128
        .global         _Z35group_norm_nhwc_fwd_one_pass_kernelI11Bf16IOBf16WLi512ELi14ELi224EEv26Group_norm_nhwc_fwd_params
        .type           _Z35group_norm_nhwc_fwd_one_pass_kernelI11Bf16IOBf16WLi512ELi14ELi224EEv26Group_norm_nhwc_fwd_params,@function
        .size           _Z35group_norm_nhwc_fwd_one_pass_kernelI11Bf16IOBf16WLi512ELi14ELi224EEv26Group_norm_nhwc_fwd_params,(.L_x_3357 - _Z35group_norm_nhwc_fwd_one_pass_kernelI11Bf16IOBf16WLi512ELi14ELi224EEv26Group_norm_nhwc_fwd_params)
        .other          _Z35group_norm_nhwc_fwd_one_pass_kernelI11Bf16IOBf16WLi512ELi14ELi224EEv26Group_norm_nhwc_fwd_params,@"STO_CUDA_ENTRY STV_DEFAULT"
_Z35group_norm_nhwc_fwd_one_pass_kernelI11Bf16IOBf16WLi512ELi14ELi224EEv26Group_norm_nhwc_fwd_params:
.text._Z35group_norm_nhwc_fwd_one_pass_kernelI11Bf16IOBf16WLi512ELi14ELi224EEv26Group_norm_nhwc_fwd_params:
        /* <DEDUP_REMOVED lines=10> */
[----:B------:R-:W-:Y:S01]  /*00a0*/  ISETP.GE.U32.AND P4, PT, R10, 0xe0, PT ;  /* 0x000000e00a00780c */ /* 0x000fe20003f86070 */
[----:B------:R-:W-:Y:S01]  /*00b0*/  HFMA2.MMA R7, -RZ, RZ, 0, 0 ;  /* 0x00000000ff077435 */ /* 0x000fe200000001ff */
[----:B------:R-:W1:Y:S01]  /*00c0*/  S2R R8, SR_LANEID ;  /* 0x0000000000087919 */ /* 0x000e620000000000 */
[----:B------:R-:W-:Y:S01]  /*00d0*/  ULDC.U8 UR10, c[0x0][0x1dc] ;  /* 0x00007700000a7ab9 */ /* 0x000fe20000000000 */
[----:B------:R-:W-:Y:S01]  /*00e0*/  IADD3 R2, -R3, R10, RZ ;  /* 0x0000000a03027210 */ /* 0x000fe20007ffe1ff */
[----:B------:R-:W-:-:S03]  /*00f0*/  ULDC.64 UR8, c[0x0][0x118] ;  /* 0x0000460000087ab9 */ /* 0x000fc60000000a00 */
[----:B------:R-:W-:Y:S02]  /*0100*/  LEA.HI R2, R2, R3, RZ, 0x1f ;  /* 0x0000000302027211 */ /* 0x000fe400078ff8ff */
[----:B------:R-:W-:Y:S02]  /*0110*/  SHF.R.S32.HI R3, RZ, 0x1f, R10 ;  /* 0x0000001fff037819 */ /* 0x000fe4000001140a */
[----:B------:R-:W-:Y:S02]  /*0120*/  SHF.R.U32.HI R2, RZ, 0x2, R2 ;  /* 0x00000002ff027819 */ /* 0x000fe40000011602 */
[----:B------:R-:W-:-:S03]  /*0130*/  LEA.HI R3, R3, R10, RZ, 0x5 ;  /* 0x0000000a03037211 */ /* 0x000fc600078f28ff */
[----:B------:R-:W-:Y:S01]  /*0140*/  IMAD R61, R2, -0x7, R10 ;  /* 0xfffffff9023d7824 */ /* 0x000fe200078e020a */
[----:B------:R-:W-:Y:S01]  /*0150*/  SHF.R.S32.HI R6, RZ, 0x5, R3 ;  /* 0x00000005ff067819 */ /* 0x000fe20000011403 */
        /* <DEDUP_REMOVED lines=32> */
.L_x_2303:
        /* <DEDUP_REMOVED lines=25> */
[----:B------:R-:W-:-:S05]  /*04f0*/  IADD3 R11, -R13, RZ, RZ ;  /* 0x000000ff0d0b7210 */ /* 0x000fca0007ffe1ff */
[----:B------:R-:W-:Y:S01]  /*0500*/  IMAD R62, R11, c[0x0][0x1d8], R60 ;  /* 0x000076000b3e7a24 */ /* 0x000fe200078e023c */
[----:B------:R-:W-:-:S03]  /*0510*/  SHF.R.S32.HI R11, RZ, 0x1f, R13 ;  /* 0x0000001fff0b7819 */ /* 0x000fc6000001140d */
[----:B------:R-:W-:Y:S02]  /*0520*/  IMAD R62, R62, 0xe, RZ ;  /* 0x0000000e3e3e7824 */ /* 0x000fe400078e02ff */
[----:B------:R-:W-:Y:S02]  /*0530*/  IMAD R12, R11, c[0x0][0x1d0], RZ ;  /* 0x000074000b0c7a24 */ /* 0x000fe400078e02ff */
[----:B------:R-:W-:Y:S01]  /*0540*/  @P1 IMAD R11, R4, c[0x0][0x1c0], RZ ;  /* 0x00007000040b1a24 */ /* 0x000fe200078e02ff */
[----:B------:R-:W-:Y:S01]  /*0550*/  IADD3 R66, P5, R61, R62, RZ ;  /* 0x0000003e3d427210 */ /* 0x000fe20007fbe0ff */
[----:B------:R-:W-:Y:S02]  /*0560*/  IMAD R65, R13, c[0x0][0x1d4], R12 ;  /* 0x000075000d417a24 */ /* 0x000fe400078e020c */
[----:B------:R-:W-:Y:S01]  /*0570*/  @P2 IMAD R12, R3, c[0x0][0x1c0], RZ ;  /* 0x00007000030c2a24 */ /* 0x000fe200078e02ff */
[----:B------:R-:W-:Y:S01]  /*0580*/  LEA.HI.X.SX32 R67, R62, R15, 0x1, P5 ;  /* 0x0000000f3e437211 */ /* 0x000fe200028f0eff */
[----:B------:R-:W-:-:S02]  /*0590*/  @P1 IMAD R11, R58, c[0x0][0x1c4], R11 ;  /* 0x000071003a0b1a24 */ /* 0x000fc400078e020b */
[----:B------:R-:W-:Y:S02]  /*05a0*/  @P2 IMAD R17, R57, c[0x0][0x1c4], R12 ;  /* 0x0000710039112a24 */ /* 0x000fe400078e020c */
[----:B------:R-:W-:-:S04]  /*05b0*/  IMAD.WIDE.U32 R66, R13, c[0x0][0x1d0], R66 ;  /* 0x000074000d427a25 */ /* 0x000fc800078e0042 */
[----:B------:R-:W-:Y:S01]  /*05c0*/  @P3 IMAD R13, R2, c[0x0][0x1c0], RZ ;  /* 0x00007000020d3a24 */ /* 0x000fe200078e02ff */
[----:B------:R-:W-:Y:S02]  /*05d0*/  IADD3 R65, R67, R65, RZ ;  /* 0x0000004143417210 */ /* 0x000fe40007ffe0ff */
[-C--:B------:R-:W-:Y:S01]  /*05e0*/  @P1 MOV R64, R66.reuse ;  /* 0x0000004200401202 */ /* 0x080fe20000000f00 */
[----:B------:R-:W-:Y:S01]  /*05f0*/  @P3 IMAD R21, R56, c[0x0][0x1c4], R13 ;  /* 0x0000710038153a24 */ /* 0x000fe200078e020d */
[-C--:B------:R-:W-:Y:S02]  /*0600*/  @P2 MOV R14, R66.reuse ;  /* 0x00000042000e2202 */ /* 0x080fe40000000f00 */
[-C--:B------:R-:W-:Y:S01]  /*0610*/  @P2 MOV R15, R65.reuse ;  /* 0x00000041000f2202 */ /* 0x080fe20000000f00 */
[----:B------:R-:W-:Y:S01]  /*0620*/  @P1 IMAD.WIDE.U32 R18, R58, c[0x0][0x1c0], R64 ;  /* 0x000070003a121a25 */ /* 0x000fe200078e0040 */
[----:B------:R-:W-:Y:S02]  /*0630*/  @P3 MOV R12, R66 ;  /* 0x00000042000c3202 */ /* 0x000fe40000000f00 */
[----:B------:R-:W-:Y:S01]  /*0640*/  @P3 MOV R13, R65 ;  /* 0x00000041000d3202 */ /* 0x000fe20000000f00 */
[----:B------:R-:W-:Y:S01]  /*0650*/  @P2 IMAD.WIDE.U32 R14, R57, c[0x0][0x1c0], R14 ;  /* 0x00007000390e2a25 */ /* 0x000fe200078e000e */
[----:B------:R-:W-:-:S03]  /*0660*/  @P1 LEA R16, P5, R18, c[0x0][0x170], 0x1 ;  /* 0x00005c0012101a11 */ /* 0x000fc600078a08ff */
[----:B------:R-:W-:Y:S01]  /*0670*/  @P1 IMAD.IADD R11, R19, 0x1, R11 ;  /* 0x00000001130b1824 */ /* 0x000fe200078e020b */
[----:B------:R-:W-:Y:S01]  /*0680*/  @P2 IADD3 R15, R15, R17, RZ ;  /* 0x000000110f0f2210 */ /* 0x000fe20007ffe0ff */
[----:B------:R-:W-:-:S03]  /*0690*/  @P3 IMAD.WIDE.U32 R12, R56, c[0x0][0x1c0], R12 ;  /* 0x00007000380c3a25 */ /* 0x000fc600078e000c */
[----:B------:R-:W-:Y:S02]  /*06a0*/  @P1 LEA.HI.X R17, R18, c[0x0][0x174], R11, 0x1, P5 ;  /* 0x00005d0012111a11 */ /* 0x000fe400028f0c0b */
[C---:B------:R-:W-:Y:S02]  /*06b0*/  @P2 LEA R20, P5, R14.reuse, c[0x0][0x170], 0x1 ;  /* 0x00005c000e142a11 */ /* 0x040fe400078a08ff */
[----:B------:R-:W-:Y:S02]  /*06c0*/  @P3 IADD3 R13, R13, R21, RZ ;  /* 0x000000150d0d3210 */ /* 0x000fe40007ffe0ff */
[----:B------:R-:W-:Y:S01]  /*06d0*/  @P2 LEA.HI.X R21, R14, c[0x0][0x174], R15, 0x1, P5 ;  /* 0x00005d000e152a11 */ /* 0x000fe200028f0c0f */
[----:B------:R-:W-:Y:S01]  /*06e0*/  @P4 IMAD R14, R0, c[0x0][0x1c0], RZ ;  /* 0x00007000000e4a24 */ /* 0x000fe200078e02ff */
[----:B------:R-:W-:Y:S02]  /*06f0*/  MOV R11, RZ ;  /* 0x000000ff000b7202 */ /* 0x000fe40000000f00 */
[----:B------:R-:W-:Y:S01]  /*0700*/  @P4 MOV R15, R65 ;  /* 0x00000041000f4202 */ /* 0x000fe20000000f00 */
[----:B------:R-:W-:Y:S01]  /*0710*/  @P4 IMAD R19, R55, c[0x0][0x1c4], R14 ;  /* 0x0000710037134a24 */ /* 0x000fe200078e020e */
[----:B------:R-:W-:Y:S01]  /*0720*/  @P4 MOV R14, R66 ;  /* 0x00000042000e4202 */ /* 0x000fe20000000f00 */
[----:B------:R-:W-:Y:S01]  /*0730*/  @P0 IMAD R18, R5, c[0x0][0x1c0], RZ ;  /* 0x0000700005120a24 */ /* 0x000fe200078e02ff */
[----:B------:R0:W2:Y:S01]  /*0740*/  @P1 LDG.E R11, [R16.64] ;  /* 0x00000008100b1981 */ /* 0x0000a2000c1e1900 */
[----:B------:R-:W-:-:S02]  /*0750*/  @P3 LEA R24, P6, R12, c[0x0][0x170], 0x1 ;  /* 0x00005c000c183a11 */ /* 0x000fc400078c08ff */
[----:B------:R-:W-:Y:S02]  /*0760*/  @P4 IMAD.WIDE.U32 R14, R55, c[0x0][0x1c0], R14 ;  /* 0x00007000370e4a25 */ /* 0x000fe400078e000e */
[----:B------:R-:W-:Y:S02]  /*0770*/  @P3 LEA.HI.X R25, R12, c[0x0][0x174], R13, 0x1, P6 ;  /* 0x00005d000c193a11 */ /* 0x000fe400030f0c0d */
[----:B0-----:R-:W-:Y:S02]  /*0780*/  @P0 MOV R16, R66 ;  /* 0x0000004200100202 */ /* 0x001fe40000000f00 */
[----:B------:R-:W-:Y:S01]  /*0790*/  @P0 MOV R17, R65 ;  /* 0x0000004100110202 */ /* 0x000fe20000000f00 */
[----:B------:R-:W-:Y:S01]  /*07a0*/  @P0 IMAD R23, R59, c[0x0][0x1c4], R18 ;  /* 0x000071003b170a24 */ /* 0x000fe200078e0212 */
[----:B------:R-:W-:Y:S01]  /*07b0*/  CS2R R12, SRZ ;  /* 0x00000000000c7805 */ /* 0x000fe2000001ff00 */
[----:B------:R-:W-:Y:S02]  /*07c0*/  @P4 IADD3 R15, R15, R19, RZ ;  /* 0x000000130f0f4210 */ /* 0x000fe40007ffe0ff */
[----:B------:R-:W-:Y:S01]  /*07d0*/  @P4 LEA R18, P5, R14, c[0x0][0x170], 0x1 ;  /* 0x00005c000e124a11 */ /* 0x000fe200078a08ff */
[----:B------:R-:W-:-:S02]  /*07e0*/  @P0 IMAD.WIDE.U32 R16, R59, c[0x0][0x1c0], R16 ;  /* 0x000070003b100a25 */ /* 0x000fc400078e0010 */
[----:B------:R0:W3:Y:S01]  /*07f0*/  @P3 LDG.E R13, [R24.64] ;  /* 0x00000008180d3981 */ /* 0x0000e2000c1e1900 */
[----:B------:R-:W-:Y:S02]  /*0800*/  @P4 LEA.HI.X R19, R14, c[0x0][0x174], R15, 0x1, P5 ;  /* 0x00005d000e134a11 */ /* 0x000fe400028f0c0f */
[----:B------:R-:W-:Y:S01]  /*0810*/  @P0 IADD3 R15, R17, R23, RZ ;  /* 0x00000017110f0210 */ /* 0x000fe20007ffe0ff */
[----:B------:R1:W4:Y:S01]  /*0820*/  @P2 LDG.E R12, [R20.64] ;  /* 0x00000008140c2981 */ /* 0x000322000c1e1900 */
[----:B------:R-:W-:-:S04]  /*0830*/  @P0 LEA R22, P5, R16, c[0x0][0x170], 0x1 ;  /* 0x00005c0010160a11 */ /* 0x000fc800078a08ff */
[----:B------:R-:W-:Y:S02]  /*0840*/  @P0 LEA.HI.X R23, R16, c[0x0][0x174], R15, 0x1, P5 ;  /* 0x00005d0010170a11 */ /* 0x000fe400028f0c0f */
[----:B------:R-:W-:Y:S02]  /*0850*/  MOV R15, RZ ;  /* 0x000000ff000f7202 */ /* 0x000fe40000000f00 */
[----:B------:R-:W-:Y:S02]  /*0860*/  MOV R14, RZ ;  /* 0x000000ff000e7202 */ /* 0x000fe40000000f00 */
[----:B------:R-:W-:Y:S02]  /*0870*/  ISETP.GE.U32.AND P6, PT, R54, c[0x0][0x1c8], PT ;  /* 0x0000720036007a0c */ /* 0x000fe40003fc6070 */
[----:B-1----:R-:W-:Y:S01]  /*0880*/  SHF.R.S32.HI R20, RZ, 0x1f, R54 ;  /* 0x0000001fff147819 */ /* 0x002fe20000011436 */
[----:B------:R1:W5:Y:S03]  /*0890*/  @P0 LDG.E R15, [R22.64] ;  /* 0x00000008160f0981 */ /* 0x000366000c1e1900 */
[----:B------:R-:W-:Y:S01]  /*08a0*/  ISETP.GE.AND.EX P6, PT, R20, c[0x0][0x1cc], PT, P6 ;  /* 0x0000730014007a0c */ /* 0x000fe20003fc6360 */
[----:B------:R0:W3:Y:S03]  /*08b0*/  @P4 LDG.E R14, [R18.64] ;  /* 0x00000008120e4981 */ /* 0x0000e6000c1e1900 */
[----:B------:R-:W-:-:S13]  /*08c0*/  ISETP.GT.U32.OR P6, PT, R10, 0xdf, P6 ;  /* 0x000000df0a00780c */ /* 0x000fda00037c4470 */
[----:B------:R-:W-:Y:S01]  /*08d0*/  @!P6 IMAD R17, R20, c[0x0][0x1c0], RZ ;  /* 0x000070001411ea24 */ /* 0x000fe200078e02ff */
[----:B------:R-:W-:-:S03]  /*08e0*/  @!P6 MOV R16, R66 ;  /* 0x000000420010e202 */ /* 0x000fc60000000f00 */
[----:B------:R-:W-:Y:S01]  /*08f0*/  @!P6 IMAD R21, R54, c[0x0][0x1c4], R17 ;  /* 0x000071003615ea24 */ /* 0x000fe200078e0211 */
[----:B------:R-:W-:-:S05]  /*0900*/  @!P6 MOV R17, R65 ;  /* 0x000000410011e202 */ /* 0x000fca0000000f00 */
[----:B------:R-:W-:-:S05]  /*0910*/  @!P6 IMAD.WIDE.U32 R16, R54, c[0x0][0x1c0], R16 ;  /* 0x000070003610ea25 */ /* 0x000fca00078e0010 */
[----:B------:R-:W-:Y:S02]  /*0920*/  @!P6 IADD3 R17, R17, R21, RZ ;  /* 0x000000151111e210 */ /* 0x000fe40007ffe0ff */
[C---:B0-----:R-:W-:Y:S02]  /*0930*/  @!P6 LEA R18, P5, R16.reuse, c[0x0][0x170], 0x1 ;  /* 0x00005c001012ea11 */ /* 0x041fe400078a08ff */
[----:B------:R-:W-:Y:S02]  /*0940*/  SHF.R.S32.HI R21, RZ, 0x1f, R53 ;  /* 0x0000001fff157819 */ /* 0x000fe40000011435 */
[----:B------:R-:W-:Y:S02]  /*0950*/  @!P6 LEA.HI.X R19, R16, c[0x0][0x174], R17, 0x1, P5 ;  /* 0x00005d001013ea11 */ /* 0x000fe400028f0c11 */
[----:B------:R-:W-:-:S04]  /*0960*/  ISETP.GE.U32.AND P5, PT, R53, c[0x0][0x1c8], PT ;  /* 0x0000720035007a0c */ /* 0x000fc80003fa6070 */
[----:B------:R-:W-:-:S04]  /*0970*/  ISETP.GE.AND.EX P5, PT, R21, c[0x0][0x1cc], PT, P5 ;  /* 0x0000730015007a0c */ /* 0x000fc80003fa6350 */
[----:B------:R-:W-:Y:S02]  /*0980*/  ISETP.GT.U32.OR P5, PT, R10, 0xdf, P5 ;  /* 0x000000df0a00780c */ /* 0x000fe40002fa4470 */
[----:B-1----:R-:W-:-:S06]  /*0990*/  MOV R22, RZ ;  /* 0x000000ff00167202 */ /* 0x002fcc0000000f00 */
[----:B------:R0:W4:Y:S05]  /*09a0*/  @!P6 LDG.E R22, [R18.64] ;  /* 0x000000081216e981 */ /* 0x00012a000c1e1900 */
[----:B------:R-:W-:Y:S01]  /*09b0*/  @!P5 IMAD R16, R21, c[0x0][0x1c0], RZ ;  /* 0x000070001510da24 */ /* 0x000fe200078e02ff */
[----:B------:R-:W-:-:S03]  /*09c0*/  @!P5 MOV R17, R65 ;  /* 0x000000410011d202 */ /* 0x000fc60000000f00 */
[----:B------:R-:W-:Y:S02]  /*09d0*/  @!P5 IMAD R23, R53, c[0x0][0x1c4], R16 ;  /* 0x000071003517da24 */ /* 0x000fe400078e0210 */
[----:B------:R-:W-:-:S04]  /*09e0*/  @!P5 IMAD.MOV.U32 R16, RZ, RZ, R66 ;  /* 0x000000ffff10d224 */ /* 0x000fc800078e0042 */
        /* <DEDUP_REMOVED lines=64> */
[----:B-1----:R-:W-:Y:S02]  /*0df0*/  MOV R32, RZ ;  /* 0x000000ff00207202 */ /* 0x002fe40000000f00 */
[----:B--2---:R-:W-:-:S04]  /*0e00*/  PRMT R36, RZ, 0x7610, R11 ;  /* 0x00007610ff247816 */ /* 0x004fc8000000000b */
[----:B------:R1:W2:Y:S05]  /*0e10*/  @!P5 LDG.E R32, [R34.64] ;  /* 0x000000082220d981 */ /* 0x0002aa000c1e1900 */
[----:B------:R-:W-:Y:S01]  /*0e20*/  @!P6 IMAD R17, R31, c[0x0][0x1c0], RZ ;  /* 0x000070001f11ea24 */ /* 0x000fe200078e02ff */
[----:B------:R-:W-:-:S03]  /*0e30*/  @!P6 MOV R16, R66 ;  /* 0x000000420010e202 */ /* 0x000fc60000000f00 */
[----:B------:R-:W-:Y:S01]  /*0e40*/  @!P6 IMAD R33, R48, c[0x0][0x1c4], R17 ;  /* 0x000071003021ea24 */ /* 0x000fe200078e0211 */
[----:B------:R-:W-:-:S05]  /*0e50*/  @!P6 MOV R17, R65 ;  /* 0x000000410011e202 */ /* 0x000fca0000000f00 */
[----:B------:R-:W-:Y:S01]  /*0e60*/  @!P6 IMAD.WIDE.U32 R16, R48, c[0x0][0x1c0], R16 ;  /* 0x000070003010ea25 */ /* 0x000fe200078e0010 */
[----:B------:R-:W-:-:S04]  /*0e70*/  PRMT R41, RZ, 0x5410, R11 ;  /* 0x00005410ff297816 */ /* 0x000fc8000000000b */
[----:B------:R-:W-:Y:S02]  /*0e80*/  @!P6 IADD3 R17, R17, R33, RZ ;  /* 0x000000211111e210 */ /* 0x000fe40007ffe0ff */
[C---:B0-----:R-:W-:Y:S02]  /*0e90*/  @!P6 LEA R18, P5, R16.reuse, c[0x0][0x170], 0x1 ;  /* 0x00005c001012ea11 */ /* 0x041fe400078a08ff */
[----:B------:R-:W-:Y:S02]  /*0ea0*/  MOV R33, RZ ;  /* 0x000000ff00217202 */ /* 0x000fe40000000f00 */
[----:B------:R-:W-:Y:S01]  /*0eb0*/  @!P6 LEA.HI.X R19, R16, c[0x0][0x174], R17, 0x1, P5 ;  /* 0x00005d001013ea11 */ /* 0x000fe200028f0c11 */
[----:B------:R-:W-:Y:S01]  /*0ec0*/  FMUL.FTZ R16, R36, R36 ;  /* 0x0000002424107220 */ /* 0x000fe20000410000 */
[----:B-1----:R-:W-:Y:S01]  /*0ed0*/  SHF.R.S32.HI R34, RZ, 0x1f, R47 ;  /* 0x0000001fff227819 */ /* 0x002fe2000001142f */
[C---:B------:R-:W-:Y:S02]  /*0ee0*/  FADD.FTZ R36, R41.reuse, R36 ;  /* 0x0000002429247221 */ /* 0x040fe40000010000 */
[----:B------:R0:W2:Y:S01]  /*0ef0*/  @!P6 LDG.E R33, [R18.64] ;  /* 0x000000081221e981 */ /* 0x0000a2000c1e1900 */
[----:B------:R-:W-:Y:S01]  /*0f00*/  FFMA.FTZ R41, R41, R41, R16 ;  /* 0x0000002929297223 */ /* 0x000fe20000010010 */
[----:B------:R-:W-:-:S02]  /*0f10*/  ISETP.GE.U32.AND P6, PT, R47, c[0x0][0x1c8], PT ;  /* 0x000072002f007a0c */ /* 0x000fc40003fc6070 */
[--C-:B---3--:R-:W-:Y:S02]  /*0f20*/  PRMT R16, RZ, 0x7610, R13.reuse ;  /* 0x00007610ff107816 */ /* 0x108fe4000000000d */
[----:B------:R-:W-:Y:S02]  /*0f30*/  ISETP.GE.AND.EX P6, PT, R34, c[0x0][0x1cc], PT, P6 ;  /* 0x0000730022007a0c */ /* 0x000fe40003fc6360 */
[----:B------:R-:W-:Y:S01]  /*0f40*/  PRMT R63, RZ, 0x5410, R13 ;  /* 0x00005410ff3f7816 */ /* 0x000fe2000000000d */
[----:B0-----:R-:W-:Y:S01]  /*0f50*/  FMUL.FTZ R18, R16, R16 ;  /* 0x0000001010127220 */ /* 0x001fe20000410000 */
[----:B------:R-:W-:-:S03]  /*0f60*/  ISETP.GT.U32.OR P6, PT, R10, 0xdf, P6 ;  /* 0x000000df0a00780c */ /* 0x000fc600037c4470 */
[C---:B------:R-:W-:Y:S02]  /*0f70*/  FADD.FTZ R16, R63.reuse, R16 ;  /* 0x000000103f107221 */ /* 0x040fe40000010000 */
[----:B------:R-:W-:Y:S01]  /*0f80*/  FFMA.FTZ R63, R63, R63, R18 ;  /* 0x0000003f3f3f7223 */ /* 0x000fe20000010012 */
[--C-:B-----5:R-:W-:Y:S02]  /*0f90*/  PRMT R18, RZ, 0x7610, R15.reuse ;  /* 0x00007610ff127816 */ /* 0x120fe4000000000f */
[----:B------:R-:W-:Y:S02]  /*0fa0*/  PRMT R37, RZ, 0x5410, R15 ;  /* 0x00005410ff257816 */ /* 0x000fe4000000000f */
[--C-:B------:R-:W-:Y:S01]  /*0fb0*/  PRMT R43, RZ, 0x7610, R14.reuse ;  /* 0x00007610ff2b7816 */ /* 0x100fe2000000000e */
[----:B------:R-:W-:Y:S01]  /*0fc0*/  FMUL.FTZ R38, R18, R18 ;  /* 0x0000001212267220 */ /* 0x000fe20000410000 */
[----:B------:R-:W-:Y:S01]  /*0fd0*/  PRMT R42, RZ, 0x5410, R14 ;  /* 0x00005410ff2a7816 */ /* 0x000fe2000000000e */
[----:B------:R-:W-:-:S02]  /*0fe0*/  FADD.FTZ R18, R37, R18 ;  /* 0x0000001225127221 */ /* 0x000fc40000010000 */
[----:B------:R-:W-:Y:S02]  /*0ff0*/  FMUL.FTZ R19, R43, R43 ;  /* 0x0000002b2b137220 */ /* 0x000fe40000410000 */
[----:B------:R-:W-:Y:S02]  /*1000*/  FFMA.FTZ R37, R37, R37, R38 ;  /* 0x0000002525257223 */ /* 0x000fe40000010026 */
[----:B------:R-:W-:Y:S02]  /*1010*/  @!P6 IMAD R38, R34, c[0x0][0x1c0], RZ ;  /* 0x000070002226ea24 */ /* 0x000fe400078e02ff */
[C---:B------:R-:W-:Y:S01]  /*1020*/  FADD.FTZ R43, R42.reuse, R43 ;  /* 0x0000002b2a2b7221 */ /* 0x040fe20000010000 */
[----:B----4-:R-:W-:Y:S01]  /*1030*/  PRMT R17, RZ, 0x7610, R12 ;  /* 0x00007610ff117816 */ /* 0x010fe2000000000c */
[----:B------:R-:W-:Y:S01]  /*1040*/  FFMA.FTZ R42, R42, R42, R19 ;  /* 0x0000002a2a2a7223 */ /* 0x000fe20000010013 */
[----:B------:R-:W-:Y:S01]  /*1050*/  @!P6 MOV R39, R65 ;  /* 0x000000410027e202 */ /* 0x000fe20000000f00 */
[----:B------:R-:W-:Y:S01]  /*1060*/  @!P6 IMAD R19, R47, c[0x0][0x1c4], R38 ;  /* 0x000071002f13ea24 */ /* 0x000fe200078e0226 */
[----:B------:R-:W-:-:S02]  /*1070*/  @!P6 MOV R38, R66 ;  /* 0x000000420026e202 */ /* 0x000fc40000000f00 */
[----:B------:R-:W-:Y:S01]  /*1080*/  PRMT R68, RZ, 0x5410, R12 ;  /* 0x00005410ff447816 */ /* 0x000fe2000000000c */
[----:B------:R-:W-:Y:S02]  /*1090*/  FMUL.FTZ R35, R17, R17 ;  /* 0x0000001111237220 */ /* 0x000fe40000410000 */
        /* <DEDUP_REMOVED lines=12> */
[----:B------:R-:W-:Y:S01]  /*1160*/  MOV R38, RZ ;  /* 0x000000ff00267202 */ /* 0x000fe20000000f00 */
[----:B------:R-:W-:-:S05]  /*1170*/  FADD.FTZ R40, RZ, R37 ;  /* 0x00000025ff287221 */ /* 0x000fca0000010000 */
[----:B------:R0:W3:Y:S05]  /*1180*/  @!P6 LDG.E R38, [R18.64] ;  /* 0x000000081226e981 */ /* 0x0000ea000c1e1900 */
[----:B------:R-:W-:Y:S01]  /*1190*/  @!P5 IMAD R37, R35, c[0x0][0x1c0], RZ ;  /* 0x000070002325da24 */ /* 0x000fe200078e02ff */
[----:B0-----:R-:W-:Y:S02]  /*11a0*/  @!P5 MOV R18, R66 ;  /* 0x000000420012d202 */ /* 0x001fe40000000f00 */
[----:B------:R-:W-:Y:S01]  /*11b0*/  @!P5 MOV R19, R65 ;  /* 0x000000410013d202 */ /* 0x000fe20000000f00 */
[----:B------:R-:W-:-:S04]  /*11c0*/  @!P5 IMAD R37, R46, c[0x0][0x1c4], R37 ;  /* 0x000071002e25da24 */ /* 0x000fc800078e0225 */
[----:B------:R-:W-:-:S04]  /*11d0*/  @!P5 IMAD.WIDE.U32 R18, R46, c[0x0][0x1c0], R18 ;  /* 0x000070002e12da25 */ /* 0x000fc800078e0012 */
[----:B------:R-:W-:Y:S01]  /*11e0*/  FADD.FTZ R17, R36, R17 ;  /* 0x0000001124117221 */ /* 0x000fe20000010000 */
[----:B------:R-:W-:Y:S02]  /*11f0*/  @!P5 IADD3 R37, R19, R37, RZ ;  /* 0x000000251325d210 */ /* 0x000fe40007ffe0ff */
[C---:B------:R-:W-:Y:S02]  /*1200*/  @!P5 LEA R36, P6, R18.reuse, c[0x0][0x170], 0x1 ;  /* 0x00005c001224da11 */ /* 0x040fe400078c08ff */
[----:B------:R-:W-:Y:S02]  /*1210*/  SHF.R.S32.HI R39, RZ, 0x1f, R45 ;  /* 0x0000001fff277819 */ /* 0x000fe4000001142d */
[----:B------:R-:W-:Y:S02]  /*1220*/  @!P5 LEA.HI.X R37, R18, c[0x0][0x174], R37, 0x1, P6 ;  /* 0x00005d001225da11 */ /* 0x000fe400030f0c25 */
[----:B------:R-:W-:-:S04]  /*1230*/  ISETP.GE.U32.AND P6, PT, R45, c[0x0][0x1c8], PT ;  /* 0x000072002d007a0c */ /* 0x000fc80003fc6070 */
[----:B------:R-:W-:-:S04]  /*1240*/  ISETP.GE.AND.EX P6, PT, R39, c[0x0][0x1cc], PT, P6 ;  /* 0x0000730027007a0c */ /* 0x000fc80003fc6360 */
[----:B------:R-:W-:Y:S01]  /*1250*/  ISETP.GT.U32.OR P6, PT, R10, 0xdf, P6 ;  /* 0x000000df0a00780c */ /* 0x000fe200037c4470 */
[----:B------:R-:W-:Y:S01]  /*1260*/  FADD.FTZ R41, R40, R41 ;  /* 0x0000002928297221 */ /* 0x000fe20000010000 */
[----:B------:R-:W-:-:S03]  /*1270*/  MOV R40, RZ ;  /* 0x000000ff00287202 */ /* 0x000fc60000000f00 */
[----:B------:R-:W-:-:S03]  /*1280*/  FADD.FTZ R68, R41, R68 ;  /* 0x0000004429447221 */ /* 0x000fc60000010000 */
[----:B------:R0:W4:Y:S05]  /*1290*/  @!P5 LDG.E R40, [R36.64] ;  /* 0x000000082428d981 */ /* 0x00012a000c1e1900 */
[----:B------:R-:W-:Y:S01]  /*12a0*/  @!P6 IMAD R18, R39, c[0x0][0x1c0], RZ ;  /* 0x000070002712ea24 */ /* 0x000fe200078e02ff */
[----:B------:R-:W-:-:S03]  /*12b0*/  @!P6 MOV R19, R65 ;  /* 0x000000410013e202 */ /* 0x000fc60000000f00 */
[----:B------:R-:W-:Y:S02]  /*12c0*/  @!P6 IMAD R41, R45, c[0x0][0x1c4], R18 ;  /* 0x000071002d29ea24 */ /* 0x000fe400078e0212 */
[----:B------:R-:W-:-:S04]  /*12d0*/  @!P6 IMAD.MOV.U32 R18, RZ, RZ, R66 ;  /* 0x000000ffff12e224 */ /* 0x000fc800078e0042 */
[----:B------:R-:W-:-:S04]  /*12e0*/  @!P6 IMAD.WIDE.U32 R18, R45, c[0x0][0x1c0], R18 ;  /* 0x000070002d12ea25 */ /* 0x000fc800078e0012 */
[----:B------:R-:W-:Y:S01]  /*12f0*/  FADD.FTZ R69, R17, R16 ;  /* 0x0000001011457221 */ /* 0x000fe20000010000 */
        /* <DEDUP_REMOVED lines=8> */
[----:B------:R-:W-:Y:S02]  /*1380*/  FMUL.FTZ R19, R17, R17 ;  /* 0x0000001111137220 */ /* 0x000fe40000410000 */
[C---:B------:R-:W-:Y:S01]  /*1390*/  FADD.FTZ R18, R16.reuse, R17 ;  /* 0x0000001110127221 */ /* 0x040fe20000010000 */
[--C-:B------:R-:W-:Y:S01]  /*13a0*/  PRMT R17, RZ, 0x7610, R24.reuse ;  /* 0x00007610ff117816 */ /* 0x100fe20000000018 */
[----:B------:R-:W-:Y:S01]  /*13b0*/  FFMA.FTZ R19, R16, R16, R19 ;  /* 0x0000001010137223 */ /* 0x000fe20000010013 */
[----:B------:R-:W-:Y:S01]  /*13c0*/  PRMT R16, RZ, 0x5410, R24 ;  /* 0x00005410ff107816 */ /* 0x000fe20000000018 */
[----:B------:R-:W-:Y:S02]  /*13d0*/  FADD.FTZ R42, R63, R42 ;  /* 0x0000002a3f2a7221 */ /* 0x000fe40000010000 */
[----:B0-----:R-:W-:Y:S02]  /*13e0*/  FMUL.FTZ R37, R17, R17 ;  /* 0x0000001111257220 */ /* 0x001fe40000410000 */
[----:B------:R-:W-:-:S02]  /*13f0*/  FADD.FTZ R43, R69, R43 ;  /* 0x0000002b452b7221 */ /* 0x000fc40000010000 */
[----:B------:R-:W-:Y:S02]  /*1400*/  FADD.FTZ R17, R16, R17 ;  /* 0x0000001110117221 */ /* 0x000fe40000010000 */
[----:B------:R-:W-:Y:S02]  /*1410*/  FADD.FTZ R19, R42, R19 ;  /* 0x000000132a137221 */ /* 0x000fe40000010000 */
[----:B------:R-:W-:Y:S02]  /*1420*/  FFMA.FTZ R16, R16, R16, R37 ;  /* 0x0000001010107223 */ /* 0x000fe40000010025 */
[----:B------:R-:W-:Y:S02]  /*1430*/  FADD.FTZ R18, R43, R18 ;  /* 0x000000122b127221 */ /* 0x000fe40000010000 */
[----:B------:R-:W-:Y:S01]  /*1440*/  FADD.FTZ R16, R19, R16 ;  /* 0x0000001013107221 */ /* 0x000fe20000010000 */
[--C-:B------:R-:W-:Y:S01]  /*1450*/  PRMT R19, RZ, 0x7610, R26.reuse ;  /* 0x00007610ff137816 */ /* 0x100fe2000000001a */
[----:B------:R-:W-:Y:S01]  /*1460*/  FADD.FTZ R17, R18, R17 ;  /* 0x0000001112117221 */ /* 0x000fe20000010000 */
[----:B------:R-:W-:-:S03]  /*1470*/  PRMT R18, RZ, 0x5410, R26 ;  /* 0x00005410ff127816 */ /* 0x000fc6000000001a */
[----:B------:R-:W-:Y:S02]  /*1480*/  FMUL.FTZ R37, R19, R19 ;  /* 0x0000001313257220 */ /* 0x000fe40000410000 */
        /* <DEDUP_REMOVED lines=9> */
[----:B------:R-:W-:Y:S02]  /*1520*/  FADD.FTZ R16, R16, R37 ;  /* 0x0000002510107221 */ /* 0x000fe40000010000 */
[----:B------:R-:W-:Y:S01]  /*1530*/  FADD.FTZ R17, R17, R36 ;  /* 0x0000002411117221 */ /* 0x000fe20000010000 */
[--C-:B------:R-:W-:Y:S02]  /*1540*/  PRMT R19, RZ, 0x7610, R30.reuse ;  /* 0x00007610ff137816 */ /* 0x100fe4000000001e */
[----:B------:R-:W-:-:S03]  /*1550*/  PRMT R18, RZ, 0x5410, R30 ;  /* 0x00005410ff127816 */ /* 0x000fc6000000001e */
[----:B------:R-:W-:Y:S02]  /*1560*/  FMUL.FTZ R37, R19, R19 ;  /* 0x0000001313257220 */ /* 0x000fe40000410000 */
[C---:B------:R-:W-:Y:S02]  /*1570*/  FADD.FTZ R36, R18.reuse, R19 ;  /* 0x0000001312247221 */ /* 0x040fe40000010000 */
[----:B------:R-:W-:-:S04]  /*1580*/  FFMA.FTZ R37, R18, R18, R37 ;  /* 0x0000001212257223 */ /* 0x000fc80000010025 */
[----:B------:R-:W-:Y:S02]  /*1590*/  FADD.FTZ R16, R16, R37 ;  /* 0x0000002510107221 */ /* 0x000fe40000010000 */
[----:B------:R-:W-:Y:S01]  /*15a0*/  FADD.FTZ R17, R17, R36 ;  /* 0x0000002411117221 */ /* 0x000fe20000010000 */
[----:B------:R-:W-:Y:S02]  /*15b0*/  ISETP.GE.U32.AND P5, PT, R44, c[0x0][0x1c8], PT ;  /* 0x000072002c007a0c */ /* 0x000fe40003fa6070 */
[--C-:B--2---:R-:W-:Y:S02]  /*15c0*/  PRMT R19, RZ, 0x7610, R32.reuse ;  /* 0x00007610ff137816 */ /* 0x104fe40000000020 */
[----:B------:R-:W-:-:S03]  /*15d0*/  PRMT R18, RZ, 0x5410, R32 ;  /* 0x00005410ff127816 */ /* 0x000fc60000000020 */
[----:B------:R-:W-:Y:S02]  /*15e0*/  FMUL.FTZ R37, R19, R19 ;  /* 0x0000001313257220 */ /* 0x000fe40000410000 */
        /* <DEDUP_REMOVED lines=11> */
[----:B------:R-:W-:-:S04]  /*16a0*/  SHF.R.S32.HI R42, RZ, 0x1f, R44 ;  /* 0x0000001fff2a7819 */ /* 0x000fc8000001142c */
[----:B------:R-:W-:-:S04]  /*16b0*/  ISETP.GE.AND.EX P5, PT, R42, c[0x0][0x1cc], PT, P5 ;  /* 0x000073002a007a0c */ /* 0x000fc80003fa6350 */
[----:B------:R-:W-:Y:S02]  /*16c0*/  ISETP.GT.U32.OR P5, PT, R10, 0xdf, P5 ;  /* 0x000000df0a00780c */ /* 0x000fe40002fa4470 */
[----:B------:R-:W-:Y:S02]  /*16d0*/  MOV R43, RZ ;  /* 0x000000ff002b7202 */ /* 0x000fe40000000f00 */
[--C-:B---3--:R-:W-:Y:S02]  /*16e0*/  PRMT R19, RZ, 0x7610, R38.reuse ;  /* 0x00007610ff137816 */ /* 0x108fe40000000026 */
[----:B------:R-:W-:-:S03]  /*16f0*/  PRMT R18, RZ, 0x5410, R38 ;  /* 0x00005410ff127816 */ /* 0x000fc60000000026 */
[----:B------:R-:W-:Y:S02]  /*1700*/  FMUL.FTZ R37, R19, R19 ;  /* 0x0000001313257220 */ /* 0x000fe40000410000 */
[C---:B------:R-:W-:Y:S02]  /*1710*/  FADD.FTZ R36, R18.reuse, R19 ;  /* 0x0000001312247221 */ /* 0x040fe40000010000 */
[----:B------:R-:W-:Y:S02]  /*1720*/  FFMA.FTZ R37, R18, R18, R37 ;  /* 0x0000001212257223 */ /* 0x000fe40000010025 */
[----:B------:R-:W-:Y:S02]  /*1730*/  FADD.FTZ R17, R17, R36 ;  /* 0x0000002411117221 */ /* 0x000fe40000010000 */
[----:B------:R-:W-:Y:S01]  /*1740*/  FADD.FTZ R36, R16, R37 ;  /* 0x0000002510247221 */ /* 0x000fe20000010000 */
[--C-:B----4-:R-:W-:Y:S02]  /*1750*/  PRMT R19, RZ, 0x7610, R40.reuse ;  /* 0x00007610ff137816 */ /* 0x110fe40000000028 */
[----:B------:R-:W-:-:S03]  /*1760*/  PRMT R16, RZ, 0x5410, R40 ;  /* 0x00005410ff107816 */ /* 0x000fc60000000028 */
[----:B------:R-:W-:Y:S02]  /*1770*/  FMUL.FTZ R37, R19, R19 ;  /* 0x0000001313257220 */ /* 0x000fe40000410000 */
[C---:B------:R-:W-:Y:S02]  /*1780*/  FADD.FTZ R18, R16.reuse, R19 ;  /* 0x0000001310127221 */ /* 0x040fe40000010000 */
[----:B------:R-:W-:Y:S02]  /*1790*/  FFMA.FTZ R37, R16, R16, R37 ;  /* 0x0000001010257223 */ /* 0x000fe40000010025 */
[----:B------:R-:W-:Y:S02]  /*17a0*/  FADD.FTZ R16, R17, R18 ;  /* 0x0000001211107221 */ /* 0x000fe40000010000 */
[----:B------:R-:W-:Y:S01]  /*17b0*/  FADD.FTZ R36, R36, R37 ;  /* 0x0000002524247221 */ /* 0x000fe20000010000 */
[----:B------:R-:W-:Y:S01]  /*17c0*/  @!P5 MOV R19, R65 ;  /* 0x000000410013d202 */ /* 0x000fe20000000f00 */
[----:B------:R-:W-:-:S04]  /*17d0*/  @!P5 IMAD R17, R42, c[0x0][0x1c0], RZ ;  /* 0x000070002a11da24 */ /* 0x000fc800078e02ff */
[----:B------:R-:W-:Y:S01]  /*17e0*/  @!P5 IMAD R17, R44, c[0x0][0x1c4], R17 ;  /* 0x000071002c11da24 */ /* 0x000fe200078e0211 */
[--C-:B-----5:R-:W-:Y:S02]  /*17f0*/  PRMT R18, RZ, 0x7610, R41.reuse ;  /* 0x00007610ff127816 */ /* 0x120fe40000000029 */
[----:B------:R-:W-:-:S03]  /*1800*/  PRMT R37, RZ, 0x5410, R41 ;  /* 0x00005410ff257816 */ /* 0x000fc60000000029 */
[----:B------:R-:W-:Y:S02]  /*1810*/  FMUL.FTZ R68, R18, R18 ;  /* 0x0000001212447220 */ /* 0x000fe40000410000 */
[----:B------:R-:W-:Y:S01]  /*1820*/  FADD.FTZ R63, R37, R18 ;  /* 0x00000012253f7221 */ /* 0x000fe20000010000 */
[----:B------:R-:W-:-:S05]  /*1830*/  @!P5 MOV R18, R66 ;  /* 0x000000420012d202 */ /* 0x000fca0000000f00 */
        /* <DEDUP_REMOVED lines=61> */
.L_x_2246:
[----:B------:R-:W-:Y:S05]  /*1c10*/  BSYNC B0 ;  /* 0x0000000000007941 */ /* 0x000fea0003800000 */
.L_x_2245:
[----:B------:R-:W-:-:S04]  /*1c20*/  MOV R63, c[0x0][0xc] ;  /* 0x00000300003f7a02 */ /* 0x000fc80000000f00 */
[----:B------:R-:W-:-:S13]  /*1c30*/  ISETP.GE.U32.AND P6, PT, R63, 0x2, PT ;  /* 0x000000023f00780c */ /* 0x000fda0003fc6070 */
[----:B------:R-:W-:Y:S05]  /*1c40*/  @!P6 BRA `(.L_x_2247) ;  /* 0x000009700000e947 */ /* 0x000fea0003800000 */
[----:B------:R-:W-:Y:S05]  /*1c50*/  @P5 BRA `(.L_x_2248) ;  /* 0x000001a000005947 */ /* 0x000fea0003800000 */
[C---:B------:R-:W-:Y:S01]  /*1c60*/  LOP3.LUT R16, R7.reuse, 0x1, RZ, 0xc0, !PT ;  /* 0x0000000107107812 */ /* 0x040fe200078ec0ff */
[----:B------:R-:W1:Y:S01]  /*1c70*/  S2R R68, SR_CTAID.Y ;  /* 0x0000000000447919 */ /* 0x000e620000002600 */
[----:B------:R-:W-:-:S03]  /*1c80*/  LOP3.LUT P6, RZ, R7, 0x2, RZ, 0xc0, !PT ;  /* 0x0000000207ff7812 */ /* 0x000fc600078cc0ff */
[----:B------:R-:W-:-:S04]  /*1c90*/  IMAD R17, R16, c[0x0][0x10], RZ ;  /* 0x0000040010117a24 */ /* 0x000fc800078e02ff */
[----:B------:R-:W-:-:S05]  /*1ca0*/  IMAD R16, R17, c[0x0][0xc], RZ ;  /* 0x0000030011107a24 */ /* 0x000fca00078e02ff */
[----:B------:R-:W-:Y:S01]  /*1cb0*/  SHF.L.U32 R19, R16, 0x1, RZ ;  /* 0x0000000110137819 */ /* 0x000fe200000006ff */
[----:B------:R-:W-:-:S10]  /*1cc0*/  HFMA2.MMA R16, -RZ, RZ, 0, 2.384185791015625e-07 ;  /* 0x00000004ff107435 */ /* 0x000fd400000001ff */
[----:B------:R-:W-:Y:S01]  /*1cd0*/  IMAD.WIDE R18, R19, R16, c[0x0][0x198] ;  /* 0x0000660013127625 */ /* 0x000fe200078e0210 */
[----:B-1----:R-:W-:-:S03]  /*1ce0*/  IADD3 R17, R17, R68, RZ ;  /* 0x0000004411117210 */ /* 0x002fc60007ffe0ff */
[----:B------:R-:W-:Y:S01]  /*1cf0*/  IMAD R69, R9, c[0x0][0x10], R68 ;  /* 0x0000040009457a24 */ /* 0x000fe200078e0244 */
[----:B------:R-:W-:Y:S01]  /*1d00*/  MOV R68, 0x1 ;  /* 0x0000000100447802 */ /* 0x000fe20000000f00 */
        /* <DEDUP_REMOVED lines=10> */
.L_x_2249:
[----:B------:R-:W2:Y:S01]  /*1db0*/  LDG.E.STRONG.GPU R18, [R16.64] ;  /* 0x0000000810127981 */ /* 0x000ea2000c1ef900 */
[----:B------:R-:W-:Y:S01]  /*1dc0*/  YIELD ;  /* 0x0000000000007946 */ /* 0x000fe20003800000 */
[----:B--2---:R-:W-:Y:S01]  /*1dd0*/  ISETP.NE.AND P6, PT, R18, R19, PT ;  /* 0x000000131200720c */ /* 0x004fe20003fc5270 */
[----:B------:R-:W-:-:S12]  /*1de0*/  CCTL.IVALL ;  /* 0x00000000ff00798f */ /* 0x000fd80002000000 */
[----:B------:R-:W-:Y:S05]  /*1df0*/  @P6 BRA `(.L_x_2249) ;  /* 0xffffffb000006947 */ /* 0x000fea000383ffff */
.L_x_2248:
        /* <DEDUP_REMOVED lines=11> */
.L_x_2251:
[----:B------:R-:W-:-:S13]  /*1eb0*/  ISETP.EQ.OR P6, PT, R18, R9, P5 ;  /* 0x000000091200720c */ /* 0x000fda0002fc2670 */
[----:B------:R-:W1:Y:S01]  /*1ec0*/  @!P6 S2R R63, SR_CTAID.Y ;  /* 0x00000000003fe919 */ /* 0x000e620000002600 */
[----:B------:R-:W-:Y:S01]  /*1ed0*/  @!P6 LOP3.LUT R16, R7, 0x1, RZ, 0xc0, !PT ;  /* 0x000000010710e812 */ /* 0x000fe200078ec0ff */
[----:B------:R-:W-:-:S04]  /*1ee0*/  @!P6 IMAD.MOV.U32 R17, RZ, RZ, 0x4 ;  /* 0x00000004ff11e424 */ /* 0x000fc800078e00ff */
        /* <DEDUP_REMOVED lines=55> */
.L_x_2250:
        /* <DEDUP_REMOVED lines=22> */
.L_x_2253:
[----:B------:R-:W-:Y:S05]  /*23c0*/  BSYNC B0 ;  /* 0x0000000000007941 */ /* 0x000fea0003800000 */
.L_x_2252:
        /* <DEDUP_REMOVED lines=31> */
.L_x_2247:
[----:B------:R-:W-:Y:S01]  /*25c0*/  P2R R16, PR, RZ, 0x1 ;  /* 0x00000001ff107803 */ /* 0x000fe20000000000 */
[----:B------:R-:W-:Y:S01]  /*25d0*/  @!P5 STS.64 [0x48], R36 ;  /* 0x00004824ff00d388 */ /* 0x000fe20000000a00 */
[----:B------:R-:W-:Y:S01]  /*25e0*/  LOP3.LUT P6, RZ, R9, R10, RZ, 0xfc, !PT ;  /* 0x0000000a09ff7212 */ /* 0x000fe200078cfcff */
[----:B------:R-:W-:Y:S01]  /*25f0*/  IMAD.MOV.U32 R63, RZ, RZ, 0x2 ;  /* 0x00000002ff3f7424 */ /* 0x000fe200078e00ff */
[----:B------:R-:W-:Y:S02]  /*2600*/  ISETP.EQ.U32.AND P0, PT, RZ, c[0x0][0x168], PT ;  /* 0x00005a00ff007a0c */ /* 0x000fe40003f02070 */
[----:B------:R-:W-:-:S02]  /*2610*/  IADD3 R62, R61, R62, RZ ;  /* 0x0000003e3d3e7210 */ /* 0x000fc40007ffe0ff */
[----:B------:R-:W-:Y:S02]  /*2620*/  ISETP.EQ.OR.EX P6, PT, RZ, c[0x0][0x16c], P6, P0 ;  /* 0x00005b00ff007a0c */ /* 0x000fe400037c2700 */
[----:B------:R-:W-:Y:S01]  /*2630*/  ISETP.NE.AND P0, PT, R16, RZ, PT ;  /* 0x000000ff1000720c */ /* 0x000fe20003f05270 */
[----:B------:R-:W-:-:S10]  /*2640*/  IMAD.WIDE R68, R62, R63, c[0x0][0x178] ;  /* 0x00005e003e447625 */ /* 0x000fd400078e023f */
[----:B------:R-:W-:Y:S01]  /*2650*/  @!P6 MOV R19, 0x8 ;  /* 0x000000080013e802 */ /* 0x000fe20000000f00 */
[----:B------:R-:W-:Y:S02]  /*2660*/  @!P6 FMUL.FTZ R17, R37, c[0x0][0x1f4] ;  /* 0x00007d002511ea20 */ /* 0x000fe40000410000 */
[----:B------:R-:W-:Y:S02]  /*2670*/  @!P6 FMUL.FTZ R16, R36, c[0x0][0x1f4] ;  /* 0x00007d002410ea20 */ /* 0x000fe40000410000 */
[----:B------:R-:W-:-:S05]  /*2680*/  @!P6 IMAD.WIDE R18, R60, R19, c[0x0][0x168] ;  /* 0x00005a003c12e625 */ /* 0x000fca00078e0213 */
[----:B------:R1:W-:Y:S04]  /*2690*/  @!P6 STG.E.64 [R18.64], R16 ;  /* 0x000000101200e986 */ /* 0x0003e8000c101b08 */
[----:B------:R-:W-:Y:S01]  /*26a0*/  BAR.SYNC.DEFER_BLOCKING 0x0 ;  /* 0x0000000000007b1d */ /* 0x000fe20000010000 */
[----:B------:R-:W-:-:S05]  /*26b0*/  IMAD.WIDE R62, R62, R63, c[0x0][0x180] ;  /* 0x000060003e3e7625 */ /* 0x000fca00078e023f */
[----:B-1----:R1:W2:Y:S04]  /*26c0*/  LDG.E.U16 R18, [R68.64] ;  /* 0x0000000844127981 */ /* 0x0022a8000c1e1500 */
[----:B------:R3:W4:Y:S04]  /*26d0*/  LDG.E.U16 R19, [R62.64] ;  /* 0x000000083e137981 */ /* 0x000728000c1e1500 */
[----:B------:R-:W5:Y:S04]  /*26e0*/  LDS.64 R16, [0x48] ;  /* 0x00004800ff107984 */ /* 0x000f680000000a00 */
[----:B-1----:R-:W4:Y:S04]  /*26f0*/  LDG.E.U16 R68, [R68.64+0x2] ;  /* 0x0000020844447981 */ /* 0x002f28000c1e1500 */
[----:B---3--:R4:W3:Y:S01]  /*2700*/  LDG.E.U16 R63, [R62.64+0x2] ;  /* 0x000002083e3f7981 */ /* 0x0088e2000c1e1500 */
[----:B0----5:R-:W-:-:S04]  /*2710*/  FMUL.FTZ R36, R16, c[0x0][0x1f4] ;  /* 0x00007d0010247a20 */ /* 0x021fc80000410000 */
[----:B------:R-:W0:Y:S02]  /*2720*/  R2UR UR5, R36 ;  /* 0x00000000240573c2 */ /* 0x000e2400000e0000 */
[----:B0-----:R-:W-:-:S05]  /*2730*/  MOV R16, UR5 ;  /* 0x0000000500107c02 */ /* 0x001fca0008000f00 */
[----:B------:R-:W-:-:S04]  /*2740*/  FMUL.FTZ R16, R16, UR5 ;  /* 0x0000000510107c20 */ /* 0x000fc80008410000 */
[----:B------:R-:W-:-:S05]  /*2750*/  FFMA.FTZ R16, R17, c[0x0][0x1f4], -R16 ;  /* 0x00007d0011107a23 */ /* 0x000fca0000010810 */
[----:B------:R-:W-:-:S13]  /*2760*/  FSETP.GTU.FTZ.AND P5, PT, R16, RZ, PT ;  /* 0x000000ff1000720b */ /* 0x000fda0003fbc000 */
[----:B------:R-:W-:Y:S01]  /*2770*/  VOTEU.ANY UP0, P5 ;  /* 0x00000000003f7886 */ /* 0x000fe20002800100 */
[----:B------:R-:W-:-:S13]  /*2780*/  PLOP3.LUT P5, PT, PT, PT, UP0, 0x80, 0x0 ;  /* 0x000000000000781c */ /* 0x000fda0003faf008 */
[----:B------:R-:W-:-:S06]  /*2790*/  @P5 FADD.FTZ R16, R16, c[0x0][0x188] ;  /* 0x0000620010105621 */ /* 0x000fcc0000010000 */
[----:B------:R-:W0:Y:S02]  /*27a0*/  @P5 MUFU.RSQ R16, R16 ;  /* 0x0000001000105308 */ /* 0x000e240000001400 */
[----:B0-----:R0:W1:Y:S01]  /*27b0*/  @P5 R2UR UR7, R16 ;  /* 0x00000000100753c2 */ /* 0x00106200000e0000 */
[----:B------:R-:W-:Y:S02]  /*27c0*/  ISETP.NE.AND P6, PT, RZ, UR10, PT ;  /* 0x0000000aff007c0c */ /* 0x000fe4000bfc5270 */
[--C-:B------:R-:W-:Y:S02]  /*27d0*/  PRMT R17, RZ, 0x5410, R15.reuse ;  /* 0x00005410ff117816 */ /* 0x100fe4000000000f */
[----:B0-----:R-:W-:-:S03]  /*27e0*/  PRMT R16, RZ, 0x7610, R15 ;  /* 0x00007610ff107816 */ /* 0x001fc6000000000f */
[----:B------:R-:W-:Y:S01]  /*27f0*/  FADD.FTZ R17, R17, -UR5 ;  /* 0x8000000511117e21 */ /* 0x000fe20008010000 */
[----:B------:R-:W-:Y:S02]  /*2800*/  UMOV UR6, 0x3f800000 ;  /* 0x3f80000000067882 */ /* 0x000fe40000000000 */
[----:B-1----:R-:W-:Y:S02]  /*2810*/  @UP0 UMOV UR6, UR7 ;  /* 0x0000000700060c82 */ /* 0x002fe40008000000 */
[----:B------:R-:W-:Y:S01]  /*2820*/  FMUL.FTZ R17, R17, UR6 ;  /* 0x0000000611117c20 */ /* 0x000fe20008410000 */
[----:B--2---:R-:W-:Y:S01]  /*2830*/  PRMT R15, RZ, 0x5410, R18 ;  /* 0x00005410ff0f7816 */ /* 0x004fe20000000012 */
[----:B------:R-:W-:Y:S01]  /*2840*/  FADD.FTZ R18, R16, -UR5 ;  /* 0x8000000510127e21 */ /* 0x000fe20008010000 */
[----:B----4-:R-:W-:-:S03]  /*2850*/  PRMT R62, RZ, 0x5410, R19 ;  /* 0x00005410ff3e7816 */ /* 0x010fc60000000013 */
[----:B------:R-:W-:Y:S01]  /*2860*/  FMUL.FTZ R18, R18, UR6 ;  /* 0x0000000612127c20 */ /* 0x000fe20008410000 */
[----:B------:R-:W-:Y:S02]  /*2870*/  PRMT R36, RZ, 0x5410, R68 ;  /* 0x00005410ff247816 */ /* 0x000fe40000000044 */
[----:B---3--:R-:W-:Y:S01]  /*2880*/  PRMT R37, RZ, 0x5410, R63 ;  /* 0x00005410ff257816 */ /* 0x008fe2000000003f */
[----:B------:R-:W-:-:S04]  /*2890*/  FFMA.FTZ R16, R15, R17, R62 ;  /* 0x000000110f107223 */ /* 0x000fc8000001003e */
        /* <DEDUP_REMOVED lines=12> */
.L_x_2254:
        /* <DEDUP_REMOVED lines=12> */
.L_x_2256:
[----:B------:R-:W-:Y:S05]  /*2a20*/  BSYNC B0 ;  /* 0x0000000000007941 */ /* 0x000fea0003800000 */
.L_x_2255:
[--C-:B------:R-:W-:Y:S02]  /*2a30*/  PRMT R16, RZ, 0x5410, R11.reuse ;  /* 0x00005410ff107816 */ /* 0x100fe4000000000b */
[----:B------:R-:W-:-:S03]  /*2a40*/  PRMT R17, RZ, 0x7610, R11 ;  /* 0x00007610ff117816 */ /* 0x000fc6000000000b */
[----:B------:R-:W-:Y:S02]  /*2a50*/  FADD.FTZ R11, R16, -UR5 ;  /* 0x80000005100b7e21 */ /* 0x000fe40008010000 */
[----:B------:R-:W-:Y:S02]  /*2a60*/  FADD.FTZ R16, R17, -UR5 ;  /* 0x8000000511107e21 */ /* 0x000fe40008010000 */
[----:B------:R-:W-:Y:S02]  /*2a70*/  FMUL.FTZ R11, R11, UR6 ;  /* 0x000000060b0b7c20 */ /* 0x000fe40008410000 */
[----:B------:R-:W-:Y:S02]  /*2a80*/  FMUL.FTZ R16, R16, UR6 ;  /* 0x0000000610107c20 */ /* 0x000fe40008410000 */
        /* <DEDUP_REMOVED lines=13> */
.L_x_2257:
        /* <DEDUP_REMOVED lines=12> */
.L_x_2259:
[----:B------:R-:W-:Y:S05]  /*2c20*/  BSYNC B0 ;  /* 0x0000000000007941 */ /* 0x000fea0003800000 */
.L_x_2258:
[--C-:B0-----:R-:W-:Y:S02]  /*2c30*/  PRMT R11, RZ, 0x5410, R12.reuse ;  /* 0x00005410ff0b7816 */ /* 0x101fe4000000000c */
        /* <DEDUP_REMOVED lines=18> */
.L_x_2260:
        /* <DEDUP_REMOVED lines=12> */
.L_x_2262:
[----:B------:R-:W-:Y:S05]  /*2e20*/  BSYNC B0 ;  /* 0x0000000000007941 */ /* 0x000fea0003800000 */
.L_x_2261:
[--C-:B0-----:R-:W-:Y:S02]  /*2e30*/  PRMT R11, RZ, 0x5410, R13.reuse ;  /* 0x00005410ff0b7816 */ /* 0x101fe4000000000d */
[----:B------:R-:W-:Y:S02]  /*2e40*/  PRMT R12, RZ, 0x7610, R13 ;  /* 0x00007610ff0c7816 */ /* 0x000fe4000000000d */
[--C-:B------:R-:W-:Y:S01]  /*2e50*/  PRMT R13, RZ, 0x5410, R14.reuse ;  /* 0x00005410ff0d7816 */ /* 0x100fe2000000000e */
        /* <DEDUP_REMOVED lines=22> */
.L_x_2263:
        /* <DEDUP_REMOVED lines=12> */
.L_x_2265:
[----:B------:R-:W-:Y:S05]  /*3080*/  BSYNC B0 ;  /* 0x0000000000007941 */ /* 0x000fea0003800000 */
.L_x_2264:
        /* <DEDUP_REMOVED lines=13> */
.L_x_2266:
[----:B------:R-:W-:Y:S01]  /*3160*/  BSSY B0, `(.L_x_2267) ;  /* 0x000000c000007945 */ /* 0x000fe20003800000 */
[----:B------:R-:W-:Y:S05]  /*3170*/  @!P4 BRA `(.L_x_2268) ;  /* 0x000000a00000c947 */ /* 0x000fea0003800000 */
[----:B------:R-:W-:Y:S01]  /*3180*/  MOV R12, R66 ;  /* 0x00000042000c7202 */ /* 0x000fe20000000f00 */
[----:B0-----:R-:W-:Y:S01]  /*3190*/  IMAD R16, R0, c[0x0][0x1c0], RZ ;  /* 0x0000700000107a24 */ /* 0x001fe200078e02ff */
[----:B------:R-:W-:Y:S02]  /*31a0*/  MOV R13, R65 ;  /* 0x00000041000d7202 */ /* 0x000fe40000000f00 */
[----:B------:R-:W-:Y:S01]  /*31b0*/  F2FP.BF16.PACK_AB R11, R11, R14 ;  /* 0x0000000e0b0b723e */ /* 0x000fe200000010ff */
[C---:B------:R-:W-:Y:S02]  /*31c0*/  IMAD R17, R55.reuse, c[0x0][0x1c4], R16 ;  /* 0x0000710037117a24 */ /* 0x040fe400078e0210 */
[----:B------:R-:W-:-:S04]  /*31d0*/  IMAD.WIDE.U32 R12, R55, c[0x0][0x1c0], R12 ;  /* 0x00007000370c7a25 */ /* 0x000fc800078e000c */
[----:B------:R-:W-:Y:S01]  /*31e0*/  IMAD.IADD R17, R13, 0x1, R17 ;  /* 0x000000010d117824 */ /* 0x000fe200078e0211 */
[----:B------:R-:W-:-:S04]  /*31f0*/  LEA R16, P5, R12, c[0x0][0x160], 0x1 ;  /* 0x000058000c107a11 */ /* 0x000fc800078a08ff */
[----:B------:R-:W-:-:S05]  /*3200*/  LEA.HI.X R17, R12, c[0x0][0x164], R17, 0x1, P5 ;  /* 0x000059000c117a11 */ /* 0x000fca00028f0c11 */
[----:B------:R0:W-:Y:S04]  /*3210*/  STG.E [R16.64], R11 ;  /* 0x0000000b10007986 */ /* 0x0001e8000c101908 */
.L_x_2268:
[----:B------:R-:W-:Y:S05]  /*3220*/  BSYNC B0 ;  /* 0x0000000000007941 */ /* 0x000fea0003800000 */
.L_x_2267:
[--C-:B0-----:R-:W-:Y:S02]  /*3230*/  PRMT R11, RZ, 0x5410, R22.reuse ;  /* 0x00005410ff0b7816 */ /* 0x101fe40000000016 */
        /* <DEDUP_REMOVED lines=21> */
.L_x_2269:
        /* <DEDUP_REMOVED lines=12> */
.L_x_2271:
[----:B------:R-:W-:Y:S05]  /*3450*/  BSYNC B0 ;  /* 0x0000000000007941 */ /* 0x000fea0003800000 */
.L_x_2270:
        /* <DEDUP_REMOVED lines=22> */
.L_x_2272:
        /* <DEDUP_REMOVED lines=12> */
.L_x_2274:
[----:B------:R-:W-:Y:S05]  /*3680*/  BSYNC B0 ;  /* 0x0000000000007941 */ /* 0x000fea0003800000 */
.L_x_2273:
        /* <DEDUP_REMOVED lines=22> */
.L_x_2275:
        /* <DEDUP_REMOVED lines=12> */
.L_x_2277:
[----:B------:R-:W-:Y:S05]  /*38b0*/  BSYNC B0 ;  /* 0x0000000000007941 */ /* 0x000fea0003800000 */
.L_x_2276:
        /* <DEDUP_REMOVED lines=22> */
.L_x_2278:
        /* <DEDUP_REMOVED lines=12> */
.L_x_2280:
[----:B------:R-:W-:Y:S05]  /*3ae0*/  BSYNC B0 ;  /* 0x0000000000007941 */ /* 0x000fea0003800000 */
.L_x_2279:
        /* <DEDUP_REMOVED lines=22> */
.L_x_2281:
        /* <DEDUP_REMOVED lines=12> */
.L_x_2283:
[----:B------:R-:W-:Y:S05]  /*3d10*/  BSYNC B0 ;  /* 0x0000000000007941 */ /* 0x000fea0003800000 */
.L_x_2282:
        /* <DEDUP_REMOVED lines=22> */
.L_x_2284:
        /* <DEDUP_REMOVED lines=12> */
.L_x_2286:
[----:B------:R-:W-:Y:S05]  /*3f40*/  BSYNC B0 ;  /* 0x0000000000007941 */ /* 0x000fea0003800000 */
.L_x_2285:
        /* <DEDUP_REMOVED lines=22> */
.L_x_2287:
        /* <DEDUP_REMOVED lines=12> */
.L_x_2289:
[----:B------:R-:W-:Y:S05]  /*4170*/  BSYNC B0 ;  /* 0x0000000000007941 */ /* 0x000fea0003800000 */
.L_x_2288:
        /* <DEDUP_REMOVED lines=22> */
.L_x_2290:
        /* <DEDUP_REMOVED lines=12> */
.L_x_2292:
[----:B------:R-:W-:Y:S05]  /*43a0*/  BSYNC B0 ;  /* 0x0000000000007941 */ /* 0x000fea0003800000 */
.L_x_2291:
        /* <DEDUP_REMOVED lines=22> */
.L_x_2293:
        /* <DEDUP_REMOVED lines=12> */
.L_x_2295:
[----:B------:R-:W-:Y:S05]  /*45d0*/  BSYNC B0 ;  /* 0x0000000000007941 */ /* 0x000fea0003800000 */
.L_x_2294:
        /* <DEDUP_REMOVED lines=22> */
.L_x_2296:
        /* <DEDUP_REMOVED lines=12> */
.L_x_2298:
[----:B------:R-:W-:Y:S05]  /*4800*/  BSYNC B0 ;  /* 0x0000000000007941 */ /* 0x000fea0003800000 */
.L_x_2297:
        /* <DEDUP_REMOVED lines=22> */
.L_x_2299:
        /* <DEDUP_REMOVED lines=12> */
.L_x_2301:
[----:B------:R-:W-:Y:S05]  /*4a30*/  BSYNC B0 ;  /* 0x0000000000007941 */ /* 0x000fea0003800000 */
.L_x_2300:
[----:B------:R-:W-:Y:S02]  /*4a40*/  IADD3 R60, R60, c[0x0][0x10], RZ ;  /* 0x000004003c3c7a10 */ /* 0x000fe40007ffe0ff */
[----:B------:R-:W-:Y:S02]  /*4a50*/  IADD3 R7, R7, 0x1, RZ ;  /* 0x0000000107077810 */ /* 0x000fe40007ffe0ff */
[----:B------:R-:W-:-:S13]  /*4a60*/  ISETP.GE.AND P5, PT, R60, UR4, PT ;  /* 0x000000043c007c0c */ /* 0x000fda000bfa6270 */
[----:B------:R-:W-:Y:S01]  /*4a70*/  @P5 CALL.REL.NOINC `(.L_x_2302) ;  /* 0x0000001000005944 */ /* 0x000fe20003c00000 */
[----:B------:R-:W-:Y:S05]  /*4a80*/  BRA `(.L_x_2303) ;  /* 0xffffb8d000007947 */ /* 0x000fea000383ffff */
.L_x_2302:
[----:B------:R-:W-:Y:S05]  /*4a90*/  EXIT ;  /* 0x000000000000794d */ /* 0x000fea0003800000 */
.L_x_2304:
        /* <DEDUP_REMOVED lines=14> */
.L_x_3357:


//--------------------- .text._Z35group_norm_nhwc_fwd_one_pass_kernelI11Bf16IOFp16WLi64ELi14ELi224EEv26Group_norm_nhwc_fwd_params --------------------------
	.section	.text._Z35group_norm_nhwc_fwd_one_pass_kernelI11Bf16IOFp16WLi64ELi14ELi224EEv26Group_norm_nhwc_fwd_params,"ax",@progbits
	.sectioninfo	@"SHI_REGISTERS=32"
	.align	128
        .global         _Z35group_norm_nhwc_fwd_one_pass_kernelI11Bf16IOFp16WLi64ELi14ELi224EEv26Group_norm_nhwc_fwd_params
        .type           _Z35group_norm_nhwc_fwd_one_pass_kernelI11Bf16IOFp16WLi64ELi14ELi224EEv26Group_norm_nhwc_fwd_params,@function
        .size           _Z35group_norm_nhwc_fwd_one_pass_kernelI11Bf16IOFp16WLi64ELi14ELi224EEv26Group_norm_nhwc_fwd_params,(.L_x_3358 - _Z35group_norm_nhwc_fwd_one_pass_kernelI11Bf16IOFp16WLi64ELi14ELi224EEv26Group_norm_nhwc_fwd_params)
        .other          _Z35group_norm_nhwc_fwd_one_pass_kernelI11Bf16IOFp16WLi64ELi14ELi224EEv26Group_norm_nhwc_fwd_params,@"STO_CUDA_ENTRY STV_DEFAULT"
_Z35group_norm_nhwc_fwd_one_pass_kernelI11Bf16IOFp16WLi64ELi14ELi224EEv26Group_norm_nhwc_fwd_params:
.text._Z35group_norm_nhwc_fwd_one_pass_kernelI11Bf16IOFp16WLi64ELi14ELi224EEv26Group_norm_nhwc_fwd_params:
        /* <DEDUP_REMOVED lines=28> */
.L_x_2324:
        /* <DEDUP_REMOVED lines=116> */
.L_x_2306:
[----:B------:R-:W-:Y:S05]  /*0900*/  BSYNC B0 ;  /* 0x0000000000007941 */ /* 0x000fea0003800000 */
.L_x_2305:
        /* <DEDUP_REMOVED lines=25> */
.L_x_2309:
[----:B------:R-:W2:Y:S01]  /*0aa0*/  LDG.E.STRONG.GPU R12, [R8.64] ;  /* 0x00000006080c7981 */ /* 0x000ea2000c1ef900 */
[----:B------:R-:W-:Y:S01]  /*0ab0*/  YIELD ;  /* 0x0000000000007946 */ /* 0x000fe20003800000 */
[----:B--2---:R-:W-:Y:S01]  /*0ac0*/  ISETP.NE.AND P0, PT, R12, R13, PT ;  /* 0x0000000d0c00720c */ /* 0x004fe20003f05270 */
[----:B------:R-:W-:-:S12]  /*0ad0*/  CCTL.IVALL ;  /* 0x00000000ff00798f */ /* 0x000fd80002000000 */
[----:B------:R-:W-:Y:S05]  /*0ae0*/  @P0 BRA `(.L_x_2309) ;  /* 0xffffffb000000947 */ /* 0x000fea000383ffff */
.L_x_2308:
        /* <DEDUP_REMOVED lines=17> */
.L_x_2313:
        /* <DEDUP_REMOVED lines=115> */
.L_x_2312:
        /* <DEDUP_REMOVED lines=61> */
.L_x_2314:
[----:B------:R-:W-:-:S13]  /*1700*/  ISETP.NE.OR P0, PT, R10, RZ, P0 ;  /* 0x000000ff0a00720c */ /* 0x000fda0000705670 */
[----:B------:R-:W-:Y:S05]  /*1710*/  @!P0 BRA `(.L_x_2310) ;  /* 0x000001f000008947 */ /* 0x000fea0003800000 */
.L_x_2311:
        /* <DEDUP_REMOVED lines=31> */
.L_x_2310:
        /* <DEDUP_REMOVED lines=12> */
.L_x_2316:
[----:B------:R-:W-:Y:S05]  /*19d0*/  BSYNC B0 ;  /* 0x0000000000007941 */ /* 0x000fea0003800000 */
.L_x_2315:
        /* <DEDUP_REMOVED lines=16> */
.L_x_2307:
        /* <DEDUP_REMOVED lines=14> */
[----:B-1----:R1:W2:Y:S04]  /*1bc0*/  LDG.E.U16 R8, [R24.64] ;  /* 0x0000000618087981 */ /* 0x0022a8000c1e1500 */
[----:B------:R3:W4:Y:S04]  /*1bd0*/  LDG.E.U16 R9, [R14.64] ;  /* 0x000000060e097981 */ /* 0x000728000c1e1500 */
[----:B------:R-:W5:Y:S04]  /*1be0*/  LDS.64 R10, [0x48] ;  /* 0x00004800ff0a7984 */ /* 0x000f680000000a00 */
[----:B-1----:R-:W4:Y:S04]  /*1bf0*/  LDG.E.U16 R24, [R24.64+0x2] ;  /* 0x0000020618187981 */ /* 0x002f28000c1e1500 */
[----:B---3--:R1:W3:Y:S01]  /*1c00*/  LDG.E.U16 R14, [R14.64+0x2] ;  /* 0x000002060e0e7981 */ /* 0x0082e2000c1e1500 */
[----:B-----5:R-:W-:-:S04]  /*1c10*/  FMUL.FTZ R12, R10, c[0x0][0x1f4] ;  /* 0x00007d000a0c7a20 */ /* 0x020fc80000410000 */
[----:B------:R-:W-:-:S04]  /*1c20*/  FMUL.FTZ R10, R12, R12 ;  /* 0x0000000c0c0a7220 */ /* 0x000fc80000410000 */
[----:B------:R-:W-:-:S05]  /*1c30*/  FFMA.FTZ R11, R11, c[0x0][0x1f4], -R10 ;  /* 0x00007d000b0b7a23 */ /* 0x000fca000001080a */
[----:B------:R-:W-:Y:S02]  /*1c40*/  FSETP.GTU.FTZ.AND P0, PT, R11, RZ, PT ;  /* 0x000000ff0b00720b */ /* 0x000fe40003f1c000 */
[----:B------:R-:W-:-:S11]  /*1c50*/  MOV R10, 0x3f800000 ;  /* 0x3f800000000a7802 */ /* 0x000fd60000000f00 */
[----:B0-----:R-:W-:-:S04]  /*1c60*/  @P0 FADD.FTZ R18, R11, c[0x0][0x188] ;  /* 0x000062000b120621 */ /* 0x001fc80000010000 */
[----:B------:R-:W0:Y:S01]  /*1c70*/  @P0 MUFU.RSQ R10, R18 ;  /* 0x00000012000a0308 */ /* 0x000e220000001400 */
[----:B------:R-:W-:Y:S02]  /*1c80*/  ISETP.NE.AND P2, PT, RZ, UR5, PT ;  /* 0x00000005ff007c0c */ /* 0x000fe4000bf45270 */
[--C-:B-1----:R-:W-:Y:S02]  /*1c90*/  PRMT R15, RZ, 0x7610, R21.reuse ;  /* 0x00007610ff0f7816 */ /* 0x102fe40000000015 */
[----:B------:R-:W-:Y:S02]  /*1ca0*/  PRMT R11, RZ, 0x5410, R21 ;  /* 0x00005410ff0b7816 */ /* 0x000fe40000000015 */
[--C-:B------:R-:W-:Y:S02]  /*1cb0*/  PRMT R13, RZ, 0x5410, R20.reuse ;  /* 0x00005410ff0d7816 */ /* 0x100fe40000000014 */
[----:B------:R-:W-:Y:S01]  /*1cc0*/  PRMT R19, RZ, 0x7610, R20 ;  /* 0x00007610ff137816 */ /* 0x000fe20000000014 */
[--C-:B------:R-:W-:Y:S01]  /*1cd0*/  FADD.FTZ R15, R15, -R12.reuse ;  /* 0x8000000c0f0f7221 */ /* 0x100fe20000010000 */
[----:B------:R-:W-:Y:S01]  /*1ce0*/  ISETP.GE.U32.AND P0, PT, R16, c[0x0][0x1c8], PT ;  /* 0x0000720010007a0c */ /* 0x000fe20003f06070 */
[----:B------:R-:W-:-:S02]  /*1cf0*/  FADD.FTZ R11, R11, -R12 ;  /* 0x8000000c0b0b7221 */ /* 0x000fc40000010000 */
[--C-:B------:R-:W-:Y:S02]  /*1d00*/  FADD.FTZ R13, R13, -R12.reuse ;  /* 0x8000000c0d0d7221 */ /* 0x100fe40000010000 */
[----:B------:R-:W-:Y:S01]  /*1d10*/  FADD.FTZ R19, R19, -R12 ;  /* 0x8000000c13137221 */ /* 0x000fe20000010000 */
[----:B------:R-:W-:Y:S01]  /*1d20*/  ISETP.GE.AND.EX P0, PT, R17, c[0x0][0x1cc], PT, P0 ;  /* 0x0000730011007a0c */ /* 0x000fe20003f06300 */
[-C--:B0-----:R-:W-:Y:S02]  /*1d30*/  FMUL.FTZ R15, R15, R10.reuse ;  /* 0x0000000a0f0f7220 */ /* 0x081fe40000410000 */
[-C--:B------:R-:W-:Y:S02]  /*1d40*/  FMUL.FTZ R19, R19, R10.reuse ;  /* 0x0000000a13137220 */ /* 0x080fe40000410000 */
[-C--:B------:R-:W-:Y:S02]  /*1d50*/  FMUL.FTZ R12, R13, R10.reuse ;  /* 0x0000000a0d0c7220 */ /* 0x080fe40000410000 */
[----:B------:R-:W-:Y:S01]  /*1d60*/  FMUL.FTZ R11, R11, R10 ;  /* 0x0000000a0b0b7220 */ /* 0x000fe20000410000 */
[----:B------:R-:W-:Y:S01]  /*1d70*/  ISETP.GT.U32.OR P0, PT, R5, 0xdf, P0 ;  /* 0x000000df0500780c */ /* 0x000fe20000704470 */
[----:B--2---:R-:W-:-:S02]  /*1d80*/  HADD2.F32 R8, -RZ, R8.H0_H0 ;  /* 0x20000008ff087230 */ /* 0x004fc40000004100 */
[----:B----4-:R-:W-:Y:S02]  /*1d90*/  HADD2.F32 R9, -RZ, R9.H0_H0 ;  /* 0x20000009ff097230 */ /* 0x010fe40000004100 */
[----:B------:R-:W-:Y:S02]  /*1da0*/  HADD2.F32 R24, -RZ, R24.H0_H0 ;  /* 0x20000018ff187230 */ /* 0x000fe40000004100 */
[----:B---3--:R-:W-:Y:S01]  /*1db0*/  HADD2.F32 R18, -RZ, R14.H0_H0 ;  /* 0x2000000eff127230 */ /* 0x008fe20000004100 */
[----:B------:R-:W-:-:S04]  /*1dc0*/  FFMA.FTZ R12, R8, R12, R9 ;  /* 0x0000000c080c7223 */ /* 0x000fc80000010009 */
        /* <DEDUP_REMOVED lines=14> */
.L_x_2317:
        /* <DEDUP_REMOVED lines=12> */
.L_x_2319:
[----:B------:R-:W-:Y:S05]  /*1f70*/  BSYNC B0 ;  /* 0x0000000000007941 */ /* 0x000fea0003800000 */
.L_x_2318:
        /* <DEDUP_REMOVED lines=11> */
.L_x_2320:
        /* <DEDUP_REMOVED lines=12> */
.L_x_2322:
[----:B------:R-:W-:Y:S05]  /*20f0*/  BSYNC B0 ;  /* 0x0000000000007941 */ /* 0x000fea0003800000 */
.L_x_2321:
[----:B------:R-:W-:Y:S02]  /*2100*/  IADD3 R22, R22, c[0x0][0x10], RZ ;  /* 0x0000040016167a10 */ /* 0x000fe40007ffe0ff */
[----:B------:R-:W-:Y:S02]  /*2110*/  IADD3 R6, R6, 0x1, RZ ;  /* 0x0000000106067810 */ /* 0x000fe40007ffe0ff */
[----:B------:R-:W-:-:S13]  /*2120*/  ISETP.GE.AND P0, PT, R22, UR4, PT ;  /* 0x0000000416007c0c */ /* 0x000fda000bf06270 */
[----:B------:R-:W-:Y:S01]  /*2130*/  @P0 CALL.REL.NOINC `(.L_x_2323) ;  /* 0x0000001000000944 */ /* 0x000fe20003c00000 */
[----:B------:R-:W-:Y:S05]  /*2140*/  BRA `(.L_x_2324) ;  /* 0xffffe07000007947 */ /* 0x000fea000383ffff */
.L_x_2323:
[----:B------:R-:W-:Y:S05]  /*2150*/  EXIT ;  /* 0x000000000000794d */ /* 0x000fea0003800000 */
.L_x_2325:
        /* <DEDUP_REMOVED lines=10> */
.L_x_3358:


//--------------------- .text._Z35group_norm_nhwc_fwd_one_pass_kernelI11Bf16IOFp16WLi128ELi14ELi224EEv26Group_norm_nhwc_fwd_params --------------------------
	.section	.text._Z35group_norm_nhwc_fwd_one_pass_kernelI11Bf16IOFp16WLi128ELi14ELi224EEv26Group_norm_nhwc_fwd_params,"ax",@progbits
	.sectioninfo	@"SHI_REGISTERS=40"
	.align	128
        .global         _Z35group_norm_nhwc_fwd_one_pass_kernelI11Bf16IOFp16WLi128ELi14ELi224EEv26Group_norm_nhwc_fwd_params
        .type           _Z35group_norm_nhwc_fwd_one_pass_kernelI11Bf16IOFp16WLi128ELi14ELi224EEv26Group_norm_nhwc_fwd_params,@function
        .size           _Z35group_norm_nhwc_fwd_one_pass_kernelI11Bf16IOFp16WLi128ELi14ELi224EEv26Group_norm_nhwc_fwd_params,(.L_x_3359 - _Z35group_norm_nhwc_fwd_one_pass_kernelI11Bf16IOFp16WLi128ELi14ELi224EEv26Group_norm_nhwc_fwd_params)
        .other          _Z35group_norm_nhwc_fwd_one_pass_kernelI11Bf16IOFp16WLi128ELi14ELi224EEv26Group_norm_nhwc_fwd_params,@"STO_CUDA_ENTRY STV_DEFAULT"
_Z35group_norm_nhwc_fwd_one_pass_kernelI11Bf16IOFp16WLi128ELi14ELi224EEv26Group_norm_nhwc_fwd_params:
.text._Z35group_norm_nhwc_fwd_one_pass_kernelI11Bf16IOFp16WLi128ELi14ELi224EEv26Group_norm_nhwc_fwd_params:
        /* <DEDUP_REMOVED lines=30> */
.L_x_2348:
        /* <DEDUP_REMOVED lines=54> */
[----:B------:R-:W-:-:S03]  /*0540*/  @P0 MOV R11, R35 ;  /* 0x00000023000b0202 */ /* 0x000fc60000000f00 */
[----:B------:R-:W-:Y:S01]  /*0550*/  @!P1 IMAD.IADD R9, R9, 0x1, R15 ;  /* 0x0000000109099824 */ /* 0x000fe200078e020f */
[----:B------:R-:W-:Y:S01]  /*0560*/  @!P1 LEA R14, P5, R8, c[0x0][0x170], 0x1 ;  /* 0x00005c00080e9a11 */ /* 0x000fe200078a08ff */
[----:B------:R-:W-:-:S03]  /*0570*/  @P0 IMAD.WIDE.U32 R10, R29, c[0x0][0x1c0], R10 ;  /* 0x000070001d0a0a25 */ /* 0x000fc600078e000a */
[----:B------:R-:W-:Y:S01]  /*0580*/  @!P1 LEA.HI.X R15, R8, c[0x0][0x174], R9, 0x1, P5 ;  /* 0x00005d00080f9a11 */ /* 0x000fe200028f0c09 */
[----:B------:R-:W-:Y:S01]  /*0590*/  @!P2 IMAD R8, R22, c[0x0][0x1c0], RZ ;  /* 0x000070001608aa24 */ /* 0x000fe200078e02ff */
[----:B------:R-:W-:Y:S01]  /*05a0*/  @P0 IADD3 R11, R11, R13, RZ ;  /* 0x0000000d0b0b0210 */ /* 0x000fe20007ffe0ff */
[----:B------:R-:W-:Y:S01]  /*05b0*/  @!P3 IMAD R13, R23, c[0x0][0x1c0], RZ ;  /* 0x00007000170dba24 */ /* 0x000fe200078e02ff */
[C---:B------:R-:W-:Y:S01]  /*05c0*/  @P0 LEA R16, P4, R10.reuse, c[0x0][0x170], 0x1 ;  /* 0x00005c000a100a11 */ /* 0x040fe200078808ff */
[----:B------:R-:W2:Y:S01]  /*05d0*/  @!P1 LDG.E R24, [R14.64] ;  /* 0x000000060e189981 */ /* 0x000ea2000c1e1900 */
        /* <DEDUP_REMOVED lines=94> */
.L_x_2327:
[----:B------:R-:W-:Y:S05]  /*0bc0*/  BSYNC B0 ;  /* 0x0000000000007941 */ /* 0x000fea0003800000 */
.L_x_2326:
        /* <DEDUP_REMOVED lines=25> */
.L_x_2330:
[----:B------:R-:W2:Y:S01]  /*0d60*/  LDG.E.STRONG.GPU R10, [R8.64] ;  /* 0x00000006080a7981 */ /* 0x000ea2000c1ef900 */
[----:B------:R-:W-:Y:S01]  /*0d70*/  YIELD ;  /* 0x0000000000007946 */ /* 0x000fe20003800000 */
[----:B--2---:R-:W-:Y:S01]  /*0d80*/  ISETP.NE.AND P1, PT, R10, R11, PT ;  /* 0x0000000b0a00720c */ /* 0x004fe20003f25270 */
[----:B------:R-:W-:-:S12]  /*0d90*/  CCTL.IVALL ;  /* 0x00000000ff00798f */ /* 0x000fd80002000000 */
[----:B------:R-:W-:Y:S05]  /*0da0*/  @P1 BRA `(.L_x_2330) ;  /* 0xffffffb000001947 */ /* 0x000fea000383ffff */
.L_x_2329:
        /* <DEDUP_REMOVED lines=11> */
.L_x_2332:
        /* <DEDUP_REMOVED lines=59> */
.L_x_2331:
        /* <DEDUP_REMOVED lines=19> */
.L_x_2334:
[----:B------:R-:W-:Y:S05]  /*1340*/  BSYNC B0 ;  /* 0x0000000000007941 */ /* 0x000fea0003800000 */
.L_x_2333:
        /* <DEDUP_REMOVED lines=30> */
.L_x_2328:
        /* <DEDUP_REMOVED lines=14> */
[----:B------:R2:W3:Y:S04]  /*1610*/  LDG.E.U16 R33, [R14.64+0x2] ;  /* 0x000002060e217981 */ /* 0x0004e8000c1e1500 */
[----:B------:R4:W5:Y:S04]  /*1620*/  LDG.E.U16 R32, [R12.64+0x2] ;  /* 0x000002060c207981 */ /* 0x000968000c1e1500 */
[----:B------:R-:W0:Y:S04]  /*1630*/  LDS.64 R10, [0x48] ;  /* 0x00004800ff0a7984 */ /* 0x000e280000000a00 */
[----:B--2---:R2:W5:Y:S04]  /*1640*/  LDG.E.U16 R14, [R14.64] ;  /* 0x000000060e0e7981 */ /* 0x004568000c1e1500 */
[----:B----4-:R4:W5:Y:S01]  /*1650*/  LDG.E.U16 R12, [R12.64] ;  /* 0x000000060c0c7981 */ /* 0x010962000c1e1500 */
[----:B-1----:R-:W-:-:S02]  /*1660*/  MOV R9, 0x3f800000 ;  /* 0x3f80000000097802 */ /* 0x002fc40000000f00 */
[----:B------:R-:W-:Y:S02]  /*1670*/  PRMT R16, RZ, 0x7610, R25 ;  /* 0x00007610ff107816 */ /* 0x000fe40000000019 */
[----:B------:R-:W-:Y:S02]  /*1680*/  PRMT R17, RZ, 0x5410, R27 ;  /* 0x00005410ff117816 */ /* 0x000fe4000000001b */
[----:B--2---:R-:W-:Y:S02]  /*1690*/  PRMT R15, RZ, 0x5410, R25 ;  /* 0x00005410ff0f7816 */ /* 0x004fe40000000019 */
[--C-:B------:R-:W-:Y:S02]  /*16a0*/  PRMT R25, RZ, 0x7610, R24.reuse ;  /* 0x00007610ff197816 */ /* 0x100fe40000000018 */
[----:B----4-:R-:W-:Y:S02]  /*16b0*/  PRMT R13, RZ, 0x5410, R24 ;  /* 0x00005410ff0d7816 */ /* 0x010fe40000000018 */
[----:B0-----:R-:W-:-:S02]  /*16c0*/  PRMT R19, RZ, 0x7610, R26 ;  /* 0x00007610ff137816 */ /* 0x001fc4000000001a */
[----:B------:R-:W-:Y:S02]  /*16d0*/  PRMT R27, RZ, 0x7610, R27 ;  /* 0x00007610ff1b7816 */ /* 0x000fe4000000001b */
[----:B------:R-:W-:Y:S02]  /*16e0*/  ISETP.NE.AND P4, PT, RZ, UR5, PT ;  /* 0x00000005ff007c0c */ /* 0x000fe4000bf85270 */
[----:B------:R-:W-:Y:S02]  /*16f0*/  ISETP.GE.U32.AND P3, PT, R28, c[0x0][0x1c8], PT ;  /* 0x000072001c007a0c */ /* 0x000fe40003f66070 */
[----:B------:R-:W-:Y:S02]  /*1700*/  ISETP.GE.U32.AND P2, PT, R20, c[0x0][0x1c8], PT ;  /* 0x0000720014007a0c */ /* 0x000fe40003f46070 */
[----:B------:R-:W-:Y:S02]  /*1710*/  ISETP.GE.AND.EX P3, PT, R21, c[0x0][0x1cc], PT, P3 ;  /* 0x0000730015007a0c */ /* 0x000fe40003f66330 */
[----:B------:R-:W-:-:S02]  /*1720*/  ISETP.GE.AND.EX P2, PT, R23, c[0x0][0x1cc], PT, P2 ;  /* 0x0000730017007a0c */ /* 0x000fc40003f46320 */
[C---:B------:R-:W-:Y:S02]  /*1730*/  ISETP.GT.U32.OR P3, PT, R0.reuse, 0xdf, P3 ;  /* 0x000000df0000780c */ /* 0x040fe40001f64470 */
[----:B------:R-:W-:Y:S01]  /*1740*/  ISETP.GT.U32.OR P2, PT, R0, 0xdf, P2 ;  /* 0x000000df0000780c */ /* 0x000fe20001744470 */
[----:B------:R-:W-:-:S04]  /*1750*/  FMUL.FTZ R10, R10, c[0x0][0x1f4] ;  /* 0x00007d000a0a7a20 */ /* 0x000fc80000410000 */
[----:B------:R-:W-:Y:S02]  /*1760*/  FMUL.FTZ R8, R10, R10 ;  /* 0x0000000a0a087220 */ /* 0x000fe40000410000 */
[----:B------:R-:W-:Y:S02]  /*1770*/  FADD.FTZ R18, R17, -R10 ;  /* 0x8000000a11127221 */ /* 0x000fe40000010000 */
[----:B------:R-:W-:Y:S02]  /*1780*/  FFMA.FTZ R11, R11, c[0x0][0x1f4], -R8 ;  /* 0x00007d000b0b7a23 */ /* 0x000fe40000010808 */
        /* <DEDUP_REMOVED lines=9> */
[----:B------:R-:W-:Y:S02]  /*1820*/  ISETP.GE.AND.EX P1, PT, R22, c[0x0][0x1cc], PT, P1 ;  /* 0x0000730016007a0c */ /* 0x000fe40003f26310 */
[----:B0-----:R-:W-:Y:S01]  /*1830*/  PRMT R11, RZ, 0x5410, R26 ;  /* 0x00005410ff0b7816 */ /* 0x001fe2000000001a */
[----:B------:R-:W-:Y:S01]  /*1840*/  FADD.FTZ R26, R19, -R10 ;  /* 0x8000000a131a7221 */ /* 0x000fe20000010000 */
[----:B------:R-:W-:-:S03]  /*1850*/  ISETP.GT.U32.OR P1, PT, R0, 0xdf, P1 ;  /* 0x000000df0000780c */ /* 0x000fc60000f24470 */
        /* <DEDUP_REMOVED lines=8> */
[----:B------:R-:W-:Y:S01]  /*18e0*/  FMUL.FTZ R24, R24, R9 ;  /* 0x0000000918187220 */ /* 0x000fe20000410000 */
[----:B---3--:R-:W-:Y:S02]  /*18f0*/  HADD2.F32 R33, -RZ, R33.H0_H0 ;  /* 0x20000021ff217230 */ /* 0x008fe40000004100 */
[----:B-----5:R-:W-:-:S05]  /*1900*/  HADD2.F32 R9, -RZ, R32.H0_H0 ;  /* 0x20000020ff097230 */ /* 0x020fca0000004100 */
[C-C-:B------:R-:W-:Y:S02]  /*1910*/  FFMA.FTZ R18, R33.reuse, R15, R9.reuse ;  /* 0x0000000f21127223 */ /* 0x140fe40000010009 */
[C-C-:B------:R-:W-:Y:S01]  /*1920*/  FFMA.FTZ R17, R33.reuse, R17, R9.reuse ;  /* 0x0000001121117223 */ /* 0x140fe20000010009 */
[----:B------:R-:W-:Y:S01]  /*1930*/  HADD2.F32 R19, -RZ, R14.H0_H0 ;  /* 0x2000000eff137230 */ /* 0x000fe20000004100 */
[C-C-:B------:R-:W-:Y:S01]  /*1940*/  FFMA.FTZ R15, R33.reuse, R26, R9.reuse ;  /* 0x0000001a210f7223 */ /* 0x140fe20000010009 */
[----:B------:R-:W-:Y:S01]  /*1950*/  HADD2.F32 R32, -RZ, R12.H0_H0 ;  /* 0x2000000cff207230 */ /* 0x000fe20000004100 */
[----:B------:R-:W-:-:S04]  /*1960*/  FFMA.FTZ R12, R33, R24, R9 ;  /* 0x00000018210c7223 */ /* 0x000fc80000010009 */
        /* <DEDUP_REMOVED lines=15> */
.L_x_2335:
        /* <DEDUP_REMOVED lines=12> */
.L_x_2337:
[----:B------:R-:W-:Y:S05]  /*1b20*/  BSYNC B0 ;  /* 0x0000000000007941 */ /* 0x000fea0003800000 */
.L_x_2336:
        /* <DEDUP_REMOVED lines=11> */
.L_x_2338:
        /* <DEDUP_REMOVED lines=12> */
.L_x_2340:
[----:B------:R-:W-:Y:S05]  /*1ca0*/  BSYNC B0 ;  /* 0x0000000000007941 */ /* 0x000fea0003800000 */
.L_x_2339:
        /* <DEDUP_REMOVED lines=11> */
.L_x_2341:
        /* <DEDUP_REMOVED lines=12> */
.L_x_2343:
[----:B------:R-:W-:Y:S05]  /*1e20*/  BSYNC B0 ;  /* 0x0000000000007941 */ /* 0x000fea0003800000 */
.L_x_2342:
        /* <DEDUP_REMOVED lines=11> */
.L_x_2344:
        /* <DEDUP_REMOVED lines=12> */
.L_x_2346:
[----:B------:R-:W-:Y:S05]  /*1fa0*/  BSYNC B0 ;  /* 0x0000000000007941 */ /* 0x000fea0003800000 */
.L_x_2345:
[----:B------:R-:W-:Y:S02]  /*1fb0*/  IADD3 R30, R30, c[0x0][0x10], RZ ;  /* 0x000004001e1e7a10 */ /* 0x000fe40007ffe0ff */
[----:B------:R-:W-:Y:S02]  /*1fc0*/  IADD3 R5, R5, 0x1, RZ ;  /* 0x0000000105057810 */ /* 0x000fe40007ffe0ff */
[----:B------:R-:W-:-:S13]  /*1fd0*/  ISETP.GE.AND P1, PT, R30, UR4, PT ;  /* 0x000000041e007c0c */ /* 0x000fda000bf26270 */
[----:B------:R-:W-:Y:S01]  /*1fe0*/  @P1 CALL.REL.NOINC `(.L_x_2347) ;  /* 0x0000001000001944 */ /* 0x000fe20003c00000 */
[----:B------:R-:W-:Y:S05]  /*1ff0*/  BRA `(.L_x_2348) ;  /* 0xffffe1e000007947 */ /* 0x000fea000383ffff */
.L_x_2347:
[----:B------:R-:W-:Y:S05]  /*2000*/  EXIT ;  /* 0x000000000000794d */ /* 0x000fea0003800000 */
.L_x_2349:
        /* <DEDUP_REMOVED lines=15> */
.L_x_3359:


//--------------------- .text._Z35group_norm_nhwc_fwd_one_pass_kernelI11Bf16IOFp16WLi256ELi14ELi224EEv26Group_norm_nhwc_fwd_params --------------------------
	.section	.text._Z35group_norm_nhwc_fwd_one_pass_kernelI11Bf16IOFp16WLi256ELi14ELi224EEv26Group_norm_nhwc_fwd_params,"ax",@progbits
	.sectioninfo	@"SHI_REGISTERS=51"
	.align	128
        .global         _Z35group_norm_nhwc_fwd_one_pass_kernelI11Bf16IOFp16WLi256ELi14ELi224EEv26Group_norm_nhwc_fwd_params
        .type           _Z35group_norm_nhwc_fwd_one_pass_kernelI11Bf16IOFp16WLi256ELi14ELi224EEv26Group_norm_nhwc_fwd_params,@function
        .size           _Z35group_norm_nhwc_fwd_one_pass_kernelI11Bf16IOFp16WLi256ELi14ELi224EEv26Group_norm_nhwc_fwd_params,(.L_x_3360 - _Z35group_norm_nhwc_fwd_one_pass_kernelI11Bf16IOFp16WLi256ELi14ELi224EEv26Group_norm_nhwc_fwd_params)
        .other          _Z35group_norm_nhwc_fwd_one_pass_kernelI11Bf16IOFp16WLi256ELi14ELi224EEv26Group_norm_nhwc_fwd_params,@"STO_CUDA_ENTRY STV_DEFAULT"
_Z35group_norm_nhwc_fwd_one_pass_kernelI11Bf16IOFp16WLi256ELi14ELi224EEv26Group_norm_nhwc_fwd_params:
.text._Z35group_norm_nhwc_fwd_one_pass_kernelI11Bf16IOFp16WLi256ELi14ELi224EEv26Group_norm_nhwc_fwd_params:
        /* <DEDUP_REMOVED lines=42> */
.L_x_2387:
        /* <DEDUP_REMOVED lines=240> */
.L_x_2351:
[----:B------:R-:W-:Y:S05]  /*11a0*/  BSYNC B0 ;  /* 0x0000000000007941 */ /* 0x000fea0003800000 */
.L_x_2350:
        /* <DEDUP_REMOVED lines=26> */
.L_x_2354:
[----:B------:R-:W2:Y:S01]  /*1350*/  LDG.E.STRONG.GPU R14, [R12.64] ;  /* 0x000000080c0e7981 */ /* 0x000ea2000c1ef900 */
[----:B------:R-:W-:Y:S01]  /*1360*/  YIELD ;  /* 0x0000000000007946 */ /* 0x000fe20003800000 */
[----:B--2---:R-:W-:Y:S01]  /*1370*/  ISETP.NE.AND P0, PT, R14, R15, PT ;  /* 0x0000000f0e00720c */ /* 0x004fe20003f05270 */
[----:B------:R-:W-:-:S12]  /*1380*/  CCTL.IVALL ;  /* 0x00000000ff00798f */ /* 0x000fd80002000000 */
[----:B------:R-:W-:Y:S05]  /*1390*/  @P0 BRA `(.L_x_2354) ;  /* 0xffffffb000000947 */ /* 0x000fea000383ffff */
.L_x_2353:
        /* <DEDUP_REMOVED lines=20> */
.L_x_2358:
        /* <DEDUP_REMOVED lines=116> */
.L_x_2357:
        /* <DEDUP_REMOVED lines=62> */
.L_x_2359:
[----:B------:R-:W-:-:S13]  /*2000*/  ISETP.NE.OR P0, PT, RZ, UR5, P0 ;  /* 0x00000005ff007c0c */ /* 0x000fda0008705670 */
[----:B------:R-:W-:Y:S05]  /*2010*/  @!P0 BRA `(.L_x_2355) ;  /* 0x000001f000008947 */ /* 0x000fea0003800000 */
.L_x_2356:
        /* <DEDUP_REMOVED lines=31> */
.L_x_2355:
        /* <DEDUP_REMOVED lines=12> */
.L_x_2361:
[----:B------:R-:W-:Y:S05]  /*22d0*/  BSYNC B0 ;  /* 0x0000000000007941 */ /* 0x000fea0003800000 */
.L_x_2360:
        /* <DEDUP_REMOVED lines=16> */
.L_x_2352:
        /* <DEDUP_REMOVED lines=42> */
[----:B---3--:R-:W-:Y:S02]  /*2680*/  HADD2.F32 R19, -RZ, R47.H0_H0 ;  /* 0x2000002fff137230 */ /* 0x008fe40000004100 */
[----:B----4-:R-:W-:Y:S02]  /*2690*/  HADD2.F32 R20, -RZ, R48.H0_H0 ;  /* 0x20000030ff147230 */ /* 0x010fe40000004100 */
[----:B------:R-:W-:-:S02]  /*26a0*/  HADD2.F32 R22, -RZ, R39.H0_H0 ;  /* 0x20000027ff167230 */ /* 0x000fc40000004100 */
[----:B------:R-:W-:-:S03]  /*26b0*/  HADD2.F32 R21, -RZ, R46.H0_H0 ;  /* 0x2000002eff157230 */ /* 0x000fc60000004100 */
        /* <DEDUP_REMOVED lines=13> */
.L_x_2362:
        /* <DEDUP_REMOVED lines=12> */
.L_x_2364:
[----:B------:R-:W-:Y:S05]  /*2850*/  BSYNC B0 ;  /* 0x0000000000007941 */ /* 0x000fea0003800000 */
.L_x_2363:
        /* <DEDUP_REMOVED lines=17> */
.L_x_2365:
        /* <DEDUP_REMOVED lines=12> */
.L_x_2367:
[----:B------:R-:W-:Y:S05]  /*2a30*/  BSYNC B0 ;  /* 0x0000000000007941 */ /* 0x000fea0003800000 */
.L_x_2366:
        /* <DEDUP_REMOVED lines=25> */
.L_x_2368:
        /* <DEDUP_REMOVED lines=12> */
.L_x_2370:
[----:B------:R-:W-:Y:S05]  /*2c90*/  BSYNC B0 ;  /* 0x0000000000007941 */ /* 0x000fea0003800000 */
.L_x_2369:
        /* <DEDUP_REMOVED lines=14> */
.L_x_2371:
        /* <DEDUP_REMOVED lines=12> */
.L_x_2373:
[----:B------:R-:W-:Y:S05]  /*2e40*/  BSYNC B0 ;  /* 0x0000000000007941 */ /* 0x000fea0003800000 */
.L_x_2372:
        /* <DEDUP_REMOVED lines=30> */
.L_x_2374:
        /* <DEDUP_REMOVED lines=12> */
.L_x_2376:
[----:B------:R-:W-:Y:S05]  /*30f0*/  BSYNC B0 ;  /* 0x0000000000007941 */ /* 0x000fea0003800000 */
.L_x_2375:
        /* <DEDUP_REMOVED lines=17> */
.L_x_2377:
        /* <DEDUP_REMOVED lines=12> */
.L_x_2379:
[----:B------:R-:W-:Y:S05]  /*32d0*/  BSYNC B0 ;  /* 0x0000000000007941 */ /* 0x000fea0003800000 */
.L_x_2378:
        /* <DEDUP_REMOVED lines=33> */
.L_x_2380:
        /* <DEDUP_REMOVED lines=12> */
.L_x_2382:
[----:B------:R-:W-:Y:S05]  /*35b0*/  BSYNC B0 ;  /* 0x0000000000007941 */ /* 0x000fea0003800000 */
.L_x_2381:
        /* <DEDUP_REMOVED lines=11> */
.L_x_2383:
        /* <DEDUP_REMOVED lines=11> */
.L_x_2385:
[----:B------:R-:W-:Y:S05]  /*3720*/  BSYNC B0 ;  /* 0x0000000000007941 */ /* 0x000fea0003800000 */
.L_x_2384:
[----:B------:R-:W-:Y:S02]  /*3730*/  IADD3 R11, R11, c[0x0][0x10], RZ ;  /* 0x000004000b0b7a10 */ /* 0x000fe40007ffe0ff */
[----:B------:R-:W-:Y:S02]  /*3740*/  IADD3 R10, R10, 0x1, RZ ;  /* 0x000000010a0a7810 */ /* 0x000fe40007ffe0ff */
[----:B------:R-:W-:-:S13]  /*3750*/  ISETP.GE.AND P0, PT, R11, UR4, PT ;  /* 0x000000040b007c0c */ /* 0x000fda000bf06270 */
[----:B------:R-:W-:Y:S01]  /*3760*/  @P0 CALL.REL.NOINC `(.L_x_2386) ;  /* 0x0000001000000944 */ /* 0x000fe20003c00000 */
[----:B------:R-:W-:Y:S05]  /*3770*/  BRA `(.L_x_2387) ;  /* 0xffffcb2000007947 */ /* 0x000fea000383ffff */
.L_x_2386:
[----:B------:R-:W-:Y:S05]  /*3780*/  EXIT ;  /* 0x000000000000794d */ /* 0x000fea0003800000 */
.L_x_2388:
        /* <DEDUP_REMOVED lines=15> */
.L_x_3360:


//--------------------- .text._Z35group_norm_nhwc_fwd_one_pass_kernelI11Bf16IOFp16WLi512ELi14ELi224EEv26Group_norm_nhwc_fwd_params --------------------------
	.section	.text._Z35group_norm_nhwc_fwd_one_pass_kernelI11Bf16IOFp16WLi512ELi14ELi224EEv26Group_norm_nhwc_fwd_params,"ax",@progbits
	.sectioninfo	@"SHI_REGISTERS=72"
	.align	128
        .global         _Z35group_norm_nhwc_fwd_one_pass_kernelI11Bf16IOFp16WLi512ELi14ELi224EEv26Group_norm_nhwc_fwd_params
        .type           _Z35group_norm_nhwc_fwd_one_pass_kernelI11Bf16IOFp16WLi512ELi14ELi224EEv26Group_norm_nhwc_fwd_params,@function
        .size           _Z35group_norm_nhwc_fwd_one_pass_kernelI11Bf16IOFp16WLi512ELi14ELi224EEv26Group_norm_nhwc_fwd_params,(.L_x_3361 - _Z35group_norm_nhwc_fwd_one_pass_kernelI11Bf16IOFp16WLi512ELi14ELi224EEv26Group_norm_nhwc_fwd_params)
        .other          _Z35group_norm_nhwc_fwd_one_pass_kernelI11Bf16IOFp16WLi512ELi14ELi224EEv26Group_norm_nhwc_fwd_params,@"STO_CUDA_ENTRY STV_DEFAULT"
_Z35group_norm_nhwc_fwd_one_pass_kernelI11Bf16IOFp16WLi512ELi14ELi224EEv26Group_norm_nhwc_fwd_params:
.text._Z35group_norm_nhwc_fwd_one_pass_kernelI11Bf16IOFp16WLi512ELi14ELi224EEv26Group_norm_nhwc_fwd_params:
        /* <DEDUP_REMOVED lines=54> */
.L_x_2447:
        /* <DEDUP_REMOVED lines=52> */
[----:B------:R-:W-:Y:S02]  /*06a0*/  @P1 LEA.HI.X R17, R18, c[0x0][0x174], R11, 0x1, P5 ;  /* 0x00005d0012111a11 */ /* 0x000fe400028f0c0b */
[C---:B------:R-:W-:Y:S02]  /*06b0*/  @P2 LEA R20, P5, R14.reuse, c[0x0][0x170], 0x1 ;  /* 0x00005c000e142a11 */ /* 0x040fe400078a08ff */
[----:B------:R-:W-:Y:S02]  /*06c0*/  @P3 IADD3 R13, R13, R21, RZ ;  /* 0x000000150d0d3210 */ /* 0x000fe40007ffe0ff */
[----:B------:R-:W-:Y:S01]  /*06d0*/  @P2 LEA.HI.X R21, R14, c[0x0][0x174], R15, 0x1, P5 ;  /* 0x00005d000e152a11 */ /* 0x000fe200028f0c0f */
[----:B------:R-:W-:Y:S01]  /*06e0*/  @P4 IMAD R14, R0, c[0x0][0x1c0], RZ ;  /* 0x00007000000e4a24 */ /* 0x000fe200078e02ff */
[----:B------:R-:W-:-:S02]  /*06f0*/  MOV R11, RZ ;  /* 0x000000ff000b7202 */ /* 0x000fc40000000f00 */
[----:B------:R-:W-:Y:S01]  /*0700*/  @P4 MOV R15, R65 ;  /* 0x00000041000f4202 */ /* 0x000fe20000000f00 */
[----:B------:R-:W-:Y:S01]  /*0710*/  @P4 IMAD R19, R55, c[0x0][0x1c4], R14 ;  /* 0x0000710037134a24 */ /* 0x000fe200078e020e */
[-C--:B------:R-:W-:Y:S01]  /*0720*/  @P4 MOV R14, R66.reuse ;  /* 0x00000042000e4202 */ /* 0x080fe20000000f00 */
[----:B------:R-:W-:Y:S01]  /*0730*/  @P0 IMAD R18, R5, c[0x0][0x1c0], RZ ;  /* 0x0000700005120a24 */ /* 0x000fe200078e02ff */
[----:B------:R0:W2:Y:S01]  /*0740*/  @P1 LDG.E R11, [R16.64] ;  /* 0x00000008100b1981 */ /* 0x0000a2000c1e1900 */
[C---:B------:R-:W-:Y:S02]  /*0750*/  @P3 LEA R24, P6, R12.reuse, c[0x0][0x170], 0x1 ;  /* 0x00005c000c183a11 */ /* 0x040fe400078c08ff */
[----:B------:R-:W-:Y:S02]  /*0760*/  @P4 IMAD.WIDE.U32 R14, R55, c[0x0][0x1c0], R14 ;  /* 0x00007000370e4a25 */ /* 0x000fe400078e000e */
[----:B------:R-:W-:Y:S02]  /*0770*/  @P3 LEA.HI.X R25, R12, c[0x0][0x174], R13, 0x1, P6 ;  /* 0x00005d000c193a11 */ /* 0x000fe400030f0c0d */
[----:B0-----:R-:W-:-:S02]  /*0780*/  @P0 MOV R16, R66 ;  /* 0x0000004200100202 */ /* 0x001fc40000000f00 */
[----:B------:R-:W-:Y:S01]  /*0790*/  @P0 MOV R17, R65 ;  /* 0x0000004100110202 */ /* 0x000fe20000000f00 */
[----:B------:R-:W-:Y:S01]  /*07a0*/  @P0 IMAD R23, R59, c[0x0][0x1c4], R18 ;  /* 0x000071003b170a24 */ /* 0x000fe200078e0212 */
[----:B------:R-:W-:Y:S01]  /*07b0*/  CS2R R12, SRZ ;  /* 0x00000000000c7805 */ /* 0x000fe2000001ff00 */
[----:B------:R-:W-:Y:S01]  /*07c0*/  @P4 IMAD.IADD R15, R15, 0x1, R19 ;  /* 0x000000010f0f4824 */ /* 0x000fe200078e0213 */
[----:B------:R-:W-:Y:S01]  /*07d0*/  @P4 LEA R18, P5, R14, c[0x0][0x170], 0x1 ;  /* 0x00005c000e124a11 */ /* 0x000fe200078a08ff */
[----:B------:R-:W-:-:S03]  /*07e0*/  @P0 IMAD.WIDE.U32 R16, R59, c[0x0][0x1c0], R16 ;  /* 0x000070003b100a25 */ /* 0x000fc600078e0010 */
[----:B------:R-:W-:Y:S01]  /*07f0*/  @P4 LEA.HI.X R19, R14, c[0x0][0x174], R15, 0x1, P5 ;  /* 0x00005d000e134a11 */ /* 0x000fe200028f0c0f */
[----:B------:R0:W3:Y:S01]  /*0800*/  @P3 LDG.E R13, [R24.64] ;  /* 0x00000008180d3981 */ /* 0x0000e2000c1e1900 */
[----:B------:R-:W-:Y:S02]  /*0810*/  @P0 IADD3 R15, R17, R23, RZ ;  /* 0x00000017110f0210 */ /* 0x000fe40007ffe0ff */
[C---:B------:R-:W-:Y:S01]  /*0820*/  @P0 LEA R22, P5, R16.reuse, c[0x0][0x170], 0x1 ;  /* 0x00005c0010160a11 */ /* 0x040fe200078a08ff */
[----:B------:R1:W4:Y:S03]  /*0830*/  @P2 LDG.E R12, [R20.64] ;  /* 0x00000008140c2981 */ /* 0x000326000c1e1900 */
[----:B------:R-:W-:Y:S02]  /*0840*/  @P0 LEA.HI.X R23, R16, c[0x0][0x174], R15, 0x1, P5 ;  /* 0x00005d0010170a11 */ /* 0x000fe400028f0c0f */
[----:B------:R-:W-:-:S02]  /*0850*/  MOV R15, RZ ;  /* 0x000000ff000f7202 */ /* 0x000fc40000000f00 */
[----:B------:R-:W-:Y:S02]  /*0860*/  ISETP.GE.U32.AND P6, PT, R54, c[0x0][0x1c8], PT ;  /* 0x0000720036007a0c */ /* 0x000fe40003fc6070 */
[----:B------:R-:W-:Y:S02]  /*0870*/  MOV R14, RZ ;  /* 0x000000ff000e7202 */ /* 0x000fe40000000f00 */
        /* <DEDUP_REMOVED lines=51> */
[----:B------:R-:W-:-:S04]  /*0bb0*/  @!P5 IMAD.WIDE.U32 R16, R51, c[0x0][0x1c0], R16 ;  /* 0x000070003310da25 */ /* 0x000fc800078e0010 */
[----:B------:R-:W-:Y:S01]  /*0bc0*/  @!P5 IMAD.IADD R17, R17, 0x1, R27 ;  /* 0x000000011111d824 */ /* 0x000fe200078e021b */
        /* <DEDUP_REMOVED lines=98> */
[----:B------:R-:W-:Y:S01]  /*11f0*/  @!P5 LEA R36, P6, R18, c[0x0][0x170], 0x1 ;  /* 0x00005c001224da11 */ /* 0x000fe200078c08ff */
[----:B------:R-:W-:Y:S01]  /*1200*/  @!P5 IMAD.IADD R37, R19, 0x1, R37 ;  /* 0x000000011325d824 */ /* 0x000fe200078e0225 */
[----:B------:R-:W-:-:S04]  /*1210*/  SHF.R.S32.HI R39, RZ, 0x1f, R45 ;  /* 0x0000001fff277819 */ /* 0x000fc8000001142d */
        /* <DEDUP_REMOVED lines=159> */
.L_x_2390:
[----:B------:R-:W-:Y:S05]  /*1c10*/  BSYNC B0 ;  /* 0x0000000000007941 */ /* 0x000fea0003800000 */
.L_x_2389:
        /* <DEDUP_REMOVED lines=25> */
.L_x_2393:
[----:B------:R-:W2:Y:S01]  /*1db0*/  LDG.E.STRONG.GPU R18, [R16.64] ;  /* 0x0000000810127981 */ /* 0x000ea2000c1ef900 */
[----:B------:R-:W-:Y:S01]  /*1dc0*/  YIELD ;  /* 0x0000000000007946 */ /* 0x000fe20003800000 */
[----:B--2---:R-:W-:Y:S01]  /*1dd0*/  ISETP.NE.AND P6, PT, R18, R19, PT ;  /* 0x000000131200720c */ /* 0x004fe20003fc5270 */
[----:B------:R-:W-:-:S12]  /*1de0*/  CCTL.IVALL ;  /* 0x00000000ff00798f */ /* 0x000fd80002000000 */
[----:B------:R-:W-:Y:S05]  /*1df0*/  @P6 BRA `(.L_x_2393) ;  /* 0xffffffb000006947 */ /* 0x000fea000383ffff */
.L_x_2392:
        /* <DEDUP_REMOVED lines=11> */
.L_x_2395:
        /* <DEDUP_REMOVED lines=59> */
.L_x_2394:
        /* <DEDUP_REMOVED lines=22> */
.L_x_2397:
[----:B------:R-:W-:Y:S05]  /*23c0*/  BSYNC B0 ;  /* 0x0000000000007941 */ /* 0x000fea0003800000 */
.L_x_2396:
        /* <DEDUP_REMOVED lines=31> */
.L_x_2391:
[----:B------:R-:W-:Y:S01]  /*25c0*/  P2R R16, PR, RZ, 0x1 ;  /* 0x00000001ff107803 */ /* 0x000fe20000000000 */
[----:B------:R-:W-:Y:S01]  /*25d0*/  @!P5 STS.64 [0x48], R36 ;  /* 0x00004824ff00d388 */ /* 0x000fe20000000a00 */
[----:B------:R-:W-:Y:S01]  /*25e0*/  LOP3.LUT P6, RZ, R9, R10, RZ, 0xfc, !PT ;  /* 0x0000000a09ff7212 */ /* 0x000fe200078cfcff */
[----:B------:R-:W-:Y:S01]  /*25f0*/  HFMA2.MMA R63, -RZ, RZ, 0, 1.1920928955078125e-07 ;  /* 0x00000002ff3f7435 */ /* 0x000fe200000001ff */
[----:B------:R-:W-:Y:S02]  /*2600*/  ISETP.EQ.U32.AND P0, PT, RZ, c[0x0][0x168], PT ;  /* 0x00005a00ff007a0c */ /* 0x000fe40003f02070 */
[----:B------:R-:W-:-:S02]  /*2610*/  IADD3 R62, R61, R62, RZ ;  /* 0x0000003e3d3e7210 */ /* 0x000fc40007ffe0ff */
[----:B------:R-:W-:Y:S02]  /*2620*/  ISETP.EQ.OR.EX P6, PT, RZ, c[0x0][0x16c], P6, P0 ;  /* 0x00005b00ff007a0c */ /* 0x000fe400037c2700 */
[----:B------:R-:W-:-:S03]  /*2630*/  ISETP.NE.AND P0, PT, R16, RZ, PT ;  /* 0x000000ff1000720c */ /* 0x000fc60003f05270 */
[----:B------:R-:W-:-:S04]  /*2640*/  IMAD.WIDE R68, R62, R63, c[0x0][0x178] ;  /* 0x00005e003e447625 */ /* 0x000fc800078e023f */
[----:B------:R-:W-:-:S04]  /*2650*/  IMAD.WIDE R62, R62, R63, c[0x0][0x180] ;  /* 0x000060003e3e7625 */ /* 0x000fc800078e023f */
[----:B------:R-:W-:Y:S01]  /*2660*/  @!P6 MOV R19, 0x8 ;  /* 0x000000080013e802 */ /* 0x000fe20000000f00 */
        /* <DEDUP_REMOVED lines=8> */
[----:B-1----:R2:W4:Y:S04]  /*26f0*/  LDG.E.U16 R63, [R62.64+0x2] ;  /* 0x000002083e3f7981 */ /* 0x002528000c1e1500 */
[----:B---3--:R-:W3:Y:S01]  /*2700*/  LDG.E.U16 R68, [R68.64+0x2] ;  /* 0x0000020844447981 */ /* 0x008ee2000c1e1500 */
        /* <DEDUP_REMOVED lines=18> */
[----:B--2---:R-:W-:Y:S01]  /*2830*/  HADD2.F32 R62, -RZ, R18.H0_H0 ;  /* 0x20000012ff3e7230 */ /* 0x004fe20000004100 */
[----:B------:R-:W-:Y:S01]  /*2840*/  FADD.FTZ R18, R16, -UR5 ;  /* 0x8000000510127e21 */ /* 0x000fe20008010000 */
[----:B----4-:R-:W-:-:S03]  /*2850*/  HADD2.F32 R15, -RZ, R19.H0_H0 ;  /* 0x20000013ff0f7230 */ /* 0x010fc60000004100 */
[----:B------:R-:W-:Y:S01]  /*2860*/  FMUL.FTZ R18, R18, UR6 ;  /* 0x0000000612127c20 */ /* 0x000fe20008410000 */
[----:B------:R-:W-:Y:S02]  /*2870*/  HADD2.F32 R37, -RZ, R63.H0_H0 ;  /* 0x2000003fff257230 */ /* 0x000fe40000004100 */
[----:B---3--:R-:W-:Y:S01]  /*2880*/  HADD2.F32 R36, -RZ, R68.H0_H0 ;  /* 0x20000044ff247230 */ /* 0x008fe20000004100 */
        /* <DEDUP_REMOVED lines=13> */
.L_x_2398:
        /* <DEDUP_REMOVED lines=12> */
.L_x_2400:
[----:B------:R-:W-:Y:S05]  /*2a20*/  BSYNC B0 ;  /* 0x0000000000007941 */ /* 0x000fea0003800000 */
.L_x_2399:
        /* <DEDUP_REMOVED lines=19> */
.L_x_2401:
        /* <DEDUP_REMOVED lines=12> */
.L_x_2403:
[----:B------:R-:W-:Y:S05]  /*2c20*/  BSYNC B0 ;  /* 0x0000000000007941 */ /* 0x000fea0003800000 */
.L_x_2402:
        /* <DEDUP_REMOVED lines=19> */
.L_x_2404:
        /* <DEDUP_REMOVED lines=12> */
.L_x_2406:
[----:B------:R-:W-:Y:S05]  /*2e20*/  BSYNC B0 ;  /* 0x0000000000007941 */ /* 0x000fea0003800000 */
.L_x_2405:
        /* <DEDUP_REMOVED lines=25> */
.L_x_2407:
        /* <DEDUP_REMOVED lines=12> */
.L_x_2409:
[----:B------:R-:W-:Y:S05]  /*3080*/  BSYNC B0 ;  /* 0x0000000000007941 */ /* 0x000fea0003800000 */
.L_x_2408:
        /* <DEDUP_REMOVED lines=13> */
.L_x_2410:
        /* <DEDUP_REMOVED lines=12> */
.L_x_2412:
[----:B------:R-:W-:Y:S05]  /*3220*/  BSYNC B0 ;  /* 0x0000000000007941 */ /* 0x000fea0003800000 */
.L_x_2411:
        /* <DEDUP_REMOVED lines=22> */
.L_x_2413:
        /* <DEDUP_REMOVED lines=12> */
.L_x_2415:
[----:B------:R-:W-:Y:S05]  /*3450*/  BSYNC B0 ;  /* 0x0000000000007941 */ /* 0x000fea0003800000 */
.L_x_2414:
        /* <DEDUP_REMOVED lines=22> */
.L_x_2416:
        /* <DEDUP_REMOVED lines=12> */
.L_x_2418:
[----:B------:R-:W-:Y:S05]  /*3680*/  BSYNC B0 ;  /* 0x0000000000007941 */ /* 0x000fea0003800000 */
.L_x_2417:
        /* <DEDUP_REMOVED lines=22> */
.L_x_2419:
        /* <DEDUP_REMOVED lines=12> */
.L_x_2421:
[----:B------:R-:W-:Y:S05]  /*38b0*/  BSYNC B0 ;  /* 0x0000000000007941 */ /* 0x000fea0003800000 */
.L_x_2420:
        /* <DEDUP_REMOVED lines=22> */
.L_x_2422:
        /* <DEDUP_REMOVED lines=12> */
.L_x_2424:
[----:B------:R-:W-:Y:S05]  /*3ae0*/  BSYNC B0 ;  /* 0x0000000000007941 */ /* 0x000fea0003800000 */
.L_x_2423:
        /* <DEDUP_REMOVED lines=22> */
.L_x_2425:
        /* <DEDUP_REMOVED lines=12> */
.L_x_2427:
[----:B------:R-:W-:Y:S05]  /*3d10*/  BSYNC B0 ;  /* 0x0000000000007941 */ /* 0x000fea0003800000 */
.L_x_2426:
        /* <DEDUP_REMOVED lines=22> */
.L_x_2428:
        /* <DEDUP_REMOVED lines=12> */
.L_x_2430:
[----:B------:R-:W-:Y:S05]  /*3f40*/  BSYNC B0 ;  /* 0x0000000000007941 */ /* 0x000fea0003800000 */
.L_x_2429:
        /* <DEDUP_REMOVED lines=22> */
.L_x_2431:
        /* <DEDUP_REMOVED lines=12> */
.L_x_2433:
[----:B------:R-:W-:Y:S05]  /*4170*/  BSYNC B0 ;  /* 0x0000000000007941 */ /* 0x000fea0003800000 */
.L_x_2432:
        /* <DEDUP_REMOVED lines=22> */
.L_x_2434:
        /* <DEDUP_REMOVED lines=12> */
.L_x_2436:
[----:B------:R-:W-:Y:S05]  /*43a0*/  BSYNC B0 ;  /* 0x0000000000007941 */ /* 0x000fea0003800000 */
.L_x_2435:
        /* <DEDUP_REMOVED lines=22> */
.L_x_2437:
        /* <DEDUP_REMOVED lines=12> */
.L_x_2439:
[----:B------:R-:W-:Y:S05]  /*45d0*/  BSYNC B0 ;  /* 0x0000000000007941 */ /* 0x000fea0003800000 */
.L_x_2438:
        /* <DEDUP_REMOVED lines=22> */
.L_x_2440:
        /* <DEDUP_REMOVED lines=12> */
.L_x_2442:
[----:B------:R-:W-:Y:S05]  /*4800*/  BSYNC B0 ;  /* 0x0000000000007941 */ /* 0x000fea0003800000 */
.L_x_2441:
        /* <DEDUP_REMOVED lines=22> */
.L_x_2443:
        /* <DEDUP_REMOVED lines=12> */
.L_x_2445:
[----:B------:R-:W-:Y:S05]  /*4a30*/  BSYNC B0 ;  /* 0x0000000000007941 */ /* 0x000fea0003800000 */
.L_x_2444:
[----:B------:R-:W-:Y:S02]  /*4a40*/  IADD3 R60, R60, c[0x0][0x10], RZ ;  /* 0x000004003c3c7a10 */ /* 0x000fe40007ffe0ff */
[----:B------:R-:W-:Y:S02]  /*4a50*/  IADD3 R7, R7, 0x1, RZ ;  /* 0x0000000107077810 */ /* 0x000fe40007ffe0ff */
[----:B------:R-:W-:-:S13]  /*4a60*/  ISETP.GE.AND P5, PT, R60, UR4, PT ;  /* 0x000000043c007c0c */ /* 0x000fda000bfa6270 */
[----:B------:R-:W-:Y:S01]  /*4a70*/  @P5 CALL.REL.NOINC `(.L_x_2446) ;  /* 0x0000001000005944 */ /* 0x000fe20003c00000 */
[----:B------:R-:W-:Y:S05]  /*4a80*/  BRA `(.L_x_2447) ;  /* 0xffffb8d000007947 */ /* 0x000fea000383ffff */
.L_x_2446:
[----:B------:R-:W-:Y:S05]  /*4a90*/  EXIT ;  /* 0x000000000000794d */ /* 0x000fea0003800000 */
.L_x_2448:
        /* <DEDUP_REMOVED lines=14> */
.L_x_3361:


//--------------------- .text._Z35group_norm_nhwc_fwd_one_pass_kernelI11Fp16IOFp32WLi64ELi14ELi224EEv26Group_norm_nhwc_fwd_params --------------------------
	.section	.text._Z35group_norm_nhwc_fwd_one_pass_kernelI11Fp16IOFp32WLi64ELi14ELi224EEv26Group_norm_nhwc_fwd_params,"ax",@progbits
	.sectioninfo	@"SHI_REGISTERS=32"
	.align	128
        .global         _Z35group_norm_nhwc_fwd_one_pass_kernelI11Fp16IOFp32WLi64ELi14ELi224EEv26Group_norm_nhwc_fwd_params
        .type           _Z35group_norm_nhwc_fwd_one_pass_kernelI11Fp16IOFp32WLi64ELi14ELi224EEv26Group_norm_nhwc_fwd_params,@function
        .size           _Z35group_norm_nhwc_fwd_one_pass_kernelI11Fp16IOFp32WLi64ELi14ELi224EEv26Group_norm_nhwc_fwd_params,(.L_x_3362 - _Z35group_norm_nhwc_fwd_one_pass_kernelI11Fp16IOFp32WLi64ELi14ELi224EEv26Group_norm_nhwc_fwd_params)
        .other          _Z35group_norm_nhwc_fwd_one_pass_kernelI11Fp16IOFp32WLi64ELi14ELi224EEv26Group_norm_nhwc_fwd_params,@"STO_CUDA_ENTRY STV_DEFAULT"
_Z35group_norm_nhwc_fwd_one_pass_kernelI11Fp16IOFp32WLi64ELi14ELi224EEv26Group_norm_nhwc_fwd_params:
.text._Z35group_norm_nhwc_fwd_one_pass_kernelI11Fp16IOFp32WLi64ELi14ELi224EEv26Group_norm_nhwc_fwd_params:
        /* <DEDUP_REMOVED lines=28> */
.L_x_2468:
        /* <DEDUP_REMOVED lines=35> */
[----:B------:R-:W-:-:S04]  /*03f0*/  IADD3 R26, P2, R23, R24, RZ ;  /* 0x00000018171a7210 */ /* 0x000fc80007f5e0ff */
[----:B------:R-:W-:Y:S01]  /*0400*/  LEA.HI.X.SX32 R27, R24, R11, 0x1, P2 ;  /* 0x0000000b181b7211 */ /* 0x000fe200010f0eff */
[----:B------:R-:W-:-:S04]  /*0410*/  @!P0 IMAD R11, R17, c[0x0][0x1c0], RZ ;  /* 0x00007000110b8a24 */ /* 0x000fc800078e02ff */
[----:B------:R-:W-:-:S04]  /*0420*/  IMAD.WIDE.U32 R26, R9, c[0x0][0x1d0], R26 ;  /* 0x00007400091a7a25 */ /* 0x000fc800078e001a */
[----:B------:R-:W-:Y:S01]  /*0430*/  @P1 IMAD R9, R5, c[0x0][0x1c0], RZ ;  /* 0x0000700005091a24 */ /* 0x000fe200078e02ff */
[----:B------:R-:W-:Y:S01]  /*0440*/  IADD3 R29, R27, R29, RZ ;  /* 0x0000001d1b1d7210 */ /* 0x000fe20007ffe0ff */
[----:B------:R-:W-:Y:S01]  /*0450*/  @!P0 IMAD R19, R16, c[0x0][0x1c4], R11 ;  /* 0x0000710010138a24 */ /* 0x000fe200078e020b */
[-C--:B------:R-:W-:Y:S01]  /*0460*/  @P1 MOV R28, R26.reuse ;  /* 0x0000001a001c1202 */ /* 0x080fe20000000f00 */
[C---:B------:R-:W-:Y:S01]  /*0470*/  @P1 IMAD R9, R2.reuse, c[0x0][0x1c4], R9 ;  /* 0x0000710002091a24 */ /* 0x040fe200078e0209 */
[----:B------:R-:W-:Y:S02]  /*0480*/  @!P0 MOV R12, R26 ;  /* 0x0000001a000c8202 */ /* 0x000fe40000000f00 */
[----:B------:R-:W-:Y:S01]  /*0490*/  @!P0 MOV R13, R29 ;  /* 0x0000001d000d8202 */ /* 0x000fe20000000f00 */
[----:B------:R-:W-:-:S04]  /*04a0*/  @P1 IMAD.WIDE.U32 R14, R2, c[0x0][0x1c0], R28 ;  /* 0x00007000020e1a25 */ /* 0x000fc800078e001c */
[----:B------:R-:W-:Y:S01]  /*04b0*/  @!P0 IMAD.WIDE.U32 R12, R16, c[0x0][0x1c0], R12 ;  /* 0x00007000100c8a25 */ /* 0x000fe200078e000c */
[----:B------:R-:W-:Y:S02]  /*04c0*/  @P1 IADD3 R11, R15, R9, RZ ;  /* 0x000000090f0b1210 */ /* 0x000fe40007ffe0ff */
[----:B------:R-:W-:Y:S02]  /*04d0*/  @P1 LEA R10, P2, R14, c[0x0][0x170], 0x1 ;  /* 0x00005c000e0a1a11 */ /* 0x000fe400078408ff */
[----:B------:R-:W-:Y:S02]  /*04e0*/  @!P0 IADD3 R9, R13, R19, RZ ;  /* 0x000000130d098210 */ /* 0x000fe40007ffe0ff */
[----:B------:R-:W-:Y:S02]  /*04f0*/  @!P0 LEA R8, P3, R12, c[0x0][0x170], 0x1 ;  /* 0x00005c000c088a11 */ /* 0x000fe400078608ff */
[----:B------:R-:W-:Y:S02]  /*0500*/  @P1 LEA.HI.X R11, R14, c[0x0][0x174], R11, 0x1, P2 ;  /* 0x00005d000e0b1a11 */ /* 0x000fe400010f0c0b */
[----:B------:R-:W-:-:S03]  /*0510*/  @!P0 LEA.HI.X R9, R12, c[0x0][0x174], R9, 0x1, P3 ;  /* 0x00005d000c098a11 */ /* 0x000fc600018f0c09 */
[----:B------:R-:W2:Y:S04]  /*0520*/  @P1 LDG.E R21, [R10.64] ;  /* 0x000000060a151981 */ /* 0x000ea8000c1e1900 */
[----:B------:R-:W3:Y:S01]  /*0530*/  @!P0 LDG.E R20, [R8.64] ;  /* 0x0000000608148981 */ /* 0x000ee2000c1e1900 */
[C---:B-1----:R-:W-:Y:S01]  /*0540*/  ISETP.GT.AND P0, PT, R4.reuse, 0x1e, PT ;  /* 0x0000001e0400780c */ /* 0x042fe20003f04270 */
[----:B------:R-:W-:Y:S01]  /*0550*/  BSSY B0, `(.L_x_2449) ;  /* 0x000003b000007945 */ /* 0x000fe20003800000 */
[----:B------:R-:W-:Y:S02]  /*0560*/  ISETP.NE.AND P3, PT, R4, RZ, PT ;  /* 0x000000ff0400720c */ /* 0x000fe40003f65270 */
[----:B------:R-:W-:Y:S01]  /*0570*/  ISETP.NE.AND P2, PT, R0, RZ, PT ;  /* 0x000000ff0000720c */ /* 0x000fe20003f45270 */
[----:B--2---:R-:W-:-:S02]  /*0580*/  HADD2.F32 R13, -RZ, R21.H1_H1 ;  /* 0x30000015ff0d7230 */ /* 0x004fc40000004100 */
[----:B------:R-:W-:Y:S02]  /*0590*/  HADD2.F32 R12, -RZ, R21.H0_H0 ;  /* 0x20000015ff0c7230 */ /* 0x000fe40000004100 */
[--C-:B---3--:R-:W-:Y:S01]  /*05a0*/  HADD2.F32 R19, -RZ, R20.reuse.H1_H1 ;  /* 0x30000014ff137230 */ /* 0x108fe20000004100 */
[----:B------:R-:W-:Y:S01]  /*05b0*/  FMUL.FTZ R15, R13, R13 ;  /* 0x0000000d0d0f7220 */ /* 0x000fe20000410000 */
[----:B------:R-:W-:Y:S01]  /*05c0*/  HADD2.F32 R14, -RZ, R20.H0_H0 ;  /* 0x20000014ff0e7230 */ /* 0x000fe20000004100 */
[C---:B------:R-:W-:Y:S02]  /*05d0*/  FADD.FTZ R13, R12.reuse, R13 ;  /* 0x0000000d0c0d7221 */ /* 0x040fe40000010000 */
[----:B------:R-:W-:Y:S02]  /*05e0*/  FMUL.FTZ R25, R19, R19 ;  /* 0x0000001313197220 */ /* 0x000fe40000410000 */
[----:B------:R-:W-:Y:S02]  /*05f0*/  FFMA.FTZ R15, R12, R12, R15 ;  /* 0x0000000c0c0f7223 */ /* 0x000fe4000001000f */
[----:B------:R-:W-:-:S02]  /*0600*/  FADD.FTZ R18, R14, R19 ;  /* 0x000000130e127221 */ /* 0x000fc40000010000 */
[----:B------:R-:W-:Y:S02]  /*0610*/  FFMA.FTZ R14, R14, R14, R25 ;  /* 0x0000000e0e0e7223 */ /* 0x000fe40000010019 */
[----:B------:R-:W-:Y:S02]  /*0620*/  FADD.FTZ R13, RZ, R13 ;  /* 0x0000000dff0d7221 */ /* 0x000fe40000010000 */
[----:B------:R-:W-:Y:S02]  /*0630*/  FADD.FTZ R15, RZ, R15 ;  /* 0x0000000fff0f7221 */ /* 0x000fe40000010000 */
[----:B------:R-:W-:Y:S02]  /*0640*/  FADD.FTZ R18, R13, R18 ;  /* 0x000000120d127221 */ /* 0x000fe40000010000 */
[----:B------:R-:W-:-:S03]  /*0650*/  FADD.FTZ R19, R15, R14 ;  /* 0x0000000e0f137221 */ /* 0x000fc60000010000 */
        /* <DEDUP_REMOVED lines=42> */
.L_x_2450:
[----:B------:R-:W-:Y:S05]  /*0900*/  BSYNC B0 ;  /* 0x0000000000007941 */ /* 0x000fea0003800000 */
.L_x_2449:
        /* <DEDUP_REMOVED lines=25> */
.L_x_2453:
[----:B------:R-:W2:Y:S01]  /*0aa0*/  LDG.E.STRONG.GPU R12, [R8.64] ;  /* 0x00000006080c7981 */ /* 0x000ea2000c1ef900 */
[----:B------:R-:W-:Y:S01]  /*0ab0*/  YIELD ;  /* 0x0000000000007946 */ /* 0x000fe20003800000 */
[----:B--2---:R-:W-:Y:S01]  /*0ac0*/  ISETP.NE.AND P0, PT, R12, R13, PT ;  /* 0x0000000d0c00720c */ /* 0x004fe20003f05270 */
[----:B------:R-:W-:-:S12]  /*0ad0*/  CCTL.IVALL ;  /* 0x00000000ff00798f */ /* 0x000fd80002000000 */
[----:B------:R-:W-:Y:S05]  /*0ae0*/  @P0 BRA `(.L_x_2453) ;  /* 0xffffffb000000947 */ /* 0x000fea000383ffff */
.L_x_2452:
        /* <DEDUP_REMOVED lines=17> */
.L_x_2457:
        /* <DEDUP_REMOVED lines=115> */
.L_x_2456:
        /* <DEDUP_REMOVED lines=61> */
.L_x_2458:
[----:B------:R-:W-:-:S13]  /*1700*/  ISETP.NE.OR P0, PT, R11, RZ, P0 ;  /* 0x000000ff0b00720c */ /* 0x000fda0000705670 */
[----:B------:R-:W-:Y:S05]  /*1710*/  @!P0 BRA `(.L_x_2454) ;  /* 0x000001f000008947 */ /* 0x000fea0003800000 */
.L_x_2455:
        /* <DEDUP_REMOVED lines=31> */
.L_x_2454:
        /* <DEDUP_REMOVED lines=12> */
.L_x_2460:
[----:B------:R-:W-:Y:S05]  /*19d0*/  BSYNC B0 ;  /* 0x0000000000007941 */ /* 0x000fea0003800000 */
.L_x_2459:
        /* <DEDUP_REMOVED lines=16> */
.L_x_2451:
        /* <DEDUP_REMOVED lines=16> */
[--C-:B-1----:R-:W-:Y:S01]  /*1be0*/  HADD2.F32 R15, -RZ, R21.reuse.H0_H0 ;  /* 0x20000015ff0f7230 */ /* 0x102fe20000004100 */
[----:B------:R-:W-:Y:S01]  /*1bf0*/  ISETP.NE.AND P2, PT, RZ, UR5, PT ;  /* 0x00000005ff007c0c */ /* 0x000fe2000bf45270 */
[----:B------:R-:W-:Y:S01]  /*1c00*/  HADD2.F32 R21, -RZ, R21.H1_H1 ;  /* 0x30000015ff157230 */ /* 0x000fe20000004100 */
[----:B------:R-:W1:Y:S01]  /*1c10*/  LDS.64 R12, [0x48] ;  /* 0x00004800ff0c7984 */ /* 0x000e620000000a00 */
[----:B0-----:R-:W-:-:S02]  /*1c20*/  HADD2.F32 R19, -RZ, R20.H0_H0 ;  /* 0x20000014ff137230 */ /* 0x001fc40000004100 */
[----:B------:R-:W-:Y:S01]  /*1c30*/  HADD2.F32 R25, -RZ, R20.H1_H1 ;  /* 0x30000014ff197230 */ /* 0x000fe20000004100 */
        /* <DEDUP_REMOVED lines=33> */
.L_x_2461:
[----:B------:R-:W-:Y:S01]  /*1e50*/  BSSY B0, `(.L_x_2462) ;  /* 0x000000c000007945 */ /* 0x000fe20003800000 */
[----:B------:R-:W-:Y:S05]  /*1e60*/  @!P1 BRA `(.L_x_2463) ;  /* 0x000000a000009947 */ /* 0x000fea0003800000 */
[----:B------:R-:W-:Y:S01]  /*1e70*/  MOV R8, R26 ;  /* 0x0000001a00087202 */ /* 0x000fe20000000f00 */
[----:B------:R-:W-:Y:S01]  /*1e80*/  IMAD R11, R5, c[0x0][0x1c0], RZ ;  /* 0x00007000050b7a24 */ /* 0x000fe200078e02ff */
[----:B------:R-:W-:Y:S02]  /*1e90*/  MOV R9, R29 ;  /* 0x0000001d00097202 */ /* 0x000fe40000000f00 */
[----:B------:R-:W-:Y:S01]  /*1ea0*/  F2FP.PACK_AB R15, R15, R14 ;  /* 0x0000000e0f0f723e */ /* 0x000fe200000000ff */
[C---:B------:R-:W-:Y:S02]  /*1eb0*/  IMAD R11, R2.reuse, c[0x0][0x1c4], R11 ;  /* 0x00007100020b7a24 */ /* 0x040fe400078e020b */
[----:B------:R-:W-:-:S05]  /*1ec0*/  IMAD.WIDE.U32 R8, R2, c[0x0][0x1c0], R8 ;  /* 0x0000700002087a25 */ /* 0x000fca00078e0008 */
[----:B------:R-:W-:Y:S02]  /*1ed0*/  IADD3 R11, R9, R11, RZ ;  /* 0x0000000b090b7210 */ /* 0x000fe40007ffe0ff */
[----:B------:R-:W-:-:S04]  /*1ee0*/  LEA R10, P3, R8, c[0x0][0x160], 0x1 ;  /* 0x00005800080a7a11 */ /* 0x000fc800078608ff */
[----:B------:R-:W-:-:S05]  /*1ef0*/  LEA.HI.X R11, R8, c[0x0][0x164], R11, 0x1, P3 ;  /* 0x00005900080b7a11 */ /* 0x000fca00018f0c0b */
[----:B------:R0:W-:Y:S04]  /*1f00*/  STG.E [R10.64], R15 ;  /* 0x0000000f0a007986 */ /* 0x0001e8000c101906 */
.L_x_2463:
[----:B------:R-:W-:Y:S05]  /*1f10*/  BSYNC B0 ;  /* 0x0000000000007941 */ /* 0x000fea0003800000 */
.L_x_2462:
        /* <DEDUP_REMOVED lines=11> */
.L_x_2464:
[----:B------:R-:W-:Y:S01]  /*1fd0*/  BSSY B0, `(.L_x_2465) ;  /* 0x000000c000007945 */ /* 0x000fe20003800000 */
[----:B------:R-:W-:Y:S05]  /*1fe0*/  @P0 BRA `(.L_x_2466) ;  /* 0x000000a000000947 */ /* 0x000fea0003800000 */
[----:B0-----:R-:W-:Y:S01]  /*1ff0*/  MOV R10, R26 ;  /* 0x0000001a000a7202 */ /* 0x001fe20000000f00 */
        /* <DEDUP_REMOVED lines=9> */
.L_x_2466:
[----:B------:R-:W-:Y:S05]  /*2090*/  BSYNC B0 ;  /* 0x0000000000007941 */ /* 0x000fea0003800000 */
.L_x_2465:
[----:B------:R-:W-:Y:S02]  /*20a0*/  IADD3 R22, R22, c[0x0][0x10], RZ ;  /* 0x0000040016167a10 */ /* 0x000fe40007ffe0ff */
[----:B------:R-:W-:Y:S02]  /*20b0*/  IADD3 R6, R6, 0x1, RZ ;  /* 0x0000000106067810 */ /* 0x000fe40007ffe0ff */
[----:B------:R-:W-:-:S13]  /*20c0*/  ISETP.GE.AND P0, PT, R22, UR4, PT ;  /* 0x0000000416007c0c */ /* 0x000fda000bf06270 */
[----:B------:R-:W-:Y:S01]  /*20d0*/  @P0 CALL.REL.NOINC `(.L_x_2467) ;  /* 0x0000001000000944 */ /* 0x000fe20003c00000 */
[----:B------:R-:W-:Y:S05]  /*20e0*/  BRA `(.L_x_2468) ;  /* 0xffffe0d000007947 */ /* 0x000fea000383ffff */
.L_x_2467:
[----:B------:R-:W-:Y:S05]  /*20f0*/  EXIT ;  /* 0x000000000000794d */ /* 0x000fea0003800000 */
.L_x_2469:
        /* <DEDUP_REMOVED lines=16> */
.L_x_3362:


//--------------------- .text._Z35group_norm_nhwc_fwd_one_pass_kernelI11Fp16IOFp32WLi128ELi14ELi224EEv26Group_norm_nhwc_fwd_params --------------------------
	.section	.text._Z35group_norm_nhwc_fwd_one_pass_kernelI11Fp16IOFp32WLi128ELi14ELi224EEv26Group_norm_nhwc_fwd_params,"ax",@progbits
	.sectioninfo	@"SHI_REGISTERS=40"
	.align	128
        .global         _Z35group_norm_nhwc_fwd_one_pass_kernelI11Fp16IOFp32WLi128ELi14ELi224EEv26Group_norm_nhwc_fwd_params
        .type           _Z35group_norm_nhwc_fwd_one_pass_kernelI11Fp16IOFp32WLi128ELi14ELi224EEv26Group_norm_nhwc_fwd_params,@function
        .size           _Z35group_norm_nhwc_fwd_one_pass_kernelI11Fp16IOFp32WLi128ELi14ELi224EEv26Group_norm_nhwc_fwd_params,(.L_x_3363 - _Z35group_norm_nhwc_fwd_one_pass_kernelI11Fp16IOFp32WLi128ELi14ELi224EEv26Group_norm_nhwc_fwd_params)
        .other          _Z35group_norm_nhwc_fwd_one_pass_kernelI11Fp16IOFp32WLi128ELi14ELi224EEv26Group_norm_nhwc_fwd_params,@"STO_CUDA_ENTRY STV_DEFAULT"
_Z35group_norm_nhwc_fwd_one_pass_kernelI11Fp16IOFp32WLi128ELi14ELi224EEv26Group_norm_nhwc_fwd_params:
.text._Z35group_norm_nhwc_fwd_one_pass_kernelI11Fp16IOFp32WLi128ELi14ELi224EEv26Group_norm_nhwc_fwd_params:
        /* <DEDUP_REMOVED lines=31> */
.L_x_2492:
        /* <DEDUP_REMOVED lines=49> */
[C---:B------:R-:W-:Y:S01]  /*0500*/  @P1 IMAD R15, R28.reuse, c[0x0][0x1c4], R9 ;  /* 0x000071001c0f1a24 */ /* 0x040fe200078e0209 */
[----:B------:R-:W-:Y:S02]  /*0510*/  @P0 MOV R10, R36 ;  /* 0x00000024000a0202 */ /* 0x000fe40000000f00 */
[----:B------:R-:W-:Y:S01]  /*0520*/  @P0 MOV R11, R35 ;  /* 0x00000023000b0202 */ /* 0x000fe20000000f00 */
[----:B------:R-:W-:Y:S01]  /*0530*/  @P1 IMAD.WIDE.U32 R8, R28, c[0x0][0x1c0], R34 ;  /* 0x000070001c081a25 */ /* 0x000fe200078e0022 */
[----:B------:R-:W-:-:S03]  /*0540*/  ISETP.GT.U32.OR P3, PT, R0, 0xdf, P3 ;  /* 0x000000df0000780c */ /* 0x000fc60001f64470 */
[----:B------:R-:W-:Y:S01]  /*0550*/  @P0 IMAD.WIDE.U32 R10, R29, c[0x0][0x1c0], R10 ;  /* 0x000070001d0a0a25 */ /* 0x000fe200078e000a */
[----:B------:R-:W-:Y:S02]  /*0560*/  @P1 IADD3 R9, R9, R15, RZ ;  /* 0x0000000f09091210 */ /* 0x000fe40007ffe0ff */
[C---:B------:R-:W-:Y:S02]  /*0570*/  @P1 LEA R14, P5, R8.reuse, c[0x0][0x170], 0x1 ;  /* 0x00005c00080e1a11 */ /* 0x040fe400078a08ff */
[----:B------:R-:W-:Y:S02]  /*0580*/  @P0 IADD3 R11, R11, R13, RZ ;  /* 0x0000000d0b0b0210 */ /* 0x000fe40007ffe0ff */
[----:B------:R-:W-:Y:S01]  /*0590*/  @P1 LEA.HI.X R15, R8, c[0x0][0x174], R9, 0x1, P5 ;  /* 0x00005d00080f1a11 */ /* 0x000fe200028f0c09 */
[----:B------:R-:W-:Y:S01]  /*05a0*/  @!P2 IMAD R8, R22, c[0x0][0x1c0], RZ ;  /* 0x000070001608aa24 */ /* 0x000fe200078e02ff */
[C---:B------:R-:W-:Y:S02]  /*05b0*/  @P0 LEA R16, P4, R10.reuse, c[0x0][0x170], 0x1 ;  /* 0x00005c000a100a11 */ /* 0x040fe400078808ff */
[----:B------:R-:W-:Y:S01]  /*05c0*/  @!P2 MOV R9, R35 ;  /* 0x000000230009a202 */ /* 0x000fe20000000f00 */
[----:B------:R-:W-:Y:S01]  /*05d0*/  @!P2 IMAD R13, R7, c[0x0][0x1c4], R8 ;  /* 0x00007100070daa24 */ /* 0x000fe200078e0208 */
[-C--:B------:R-:W-:Y:S01]  /*05e0*/  @!P2 MOV R8, R36.reuse ;  /* 0x000000240008a202 */ /* 0x080fe20000000f00 */
[----:B------:R-:W-:Y:S01]  /*05f0*/  CS2R R26, SRZ ;  /* 0x00000000001a7805 */ /* 0x000fe2000001ff00 */
[----:B------:R-:W-:Y:S01]  /*0600*/  @P0 LEA.HI.X R17, R10, c[0x0][0x174], R11, 0x1, P4 ;  /* 0x00005d000a110a11 */ /* 0x000fe200020f0c0b */
[----:B------:R-:W-:Y:S01]  /*0610*/  @!P3 IMAD R11, R23, c[0x0][0x1c0], RZ ;  /* 0x00007000170bba24 */ /* 0x000fe200078e02ff */
[----:B------:R0:W2:Y:S01]  /*0620*/  @P1 LDG.E R25, [R14.64] ;  /* 0x000000060e191981 */ /* 0x0000a2000c1e1900 */
[----:B------:R-:W-:Y:S01]  /*0630*/  @!P2 IMAD.WIDE.U32 R8, R7, c[0x0][0x1c0], R8 ;  /* 0x000070000708aa25 */ /* 0x000fe200078e0008 */
[----:B------:R-:W-:-:S02]  /*0640*/  @!P3 MOV R10, R36 ;  /* 0x00000024000ab202 */ /* 0x000fc40000000f00 */
[----:B------:R-:W3:Y:S01]  /*0650*/  @P0 LDG.E R24, [R16.64] ;  /* 0x0000000610180981 */ /* 0x000ee2000c1e1900 */
[----:B------:R-:W-:Y:S01]  /*0660*/  @!P3 IMAD R19, R20, c[0x0][0x1c4], R11 ;  /* 0x000071001413ba24 */ /* 0x000fe200078e020b */
[----:B------:R-:W-:Y:S02]  /*0670*/  @!P3 MOV R11, R35 ;  /* 0x00000023000bb202 */ /* 0x000fe40000000f00 */
[----:B------:R-:W-:Y:S02]  /*0680*/  @!P2 IADD3 R9, R9, R13, RZ ;  /* 0x0000000d0909a210 */ /* 0x000fe40007ffe0ff */
[----:B------:R-:W-:Y:S01]  /*0690*/  @!P2 LEA R12, P4, R8, c[0x0][0x170], 0x1 ;  /* 0x00005c00080caa11 */ /* 0x000fe200078808ff */
[----:B------:R-:W-:-:S03]  /*06a0*/  @!P3 IMAD.WIDE.U32 R10, R20, c[0x0][0x1c0], R10 ;  /* 0x00007000140aba25 */ /* 0x000fc600078e000a */
[----:B------:R-:W-:Y:S02]  /*06b0*/  @!P2 LEA.HI.X R13, R8, c[0x0][0x174], R9, 0x1, P4 ;  /* 0x00005d00080daa11 */ /* 0x000fe400020f0c09 */
[----:B------:R-:W-:Y:S02]  /*06c0*/  @!P3 IADD3 R9, R11, R19, RZ ;  /* 0x000000130b09b210 */ /* 0x000fe40007ffe0ff */
[C---:B------:R-:W-:Y:S01]  /*06d0*/  @!P3 LEA R8, P1, R10.reuse, c[0x0][0x170], 0x1 ;  /* 0x00005c000a08ba11 */ /* 0x040fe200078208ff */
[----:B------:R1:W4:Y:S03]  /*06e0*/  @!P2 LDG.E R26, [R12.64] ;  /* 0x000000060c1aa981 */ /* 0x000326000c1e1900 */
[----:B------:R-:W-:-:S05]  /*06f0*/  @!P3 LEA.HI.X R9, R10, c[0x0][0x174], R9, 0x1, P1 ;  /* 0x00005d000a09ba11 */ /* 0x000fca00008f0c09 */
[----:B------:R5:W5:Y:S01]  /*0700*/  @!P3 LDG.E R27, [R8.64] ;  /* 0x00000006081bb981 */ /* 0x000b62000c1e1900 */
[C---:B------:R-:W-:Y:S02]  /*0710*/  ISETP.GT.AND P1, PT, R2.reuse, 0x1e, PT ;  /* 0x0000001e0200780c */ /* 0x040fe40003f24270 */
[----:B------:R-:W-:Y:S02]  /*0720*/  ISETP.NE.AND P3, PT, R2, RZ, PT ;  /* 0x000000ff0200720c */ /* 0x000fe40003f65270 */
[----:B------:R-:W-:Y:S01]  /*0730*/  ISETP.NE.AND P2, PT, R0, RZ, PT ;  /* 0x000000ff0000720c */ /* 0x000fe20003f45270 */
[----:B------:R-:W-:Y:S01]  /*0740*/  BSSY B0, `(.L_x_2470) ;  /* 0x0000048000007945 */ /* 0x000fe20003800000 */
[--C-:B---3--:R-:W-:Y:S02]  /*0750*/  HADD2.F32 R11, -RZ, R24.reuse.H1_H1 ;  /* 0x30000018ff0b7230 */ /* 0x108fe40000004100 */
[----:B------:R-:W-:-:S03]  /*0760*/  HADD2.F32 R10, -RZ, R24.H0_H0 ;  /* 0x20000018ff0a7230 */ /* 0x000fc60000004100 */
[----:B0-----:R-:W-:Y:S01]  /*0770*/  FMUL.FTZ R15, R11, R11 ;  /* 0x0000000b0b0f7220 */ /* 0x001fe20000410000 */
[--C-:B--2---:R-:W-:Y:S01]  /*0780*/  HADD2.F32 R17, -RZ, R25.reuse.H1_H1 ;  /* 0x30000019ff117230 */ /* 0x104fe20000004100 */
[C---:B------:R-:W-:Y:S01]  /*0790*/  FADD.FTZ R11, R10.reuse, R11 ;  /* 0x0000000b0a0b7221 */ /* 0x040fe20000010000 */
[----:B------:R-:W-:Y:S01]  /*07a0*/  HADD2.F32 R14, -RZ, R25.H0_H0 ;  /* 0x20000019ff0e7230 */ /* 0x000fe20000004100 */
[----:B------:R-:W-:Y:S02]  /*07b0*/  FFMA.FTZ R15, R10, R10, R15 ;  /* 0x0000000a0a0f7223 */ /* 0x000fe4000001000f */
[----:B-1----:R-:W-:Y:S01]  /*07c0*/  FMUL.FTZ R13, R17, R17 ;  /* 0x00000011110d7220 */ /* 0x002fe20000410000 */
[--C-:B----4-:R-:W-:Y:S02]  /*07d0*/  HADD2.F32 R10, -RZ, R26.reuse.H1_H1 ;  /* 0x3000001aff0a7230 */ /* 0x110fe40000004100 */
[----:B-----5:R-:W-:Y:S01]  /*07e0*/  HADD2.F32 R9, -RZ, R26.H0_H0 ;  /* 0x2000001aff097230 */ /* 0x020fe20000004100 */
[----:B------:R-:W-:-:S02]  /*07f0*/  FADD.FTZ R12, R14, R17 ;  /* 0x000000110e0c7221 */ /* 0x000fc40000010000 */
[----:B------:R-:W-:Y:S02]  /*0800*/  FMUL.FTZ R8, R10, R10 ;  /* 0x0000000a0a087220 */ /* 0x000fe40000410000 */
[----:B------:R-:W-:Y:S01]  /*0810*/  FFMA.FTZ R14, R14, R14, R13 ;  /* 0x0000000e0e0e7223 */ /* 0x000fe2000001000d */
[--C-:B------:R-:W-:Y:S01]  /*0820*/  HADD2.F32 R13, -RZ, R27.reuse.H1_H1 ;  /* 0x3000001bff0d7230 */ /* 0x100fe20000004100 */
[----:B------:R-:W-:Y:S02]  /*0830*/  FADD.FTZ R15, RZ, R15 ;  /* 0x0000000fff0f7221 */ /* 0x000fe40000010000 */
[C---:B------:R-:W-:Y:S02]  /*0840*/  FADD.FTZ R10, R9.reuse, R10 ;  /* 0x0000000a090a7221 */ /* 0x040fe40000010000 */
[----:B------:R-:W-:Y:S01]  /*0850*/  FFMA.FTZ R9, R9, R9, R8 ;  /* 0x0000000909097223 */ /* 0x000fe20000010008 */
[----:B------:R-:W-:Y:S01]  /*0860*/  HADD2.F32 R8, -RZ, R27.H0_H0 ;  /* 0x2000001bff087230 */ /* 0x000fe20000004100 */
[----:B------:R-:W-:-:S02]  /*0870*/  FADD.FTZ R14, R15, R14 ;  /* 0x0000000e0f0e7221 */ /* 0x000fc40000010000 */
[----:B------:R-:W-:Y:S02]  /*0880*/  FMUL.FTZ R15, R13, R13 ;  /* 0x0000000d0d0f7220 */ /* 0x000fe40000410000 */
[----:B------:R-:W-:Y:S02]  /*0890*/  FADD.FTZ R11, RZ, R11 ;  /* 0x0000000bff0b7221 */ /* 0x000fe40000010000 */
[----:B------:R-:W-:Y:S02]  /*08a0*/  FADD.FTZ R13, R8, R13 ;  /* 0x0000000d080d7221 */ /* 0x000fe40000010000 */
[----:B------:R-:W-:Y:S02]  /*08b0*/  FADD.FTZ R9, R14, R9 ;  /* 0x000000090e097221 */ /* 0x000fe40000010000 */
[----:B------:R-:W-:Y:S02]  /*08c0*/  FFMA.FTZ R8, R8, R8, R15 ;  /* 0x0000000808087223 */ /* 0x000fe4000001000f */
[----:B------:R-:W-:-:S02]  /*08d0*/  FADD.FTZ R11, R11, R12 ;  /* 0x0000000c0b0b7221 */ /* 0x000fc40000010000 */
[----:B------:R-:W-:Y:S02]  /*08e0*/  FADD.FTZ R8, R9, R8 ;  /* 0x0000000809087221 */ /* 0x000fe40000010000 */
[----:B------:R-:W-:-:S03]  /*08f0*/  FADD.FTZ R10, R11, R10 ;  /* 0x0000000a0b0a7221 */ /* 0x000fc60000010000 */
[----:B------:R-:W0:Y:S01]  /*0900*/  SHFL.DOWN PT, R11, R8, 0x1, 0x1f ;  /* 0x08201f00080b7f89 */ /* 0x000e2200000e0000 */
[----:B------:R-:W-:-:S05]  /*0910*/  FADD.FTZ R18, R10, R13 ;  /* 0x0000000d0a127221 */ /* 0x000fca0000010000 */
[----:B------:R-:W1:Y:S01]  /*0920*/  SHFL.DOWN PT, R9, R18, 0x1, 0x1f ;  /* 0x08201f0012097f89 */ /* 0x000e6200000e0000 */
[----:B0-----:R-:W-:-:S05]  /*0930*/  @!P1 FADD.FTZ R8, R8, R11 ;  /* 0x0000000b08089221 */ /* 0x001fca0000010000 */
[----:B------:R-:W0:Y:S01]  /*0940*/  SHFL.DOWN PT, R11, R8, 0x2, 0x1f ;  /* 0x08401f00080b7f89 */ /* 0x000e2200000e0000 */
[----:B-1----:R-:W-:-:S05]  /*0950*/  @!P1 FADD.FTZ R18, R18, R9 ;  /* 0x0000000912129221 */ /* 0x002fca0000010000 */
[----:B------:R-:W1:Y:S01]  /*0960*/  SHFL.DOWN PT, R9, R18, 0x2, 0x1f ;  /* 0x08401f0012097f89 */ /* 0x000e6200000e0000 */
[----:B------:R-:W-:-:S13]  /*0970*/  ISETP.GT.AND P1, PT, R2, 0x1d, PT ;  /* 0x0000001d0200780c */ /* 0x000fda0003f24270 */
        /* <DEDUP_REMOVED lines=16> */
[----:B------:R-:W-:Y:S01]  /*0a80*/  MOV R19, R8 ;  /* 0x0000000800137202 */ /* 0x000fe20000000f00 */
        /* <DEDUP_REMOVED lines=19> */
.L_x_2471:
[----:B------:R-:W-:Y:S05]  /*0bc0*/  BSYNC B0 ;  /* 0x0000000000007941 */ /* 0x000fea0003800000 */
.L_x_2470:
        /* <DEDUP_REMOVED lines=9> */
[----:B------:R-:W-:-:S05]  /*0c60*/  IMAD R10, R9, c[0x0][0xc], RZ ;  /* 0x00000300090a7a24 */ /* 0x000fca00078e02ff */
[----:B------:R-:W-:-:S05]  /*0c70*/  SHF.L.U32 R11, R10, 0x1, RZ ;  /* 0x000000010a0b7819 */ /* 0x000fca00000006ff */
        /* <DEDUP_REMOVED lines=14> */
.L_x_2474:
[----:B------:R-:W2:Y:S01]  /*0d60*/  LDG.E.STRONG.GPU R10, [R8.64] ;  /* 0x00000006080a7981 */ /* 0x000ea2000c1ef900 */
[----:B------:R-:W-:Y:S01]  /*0d70*/  YIELD ;  /* 0x0000000000007946 */ /* 0x000fe20003800000 */
[----:B--2---:R-:W-:Y:S01]  /*0d80*/  ISETP.NE.AND P1, PT, R10, R11, PT ;  /* 0x0000000b0a00720c */ /* 0x004fe20003f25270 */
[----:B------:R-:W-:-:S12]  /*0d90*/  CCTL.IVALL ;  /* 0x00000000ff00798f */ /* 0x000fd80002000000 */
[----:B------:R-:W-:Y:S05]  /*0da0*/  @P1 BRA `(.L_x_2474) ;  /* 0xffffffb000001947 */ /* 0x000fea000383ffff */
.L_x_2473:
        /* <DEDUP_REMOVED lines=11> */
.L_x_2476:
        /* <DEDUP_REMOVED lines=59> */
.L_x_2475:
        /* <DEDUP_REMOVED lines=19> */
.L_x_2478:
[----:B------:R-:W-:Y:S05]  /*1340*/  BSYNC B0 ;  /* 0x0000000000007941 */ /* 0x000fea0003800000 */
.L_x_2477:
        /* <DEDUP_REMOVED lines=30> */
.L_x_2472:
        /* <DEDUP_REMOVED lines=18> */
[--C-:B------:R-:W-:Y:S01]  /*1650*/  HADD2.F32 R33, -RZ, R25.reuse.H0_H0 ;  /* 0x20000019ff217230 */ /* 0x100fe20000004100 */
[----:B------:R-:W1:Y:S01]  /*1660*/  LDS.64 R12, [0x48] ;  /* 0x00004800ff0c7984 */ /* 0x000e620000000a00 */
[----:B------:R-:W-:Y:S01]  /*1670*/  HADD2.F32 R14, -RZ, R25.H1_H1 ;  /* 0x30000019ff0e7230 */ /* 0x000fe20000004100 */
[----:B------:R-:W-:Y:S01]  /*1680*/  ISETP.GE.U32.AND P2, PT, R28, c[0x0][0x1c8], PT ;  /* 0x000072001c007a0c */ /* 0x000fe20003f46070 */
[----:B------:R-:W-:Y:S01]  /*1690*/  HADD2.F32 R24, -RZ, R24.H1_H1 ;  /* 0x30000018ff187230 */ /* 0x000fe20000004100 */
[----:B------:R-:W-:Y:S01]  /*16a0*/  ISETP.GE.U32.AND P3, PT, R7, c[0x0][0x1c8], PT ;  /* 0x0000720007007a0c */ /* 0x000fe20003f66070 */
[--C-:B0-----:R-:W-:Y:S01]  /*16b0*/  HADD2.F32 R19, -RZ, R26.reuse.H0_H0 ;  /* 0x2000001aff137230 */ /* 0x101fe20000004100 */
[----:B------:R-:W-:Y:S01]  /*16c0*/  ISETP.GE.AND.EX P2, PT, R21, c[0x0][0x1cc], PT, P2 ;  /* 0x0000730015007a0c */ /* 0x000fe20003f46320 */
[----:B------:R-:W-:Y:S01]  /*16d0*/  HADD2.F32 R25, -RZ, R26.H1_H1 ;  /* 0x3000001aff197230 */ /* 0x000fe20000004100 */
[----:B------:R-:W-:Y:S01]  /*16e0*/  ISETP.GE.AND.EX P3, PT, R22, c[0x0][0x1cc], PT, P3 ;  /* 0x0000730016007a0c */ /* 0x000fe20003f66330 */
[--C-:B------:R-:W-:Y:S01]  /*16f0*/  HADD2.F32 R17, -RZ, R27.reuse.H0_H0 ;  /* 0x2000001bff117230 */ /* 0x100fe20000004100 */
[C---:B------:R-:W-:Y:S01]  /*1700*/  ISETP.LT.U32.AND P2, PT, R0.reuse, 0xe0, !P2 ;  /* 0x000000e00000780c */ /* 0x040fe20005741070 */
[----:B------:R-:W-:Y:S01]  /*1710*/  HADD2.F32 R27, -RZ, R27.H1_H1 ;  /* 0x3000001bff1b7230 */ /* 0x000fe20000004100 */
        /* <DEDUP_REMOVED lines=46> */
.L_x_2479:
        /* <DEDUP_REMOVED lines=12> */
.L_x_2481:
[----:B------:R-:W-:Y:S05]  /*1ac0*/  BSYNC B0 ;  /* 0x0000000000007941 */ /* 0x000fea0003800000 */
.L_x_2480:
        /* <DEDUP_REMOVED lines=11> */
.L_x_2482:
[----:B------:R-:W-:Y:S01]  /*1b80*/  BSSY B0, `(.L_x_2483) ;  /* 0x000000c000007945 */ /* 0x000fe20003800000 */
[----:B------:R-:W-:Y:S05]  /*1b90*/  @!P2 BRA `(.L_x_2484) ;  /* 0x000000a00000a947 */ /* 0x000fea0003800000 */
[----:B------:R-:W-:Y:S01]  /*1ba0*/  MOV R8, R36 ;  /* 0x0000002400087202 */ /* 0x000fe20000000f00 */
[----:B0-----:R-:W-:Y:S01]  /*1bb0*/  IMAD R11, R21, c[0x0][0x1c0], RZ ;  /* 0x00007000150b7a24 */ /* 0x001fe200078e02ff */
        /* <DEDUP_REMOVED lines=8> */
.L_x_2484:
[----:B------:R-:W-:Y:S05]  /*1c40*/  BSYNC B0 ;  /* 0x0000000000007941 */ /* 0x000fea0003800000 */
.L_x_2483:
        /* <DEDUP_REMOVED lines=11> */
.L_x_2485:
[----:B------:R-:W-:Y:S01]  /*1d00*/  BSSY B0, `(.L_x_2486) ;  /* 0x000000c000007945 */ /* 0x000fe20003800000 */
[----:B------:R-:W-:Y:S05]  /*1d10*/  @P3 BRA `(.L_x_2487) ;  /* 0x000000a000003947 */ /* 0x000fea0003800000 */
[----:B------:R-:W-:Y:S01]  /*1d20*/  MOV R8, R36 ;  /* 0x0000002400087202 */ /* 0x000fe20000000f00 */
[----:B------:R-:W-:Y:S01]  /*1d30*/  IMAD R22, R22, c[0x0][0x1c0], RZ ;  /* 0x0000700016167a24 */ /* 0x000fe200078e02ff */
[----:B------:R-:W-:Y:S02]  /*1d40*/  MOV R9, R35 ;  /* 0x0000002300097202 */ /* 0x000fe40000000f00 */
[----:B------:R-:W-:Y:S01]  /*1d50*/  F2FP.PACK_AB R15, R15, R12 ;  /* 0x0000000c0f0f723e */ /* 0x000fe200000000ff */
[C---:B0-----:R-:W-:Y:S02]  /*1d60*/  IMAD R11, R7.reuse, c[0x0][0x1c4], R22 ;  /* 0x00007100070b7a24 */ /* 0x041fe400078e0216 */
[----:B------:R-:W-:-:S05]  /*1d70*/  IMAD.WIDE.U32 R8, R7, c[0x0][0x1c0], R8 ;  /* 0x0000700007087a25 */ /* 0x000fca00078e0008 */
[----:B------:R-:W-:Y:S02]  /*1d80*/  IADD3 R11, R9, R11, RZ ;  /* 0x0000000b090b7210 */ /* 0x000fe40007ffe0ff */
[----:B------:R-:W-:-:S04]  /*1d90*/  LEA R10, P2, R8, c[0x0][0x160], 0x1 ;  /* 0x00005800080a7a11 */ /* 0x000fc800078408ff */
[----:B------:R-:W-:-:S05]  /*1da0*/  LEA.HI.X R11, R8, c[0x0][0x164], R11, 0x1, P2 ;  /* 0x00005900080b7a11 */ /* 0x000fca00010f0c0b */
[----:B------:R0:W-:Y:S04]  /*1db0*/  STG.E [R10.64], R15 ;  /* 0x0000000f0a007986 */ /* 0x0001e8000c101906 */
.L_x_2487:
[----:B------:R-:W-:Y:S05]  /*1dc0*/  BSYNC B0 ;  /* 0x0000000000007941 */ /* 0x000fea0003800000 */
.L_x_2486:
        /* <DEDUP_REMOVED lines=11> */
.L_x_2488:
[----:B------:R-:W-:Y:S01]  /*1e80*/  BSSY B0, `(.L_x_2489) ;  /* 0x000000c000007945 */ /* 0x000fe20003800000 */
[----:B------:R-:W-:Y:S05]  /*1e90*/  @P1 BRA `(.L_x_2490) ;  /* 0x000000a000001947 */ /* 0x000fea0003800000 */
[----:B------:R-:W-:Y:S01]  /*1ea0*/  MOV R8, R36 ;  /* 0x0000002400087202 */ /* 0x000fe20000000f00 */
[----:B------:R-:W-:Y:S01]  /*1eb0*/  IMAD R23, R23, c[0x0][0x1c0], RZ ;  /* 0x0000700017177a24 */ /* 0x000fe200078e02ff */
[----:B------:R-:W-:Y:S02]  /*1ec0*/  MOV R9, R35 ;  /* 0x0000002300097202 */ /* 0x000fe40000000f00 */
[----:B------:R-:W-:Y:S01]  /*1ed0*/  F2FP.PACK_AB R17, R17, R14 ;  /* 0x0000000e1111723e */ /* 0x000fe200000000ff */
[C---:B------:R-:W-:Y:S02]  /*1ee0*/  IMAD R23, R20.reuse, c[0x0][0x1c4], R23 ;  /* 0x0000710014177a24 */ /* 0x040fe400078e0217 */
[----:B------:R-:W-:-:S05]  /*1ef0*/  IMAD.WIDE.U32 R8, R20, c[0x0][0x1c0], R8 ;  /* 0x0000700014087a25 */ /* 0x000fca00078e0008 */
[----:B------:R-:W-:Y:S02]  /*1f00*/  IADD3 R23, R9, R23, RZ ;  /* 0x0000001709177210 */ /* 0x000fe40007ffe0ff */
[----:B0-----:R-:W-:-:S04]  /*1f10*/  LEA R10, P1, R8, c[0x0][0x160], 0x1 ;  /* 0x00005800080a7a11 */ /* 0x001fc800078208ff */
[----:B------:R-:W-:-:S05]  /*1f20*/  LEA.HI.X R11, R8, c[0x0][0x164], R23, 0x1, P1 ;  /* 0x00005900080b7a11 */ /* 0x000fca00008f0c17 */
[----:B------:R0:W-:Y:S04]  /*1f30*/  STG.E [R10.64], R17 ;  /* 0x000000110a007986 */ /* 0x0001e8000c101906 */
.L_x_2490:
[----:B------:R-:W-:Y:S05]  /*1f40*/  BSYNC B0 ;  /* 0x0000000000007941 */ /* 0x000fea0003800000 */
.L_x_2489:
[----:B------:R-:W-:Y:S02]  /*1f50*/  IADD3 R30, R30, c[0x0][0x10], RZ ;  /* 0x000004001e1e7a10 */ /* 0x000fe40007ffe0ff */
[----:B------:R-:W-:Y:S02]  /*1f60*/  IADD3 R5, R5, 0x1, RZ ;  /* 0x0000000105057810 */ /* 0x000fe40007ffe0ff */
[----:B------:R-:W-:-:S13]  /*1f70*/  ISETP.GE.AND P1, PT, R30, UR4, PT ;  /* 0x000000041e007c0c */ /* 0x000fda000bf26270 */
[----:B------:R-:W-:Y:S01]  /*1f80*/  @P1 CALL.REL.NOINC `(.L_x_2491) ;  /* 0x0000001000001944 */ /* 0x000fe20003c00000 */
[----:B------:R-:W-:Y:S05]  /*1f90*/  BRA `(.L_x_2492) ;  /* 0xffffe25000007947 */ /* 0x000fea000383ffff */
.L_x_2491:
[----:B------:R-:W-:Y:S05]  /*1fa0*/  EXIT ;  /* 0x000000000000794d */ /* 0x000fea0003800000 */
.L_x_2493:
        /* <DEDUP_REMOVED lines=13> */
.L_x_3363:


//--------------------- .text._Z35group_norm_nhwc_fwd_one_pass_kernelI11Fp16IOFp32WLi256ELi14ELi224EEv26Group_norm_nhwc_fwd_params --------------------------
	.section	.text._Z35group_norm_nhwc_fwd_one_pass_kernelI11Fp16IOFp32WLi256ELi14ELi224EEv26Group_norm_nhwc_fwd_params,"ax",@progbits
	.sectioninfo	@"SHI_REGISTERS=49"
	.align	128
        .global         _Z35group_norm_nhwc_fwd_one_pass_kernelI11Fp16IOFp32WLi256ELi14ELi224EEv26Group_norm_nhwc_fwd_params
        .type           _Z35group_norm_nhwc_fwd_one_pass_kernelI11Fp16IOFp32WLi256ELi14ELi224EEv26Group_norm_nhwc_fwd_params,@function
        .size           _Z35group_norm_nhwc_fwd_one_pass_kernelI11Fp16IOFp32WLi256ELi14ELi224EEv26Group_norm_nhwc_fwd_params,(.L_x_3364 - _Z35group_norm_nhwc_fwd_one_pass_kernelI11Fp16IOFp32WLi256ELi14ELi224EEv26Group_norm_nhwc_fwd_params)
        .other          _Z35group_norm_nhwc_fwd_one_pass_kernelI11Fp16IOFp32WLi256ELi14ELi224EEv26Group_norm_nhwc_fwd_params,@"STO_CUDA_ENTRY STV_DEFAULT"
_Z35group_norm_nhwc_fwd_one_pass_kernelI11Fp16IOFp32WLi256ELi14ELi224EEv26Group_norm_nhwc_fwd_params:
.text._Z35group_norm_nhwc_fwd_one_pass_kernelI11Fp16IOFp32WLi256ELi14ELi224EEv26Group_norm_nhwc_fwd_params:
        /* <DEDUP_REMOVED lines=41> */
[----:B-1----:R-:W-:-:S04]  /*0290*/  IADD3 R25, R20, 0xe0, RZ ;  /* 0x000000e014197810 */ /* 0x002fc80007ffe0ff */
.L_x_2531:
[----:B0-----:R-:W-:Y:S01]  /*02a0*/  IABS R15, c[0x0][0x1d8] ;  /* 0x00007600000f7a13 */ /* 0x001fe20000000000 */
[----:B------:R-:W-:-:S03]  /*02b0*/  @P1 IMAD R31, R6, c[0x0][0x1c0], RZ ;  /* 0x00007000061f1a24 */ /* 0x000fc600078e02ff */
[----:B------:R-:W0:Y:S01]  /*02c0*/  I2F.RP R14, R15 ;  /* 0x0000000f000e7306 */ /* 0x000e220000209400 */
[----:B------:R-:W-:-:S07]  /*02d0*/  @P1 IMAD R31, R20, c[0x0][0x1c4], R31 ;  /* 0x00007100141f1a24 */ /* 0x000fce00078e021f */
        /* <DEDUP_REMOVED lines=18> */
[----:B------:R-:W-:-:S04]  /*0400*/  @P0 IADD3 R13, R13, 0x1, RZ ;  /* 0x000000010d0d0810 */ /* 0x000fc80007ffe0ff */
[----:B------:R-:W-:Y:S01]  /*0410*/  MOV R15, R13 ;  /* 0x0000000d000f7202 */ /* 0x000fe20000000f00 */
[----:B------:R-:W-:-:S03]  /*0420*/  IMAD.WIDE.U32 R12, R2, 0x24924925, RZ ;  /* 0x24924925020c7825 */ /* 0x000fc600078e00ff */
[----:B------:R-:W-:Y:S02]  /*0430*/  @!P5 IADD3 R15, -R15, RZ, RZ ;  /* 0x000000ff0f0fd210 */ /* 0x000fe40007ffe1ff */
[----:B------:R-:W-:Y:S02]  /*0440*/  @!P6 LOP3.LUT R15, RZ, c[0x0][0x1d8], RZ, 0x33, !PT ;  /* 0x00007600ff0fea12 */ /* 0x000fe400078e33ff */
[----:B------:R-:W-:Y:S02]  /*0450*/  IADD3 R12, -R13, R2, RZ ;  /* 0x000000020d0c7210 */ /* 0x000fe40007ffe1ff */
[----:B------:R-:W-:Y:S02]  /*0460*/  IADD3 R14, -R15, RZ, RZ ;  /* 0x000000ff0f0e7210 */ /* 0x000fe40007ffe1ff */
[----:B------:R-:W-:Y:S02]  /*0470*/  LEA.HI R13, R12, R13, RZ, 0x1f ;  /* 0x0000000d0c0d7211 */ /* 0x000fe400078ff8ff */
[----:B------:R-:W-:Y:S01]  /*0480*/  SHF.R.S32.HI R12, RZ, 0x1f, R15 ;  /* 0x0000001fff0c7819 */ /* 0x000fe2000001140f */
[----:B------:R-:W-:Y:S01]  /*0490*/  IMAD R39, R14, c[0x0][0x1d8], R11 ;  /* 0x000076000e277a24 */ /* 0x000fe200078e020b */
[----:B------:R-:W-:-:S02]  /*04a0*/  SHF.R.S32.HI R14, RZ, 0x1f, R38 ;  /* 0x0000001fff0e7819 */ /* 0x000fc40000011426 */
[----:B------:R-:W-:Y:S01]  /*04b0*/  SHF.R.U32.HI R26, RZ, 0x2, R13 ;  /* 0x00000002ff1a7819 */ /* 0x000fe2000001160d */
[----:B------:R-:W-:Y:S02]  /*04c0*/  IMAD R39, R39, 0xe, RZ ;  /* 0x0000000e27277824 */ /* 0x000fe400078e02ff */
[----:B------:R-:W-:Y:S02]  /*04d0*/  IMAD R12, R12, c[0x0][0x1d0], RZ ;  /* 0x000074000c0c7a24 */ /* 0x000fe400078e02ff */
[----:B------:R-:W-:Y:S01]  /*04e0*/  IMAD R26, R3, c[0x0][0x1e4], R26 ;  /* 0x00007900031a7a24 */ /* 0x000fe200078e021a */
[----:B------:R-:W-:Y:S01]  /*04f0*/  IADD3 R42, P0, R38, R39, RZ ;  /* 0x00000027262a7210 */ /* 0x000fe20007f1e0ff */
[----:B------:R-:W-:Y:S02]  /*0500*/  IMAD R41, R15, c[0x0][0x1d4], R12 ;  /* 0x000075000f297a24 */ /* 0x000fe400078e020c */
[----:B------:R-:W-:Y:S01]  /*0510*/  @P2 IMAD R12, R7, c[0x0][0x1c0], RZ ;  /* 0x00007000070c2a24 */ /* 0x000fe200078e02ff */
[----:B------:R-:W-:-:S02]  /*0520*/  LEA.HI.X.SX32 R43, R39, R14, 0x1, P0 ;  /* 0x0000000e272b7211 */ /* 0x000fc400000f0eff */
[C---:B------:R-:W-:Y:S01]  /*0530*/  IADD3 R27, R26.reuse, 0x80, RZ ;  /* 0x000000801a1b7810 */ /* 0x040fe20007ffe0ff */
[----:B------:R-:W-:Y:S01]  /*0540*/  @P2 IMAD R13, R37, c[0x0][0x1c4], R12 ;  /* 0x00007100250d2a24 */ /* 0x000fe200078e020c */
[----:B------:R-:W-:Y:S01]  /*0550*/  IADD3 R21, R26, 0xa0, RZ ;  /* 0x000000a01a157810 */ /* 0x000fe20007ffe0ff */
[----:B------:R-:W-:Y:S01]  /*0560*/  IMAD.WIDE.U32 R42, R15, c[0x0][0x1d0], R42 ;  /* 0x000074000f2a7a25 */ /* 0x000fe200078e002a */
[----:B------:R-:W-:Y:S02]  /*0570*/  ISETP.GE.U32.AND P5, PT, R27, c[0x0][0x1c8], PT ;  /* 0x000072001b007a0c */ /* 0x000fe40003fa6070 */
[----:B------:R-:W-:Y:S02]  /*0580*/  SHF.R.S32.HI R16, RZ, 0x1f, R27 ;  /* 0x0000001fff107819 */ /* 0x000fe4000001141b */
[----:B------:R-:W-:Y:S02]  /*0590*/  IADD3 R41, R43, R41, RZ ;  /* 0x000000292b297210 */ /* 0x000fe40007ffe0ff */
[----:B------:R-:W-:-:S02]  /*05a0*/  @P2 MOV R40, R42 ;  /* 0x0000002a00282202 */ /* 0x000fc40000000f00 */
[----:B------:R-:W-:Y:S02]  /*05b0*/  ISETP.GE.AND.EX P5, PT, R16, c[0x0][0x1cc], PT, P5 ;  /* 0x0000730010007a0c */ /* 0x000fe40003fa6350 */
[----:B------:R-:W-:Y:S01]  /*05c0*/  SHF.R.S32.HI R30, RZ, 0x1f, R21 ;  /* 0x0000001fff1e7819 */ /* 0x000fe20000011415 */
[----:B------:R-:W-:Y:S01]  /*05d0*/  @P2 IMAD.WIDE.U32 R14, R37, c[0x0][0x1c0], R40 ;  /* 0x00007000250e2a25 */ /* 0x000fe200078e0028 */
[----:B------:R-:W-:Y:S02]  /*05e0*/  ISETP.LT.U32.AND P5, PT, R2, 0xe0, !P5 ;  /* 0x000000e00200780c */ /* 0x000fe40006fa1070 */
[----:B------:R-:W-:Y:S02]  /*05f0*/  @P4 MOV R22, R42 ;  /* 0x0000002a00164202 */ /* 0x000fe40000000f00 */
[----:B------:R-:W-:Y:S01]  /*0600*/  @P2 IADD3 R13, R15, R13, RZ ;  /* 0x0000000d0f0d2210 */ /* 0x000fe20007ffe0ff */
[----:B------:R-:W-:Y:S01]  /*0610*/  @P3 IMAD R15, R8, c[0x0][0x1c0], RZ ;  /* 0x00007000080f3a24 */ /* 0x000fe200078e02ff */
[----:B------:R-:W-:-:S02]  /*0620*/  @P2 LEA R12, P0, R14, c[0x0][0x170], 0x1 ;  /* 0x00005c000e0c2a11 */ /* 0x000fc400078008ff */
[-C--:B------:R-:W-:Y:S01]  /*0630*/  @P4 MOV R23, R41.reuse ;  /* 0x0000002900174202 */ /* 0x080fe20000000f00 */
[----:B------:R-:W-:Y:S01]  /*0640*/  @P3 IMAD R17, R36, c[0x0][0x1c4], R15 ;  /* 0x0000710024113a24 */ /* 0x000fe200078e020f */
[----:B------:R-:W-:Y:S01]  /*0650*/  @P2 LEA.HI.X R13, R14, c[0x0][0x174], R13, 0x1, P0 ;  /* 0x00005d000e0d2a11 */ /* 0x000fe200000f0c0d */
[----:B------:R-:W-:Y:S01]  /*0660*/  @P4 IMAD R14, R9, c[0x0][0x1c0], RZ ;  /* 0x00007000090e4a24 */ /* 0x000fe200078e02ff */
[----:B------:R-:W-:Y:S01]  /*0670*/  ISETP.GE.U32.AND P0, PT, R21, c[0x0][0x1c8], PT ;  /* 0x0000720015007a0c */ /* 0x000fe20003f06070 */
[----:B------:R-:W-:Y:S01]  /*0680*/  @P5 IMAD R18, R16, c[0x0][0x1c0], RZ ;  /* 0x0000700010125a24 */ /* 0x000fe200078e02ff */
[----:B------:R-:W-:Y:S01]  /*0690*/  @P3 MOV R15, R41 ;  /* 0x00000029000f3202 */ /* 0x000fe20000000f00 */
[C---:B------:R-:W-:Y:S01]  /*06a0*/  @P4 IMAD R19, R5.reuse, c[0x0][0x1c4], R14 ;  /* 0x0000710005134a24 */ /* 0x040fe200078e020e */
[----:B------:R-:W-:Y:S01]  /*06b0*/  @P3 MOV R14, R42 ;  /* 0x0000002a000e3202 */ /* 0x000fe20000000f00 */
[----:B------:R-:W-:Y:S01]  /*06c0*/  @P4 IMAD.WIDE.U32 R22, R5, c[0x0][0x1c0], R22 ;  /* 0x0000700005164a25 */ /* 0x000fe200078e0016 */
[----:B------:R-:W-:-:S02]  /*06d0*/  ISETP.GE.AND.EX P0, PT, R30, c[0x0][0x1cc], PT, P0 ;  /* 0x000073001e007a0c */ /* 0x000fc40003f06300 */
[-C--:B------:R-:W-:Y:S01]  /*06e0*/  @P1 MOV R28, R42.reuse ;  /* 0x0000002a001c1202 */ /* 0x080fe20000000f00 */
[----:B------:R-:W-:Y:S01]  /*06f0*/  @P3 IMAD.WIDE.U32 R14, R36, c[0x0][0x1c0], R14 ;  /* 0x00007000240e3a25 */ /* 0x000fe200078e000e */
[----:B------:R-:W-:Y:S02]  /*0700*/  ISETP.LT.U32.AND P0, PT, R2, 0xe0, !P0 ;  /* 0x000000e00200780c */ /* 0x000fe40004701070 */
[----:B------:R-:W-:Y:S01]  /*0710*/  @P1 MOV R29, R41 ;  /* 0x00000029001d1202 */ /* 0x000fe20000000f00 */
[----:B------:R-:W-:Y:S01]  /*0720*/  @P5 IMAD R33, R27, c[0x0][0x1c4], R18 ;  /* 0x000071001b215a24 */ /* 0x000fe200078e0212 */
[----:B------:R-:W-:Y:S02]  /*0730*/  @P3 IADD3 R15, R15, R17, RZ ;  /* 0x000000110f0f3210 */ /* 0x000fe40007ffe0ff */
[----:B------:R-:W-:Y:S01]  /*0740*/  @P3 LEA R16, P6, R14, c[0x0][0x170], 0x1 ;  /* 0x00005c000e103a11 */ /* 0x000fe200078c08ff */
[----:B------:R-:W-:Y:S01]  /*0750*/  @P1 IMAD.WIDE.U32 R28, R20, c[0x0][0x1c0], R28 ;  /* 0x00007000141c1a25 */ /* 0x000fe200078e001c */
[----:B------:R-:W-:-:S02]  /*0760*/  @P5 MOV R18, R42 ;  /* 0x0000002a00125202 */ /* 0x000fc40000000f00 */
[----:B------:R-:W-:Y:S02]  /*0770*/  @P3 LEA.HI.X R17, R14, c[0x0][0x174], R15, 0x1, P6 ;  /* 0x00005d000e113a11 */ /* 0x000fe400030f0c0f */
[----:B------:R-:W-:Y:S01]  /*0780*/  @P4 IADD3 R15, R23, R19, RZ ;  /* 0x00000013170f4210 */ /* 0x000fe20007ffe0ff */
[----:B------:R-:W-:Y:S01]  /*0790*/  @P0 IMAD R30, R30, c[0x0][0x1c0], RZ ;  /* 0x000070001e1e0a24 */ /* 0x000fe200078e02ff */
[C---:B------:R-:W-:Y:S02]  /*07a0*/  @P4 LEA R14, P6, R22.reuse, c[0x0][0x170], 0x1 ;  /* 0x00005c00160e4a11 */ /* 0x040fe400078c08ff */
[-C--:B------:R-:W-:Y:S02]  /*07b0*/  @P5 MOV R19, R41.reuse ;  /* 0x0000002900135202 */ /* 0x080fe40000000f00 */
[----:B------:R-:W-:Y:S02]  /*07c0*/  @P4 LEA.HI.X R15, R22, c[0x0][0x174], R15, 0x1, P6 ;  /* 0x00005d00160f4a11 */ /* 0x000fe400030f0c0f */
[----:B------:R-:W-:Y:S01]  /*07d0*/  @P0 MOV R22, R42 ;  /* 0x0000002a00160202 */ /* 0x000fe20000000f00 */
[----:B------:R-:W-:Y:S01]  /*07e0*/  @P5 IMAD.WIDE.U32 R18, R27, c[0x0][0x1c0], R18 ;  /* 0x000070001b125a25 */ /* 0x000fe200078e0012 */
[----:B------:R-:W-:-:S02]  /*07f0*/  @P0 MOV R23, R41 ;  /* 0x0000002900170202 */ /* 0x000fc40000000f00 */
[----:B------:R-:W-:Y:S01]  /*0800*/  @P1 IADD3 R31, R29, R31, RZ ;  /* 0x0000001f1d1f1210 */ /* 0x000fe20007ffe0ff */
[C---:B------:R-:W-:Y:S01]  /*0810*/  @P0 IMAD R27, R21.reuse, c[0x0][0x1c4], R30 ;  /* 0x00007100151b0a24 */ /* 0x040fe200078e021e */
[C---:B------:R-:W-:Y:S01]  /*0820*/  @P1 LEA R20, P6, R28.reuse, c[0x0][0x170], 0x1 ;  /* 0x00005c001c141a11 */ /* 0x040fe200078c08ff */
[----:B------:R-:W-:Y:S01]  /*0830*/  @P0 IMAD.WIDE.U32 R22, R21, c[0x0][0x1c0], R22 ;  /* 0x0000700015160a25 */ /* 0x000fe200078e0016 */
[----:B------:R-:W-:Y:S02]  /*0840*/  @P5 IADD3 R19, R19, R33, RZ ;  /* 0x0000002113135210 */ /* 0x000fe40007ffe0ff */
[----:B------:R-:W-:Y:S02]  /*0850*/  @P1 LEA.HI.X R21, R28, c[0x0][0x174], R31, 0x1, P6 ;  /* 0x00005d001c151a11 */ /* 0x000fe400030f0c1f */
[----:B------:R-:W-:-:S04]  /*0860*/  @P5 LEA R32, P6, R18, c[0x0][0x170], 0x1 ;  /* 0x00005c0012205a11 */ /* 0x000fc800078c08ff */
[----:B------:R-:W-:Y:S02]  /*0870*/  @P5 LEA.HI.X R33, R18, c[0x0][0x174], R19, 0x1, P6 ;  /* 0x00005d0012215a11 */ /* 0x000fe400030f0c13 */
[----:B------:R-:W-:Y:S02]  /*0880*/  @P0 IADD3 R19, R23, R27, RZ ;  /* 0x0000001b17130210 */ /* 0x000fe40007ffe0ff */
[----:B------:R-:W-:Y:S02]  /*0890*/  MOV R27, RZ ;  /* 0x000000ff001b7202 */ /* 0x000fe40000000f00 */
[----:B------:R-:W-:Y:S02]  /*08a0*/  @P0 LEA R18, P6, R22, c[0x0][0x170], 0x1 ;  /* 0x00005c0016120a11 */ /* 0x000fe400078c08ff */
[----:B------:R-:W-:Y:S01]  /*08b0*/  IADD3 R23, R26, 0xc0, RZ ;  /* 0x000000c01a177810 */ /* 0x000fe20007ffe0ff */
[----:B------:R-:W-:Y:S01]  /*08c0*/  CS2R R28, SRZ ;  /* 0x00000000001c7805 */ /* 0x000fe2000001ff00 */
[----:B------:R-:W-:Y:S01]  /*08d0*/  @P0 LEA.HI.X R19, R22, c[0x0][0x174], R19, 0x1, P6 ;  /* 0x00005d0016130a11 */ /* 0x000fe200030f0c13 */
[----:B------:R0:W2:Y:S01]  /*08e0*/  @P5 LDG.E R27, [R32.64] ;  /* 0x00000008201b5981 */ /* 0x0000a2000c1e1900 */
[----:B------:R-:W-:-:S02]  /*08f0*/  ISETP.GE.U32.AND P5, PT, R23, c[0x0][0x1c8], PT ;  /* 0x0000720017007a0c */ /* 0x000fc40003fa6070 */
[----:B------:R-:W-:Y:S01]  /*0900*/  SHF.R.S32.HI R22, RZ, 0x1f, R23 ;  /* 0x0000001fff167819 */ /* 0x000fe20000011417 */
[----:B------:R1:W3:Y:S01]  /*0910*/  @P2 LDG.E R28, [R12.64] ;  /* 0x000000080c1c2981 */ /* 0x0002e2000c1e1900 */
[----:B------:R-:W-:Y:S02]  /*0920*/  ISETP.GE.U32.AND P6, PT, R25, c[0x0][0x1c8], PT ;  /* 0x0000720019007a0c */ /* 0x000fe40003fc6070 */
[----:B------:R-:W-:Y:S01]  /*0930*/  ISETP.GE.AND.EX P5, PT, R22, c[0x0][0x1cc], PT, P5 ;  /* 0x0000730016007a0c */ /* 0x000fe20003fa6350 */
[----:B------:R4:W5:Y:S01]  /*0940*/  @P1 LDG.E R29, [R20.64] ;  /* 0x00000008141d1981 */ /* 0x000962000c1e1900 */
[----:B------:R-:W-:Y:S02]  /*0950*/  MOV R30, RZ ;  /* 0x000000ff001e7202 */ /* 0x000fe40000000f00 */
[----:B------:R-:W-:Y:S02]  /*0960*/  SHF.R.S32.HI R31, RZ, 0x1f, R25 ;  /* 0x0000001fff1f7819 */ /* 0x000fe40000011419 */
[C---:B------:R-:W-:Y:S01]  /*0970*/  ISETP.LT.U32.AND P5, PT, R2.reuse, 0xe0, !P5 ;  /* 0x000000e00200780c */ /* 0x040fe20006fa1070 */
[----:B0-----:R-:W-:Y:S01]  /*0980*/  CS2R R32, SRZ ;  /* 0x0000000000207805 */ /* 0x001fe2000001ff00 */
[----:B------:R-:W-:Y:S01]  /*0990*/  ISETP.GE.AND.EX P6, PT, R31, c[0x0][0x1cc], PT, P6 ;  /* 0x000073001f007a0c */ /* 0x000fe20003fc6360 */
[----:B------:R0:W2:Y:S03]  /*09a0*/  @P3 LDG.E R30, [R16.64] ;  /* 0x00000008101e3981 */ /* 0x0000a6000c1e1900 */
[----:B------:R-:W-:Y:S01]  /*09b0*/  ISETP.GT.U32.OR P6, PT, R2, 0xdf, P6 ;  /* 0x000000df0200780c */ /* 0x000fe200037c4470 */
[----:B------:R0:W2:Y:S04]  /*09c0*/  @P4 LDG.E R32, [R14.64] ;  /* 0x000000080e204981 */ /* 0x0000a8000c1e1900 */
[----:B------:R3:W2:Y:S02]  /*09d0*/  @P0 LDG.E R33, [R18.64] ;  /* 0x0000000812210981 */ /* 0x0006a4000c1e1900 */
[----:B-1----:R-:W-:Y:S01]  /*09e0*/  @P5 MOV R12, R42 ;  /* 0x0000002a000c5202 */ /* 0x002fe20000000f00 */
[----:B------:R-:W-:Y:S01]  /*09f0*/  @P5 IMAD R22, R22, c[0x0][0x1c0], RZ ;  /* 0x0000700016165a24 */ /* 0x000fe200078e02ff */
[----:B------:R-:W-:-:S03]  /*0a00*/  @P5 MOV R13, R41 ;  /* 0x00000029000d5202 */ /* 0x000fc60000000f00 */
[C---:B----4-:R-:W-:Y:S01]  /*0a10*/  @P5 IMAD R21, R23.reuse, c[0x0][0x1c4], R22 ;  /* 0x0000710017155a24 */ /* 0x050fe200078e0216 */
[----:B0-----:R-:W-:Y:S01]  /*0a20*/  @!P6 MOV R14, R42 ;  /* 0x0000002a000ee202 */ /* 0x001fe20000000f00 */
[----:B------:R-:W-:Y:S01]  /*0a30*/  @P5 IMAD.WIDE.U32 R12, R23, c[0x0][0x1c0], R12 ;  /* 0x00007000170c5a25 */ /* 0x000fe200078e000c */
[----:B------:R-:W-:-:S03]  /*0a40*/  @!P6 MOV R15, R41 ;  /* 0x00000029000fe202 */ /* 0x000fc60000000f00 */
[----:B------:R-:W-:Y:S01]  /*0a50*/  @!P6 IMAD R20, R31, c[0x0][0x1c0], RZ ;  /* 0x000070001f14ea24 */ /* 0x000fe200078e02ff */
[----:B------:R-:W-:Y:S01]  /*0a60*/  @P5 IADD3 R13, R13, R21, RZ ;  /* 0x000000150d0d5210 */ /* 0x000fe20007ffe0ff */
[C---:B------:R-:W-:Y:S01]  /*0a70*/  @!P6 IMAD.WIDE.U32 R14, R25.reuse, c[0x0][0x1c0], R14 ;  /* 0x00007000190eea25 */ /* 0x040fe200078e000e */
[C---:B------:R-:W-:Y:S01]  /*0a80*/  @P5 LEA R16, P0, R12.reuse, c[0x0][0x170], 0x1 ;  /* 0x00005c000c105a11 */ /* 0x040fe200078008ff */
[----:B------:R-:W-:Y:S02]  /*0a90*/  CS2R R34, SRZ ;  /* 0x0000000000227805 */ /* 0x000fe4000001ff00 */
[----:B------:R-:W-:Y:S01]  /*0aa0*/  @!P6 IMAD R23, R25, c[0x0][0x1c4], R20 ;  /* 0x000071001917ea24 */ /* 0x000fe200078e0214 */
[----:B------:R-:W-:Y:S02]  /*0ab0*/  @P5 LEA.HI.X R17, R12, c[0x0][0x174], R13, 0x1, P0 ;  /* 0x00005d000c115a11 */ /* 0x000fe400000f0c0d */
[C---:B------:R-:W-:Y:S02]  /*0ac0*/  @!P6 LEA R12, P0, R14.reuse, c[0x0][0x170], 0x1 ;  /* 0x00005c000e0cea11 */ /* 0x040fe400078008ff */
[----:B------:R-:W-:Y:S01]  /*0ad0*/  @!P6 IADD3 R13, R15, R23, RZ ;  /* 0x000000170f0de210 */ /* 0x000fe20007ffe0ff */
        /* <DEDUP_REMOVED lines=8> */
[--C-:B---3--:R-:W-:Y:S02]  /*0b60*/  HADD2.F32 R19, -RZ, R28.reuse.H1_H1 ;  /* 0x3000001cff137230 */ /* 0x108fe40000004100 */
[----:B------:R-:W-:-:S02]  /*0b70*/  HADD2.F32 R18, -RZ, R28.H0_H0 ;  /* 0x2000001cff127230 */ /* 0x000fc40000004100 */
[--C-:B-----5:R-:W-:Y:S02]  /*0b80*/  HADD2.F32 R15, -RZ, R29.reuse.H1_H1 ;  /* 0x3000001dff0f7230 */ /* 0x120fe40000004100 */
[----:B------:R-:W-:Y:S01]  /*0b90*/  HADD2.F32 R14, -RZ, R29.H0_H0 ;  /* 0x2000001dff0e7230 */ /* 0x000fe20000004100 */
[----:B------:R-:W-:Y:S02]  /*0ba0*/  FMUL.FTZ R21, R19, R19 ;  /* 0x0000001313157220 */ /* 0x000fe40000410000 */
[----:B------:R-:W-:Y:S02]  /*0bb0*/  FADD.FTZ R20, R18, R19 ;  /* 0x0000001312147221 */ /* 0x000fe40000010000 */
[----:B0-----:R-:W-:Y:S01]  /*0bc0*/  FMUL.FTZ R17, R15, R15 ;  /* 0x0000000f0f117220 */ /* 0x001fe20000410000 */
[--C-:B--2---:R-:W-:Y:S01]  /*0bd0*/  HADD2.F32 R19, -RZ, R30.reuse.H1_H1 ;  /* 0x3000001eff137230 */ /* 0x104fe20000004100 */
[----:B------:R-:W-:Y:S01]  /*0be0*/  FADD.FTZ R15, R14, R15 ;  /* 0x0000000f0e0f7221 */ /* 0x000fe20000010000 */
[----:B------:R-:W-:Y:S01]  /*0bf0*/  HADD2.F32 R16, -RZ, R30.H0_H0 ;  /* 0x2000001eff107230 */ /* 0x000fe20000004100 */
[----:B------:R-:W-:Y:S01]  /*0c00*/  FFMA.FTZ R18, R18, R18, R21 ;  /* 0x0000001212127223 */ /* 0x000fe20000010015 */
[----:B------:R-:W-:Y:S01]  /*0c10*/  HADD2.F32 R21, -RZ, R32.H1_H1 ;  /* 0x30000020ff157230 */ /* 0x000fe20000004100 */
[----:B-1----:R-:W-:-:S02]  /*0c20*/  FMUL.FTZ R13, R19, R19 ;  /* 0x00000013130d7220 */ /* 0x002fc40000410000 */
[----:B------:R-:W-:Y:S02]  /*0c30*/  FADD.FTZ R15, RZ, R15 ;  /* 0x0000000fff0f7221 */ /* 0x000fe40000010000 */
[----:B------:R-:W-:Y:S01]  /*0c40*/  FFMA.FTZ R17, R14, R14, R17 ;  /* 0x0000000e0e117223 */ /* 0x000fe20000010011 */
[----:B------:R-:W-:Y:S01]  /*0c50*/  HADD2.F32 R14, -RZ, R32.H0_H0 ;  /* 0x20000020ff0e7230 */ /* 0x000fe20000004100 */
[C---:B------:R-:W-:Y:S02]  /*0c60*/  FADD.FTZ R12, R16.reuse, R19 ;  /* 0x00000013100c7221 */ /* 0x040fe40000010000 */
[----:B------:R-:W-:Y:S02]  /*0c70*/  FFMA.FTZ R16, R16, R16, R13 ;  /* 0x0000001010107223 */ /* 0x000fe4000001000d */
[----:B------:R-:W-:Y:S02]  /*0c80*/  FADD.FTZ R15, R15, R20 ;  /* 0x000000140f0f7221 */ /* 0x000fe40000010000 */
[----:B------:R-:W-:-:S02]  /*0c90*/  FMUL.FTZ R13, R21, R21 ;  /* 0x00000015150d7220 */ /* 0x000fc40000410000 */
[----:B------:R-:W-:Y:S02]  /*0ca0*/  FADD.FTZ R17, RZ, R17 ;  /* 0x00000011ff117221 */ /* 0x000fe40000010000 */
[----:B------:R-:W-:Y:S01]  /*0cb0*/  FADD.FTZ R12, R15, R12 ;  /* 0x0000000c0f0c7221 */ /* 0x000fe20000010000 */
[--C-:B------:R-:W-:Y:S01]  /*0cc0*/  HADD2.F32 R15, -RZ, R27.reuse.H1_H1 ;  /* 0x3000001bff0f7230 */ /* 0x100fe20000004100 */
[C---:B------:R-:W-:Y:S02]  /*0cd0*/  FADD.FTZ R21, R14.reuse, R21 ;  /* 0x000000150e157221 */ /* 0x040fe40000010000 */
[----:B------:R-:W-:Y:S01]  /*0ce0*/  FFMA.FTZ R13, R14, R14, R13 ;  /* 0x0000000e0e0d7223 */ /* 0x000fe2000001000d */
[----:B------:R-:W-:Y:S01]  /*0cf0*/  HADD2.F32 R14, -RZ, R27.H0_H0 ;  /* 0x2000001bff0e7230 */ /* 0x000fe20000004100 */
[----:B------:R-:W-:Y:S01]  /*0d00*/  FADD.FTZ R17, R17, R18 ;  /* 0x0000001211117221 */ /* 0x000fe20000010000 */
[----:B------:R-:W-:Y:S01]  /*0d10*/  HADD2.F32 R19, -RZ, R33.H1_H1 ;  /* 0x30000021ff137230 */ /* 0x000fe20000004100 */
[----:B------:R-:W-:-:S02]  /*0d20*/  FADD.FTZ R12, R12, R21 ;  /* 0x000000150c0c7221 */ /* 0x000fc40000010000 */
[----:B------:R-:W-:Y:S02]  /*0d30*/  FADD.FTZ R16, R17, R16 ;  /* 0x0000001011107221 */ /* 0x000fe40000010000 */
[----:B------:R-:W-:Y:S02]  /*0d40*/  FMUL.FTZ R17, R15, R15 ;  /* 0x0000000f0f117220 */ /* 0x000fe40000410000 */
[----:B------:R-:W-:Y:S02]  /*0d50*/  FADD.FTZ R15, R14, R15 ;  /* 0x0000000f0e0f7221 */ /* 0x000fe40000010000 */
[----:B------:R-:W-:Y:S01]  /*0d60*/  FADD.FTZ R13, R16, R13 ;  /* 0x0000000d100d7221 */ /* 0x000fe20000010000 */
[----:B------:R-:W-:Y:S01]  /*0d70*/  HADD2.F32 R16, -RZ, R33.H0_H0 ;  /* 0x20000021ff107230 */ /* 0x000fe20000004100 */
[----:B------:R-:W-:Y:S02]  /*0d80*/  FADD.FTZ R12, R12, R15 ;  /* 0x0000000f0c0c7221 */ /* 0x000fe40000010000 */
[----:B------:R-:W-:-:S02]  /*0d90*/  FFMA.FTZ R14, R14, R14, R17 ;  /* 0x0000000e0e0e7223 */ /* 0x000fc40000010011 */
[----:B------:R-:W-:Y:S01]  /*0da0*/  FMUL.FTZ R15, R19, R19 ;  /* 0x00000013130f7220 */ /* 0x000fe20000410000 */
[--C-:B----4-:R-:W-:Y:S01]  /*0db0*/  HADD2.F32 R17, -RZ, R34.reuse.H1_H1 ;  /* 0x30000022ff117230 */ /* 0x110fe20000004100 */
[C---:B------:R-:W-:Y:S02]  /*0dc0*/  FADD.FTZ R19, R16.reuse, R19 ;  /* 0x0000001310137221 */ /* 0x040fe40000010000 */
[----:B------:R-:W-:Y:S02]  /*0dd0*/  FADD.FTZ R13, R13, R14 ;  /* 0x0000000e0d0d7221 */ /* 0x000fe40000010000 */
[----:B------:R-:W-:Y:S01]  /*0de0*/  FFMA.FTZ R16, R16, R16, R15 ;  /* 0x0000001010107223 */ /* 0x000fe2000001000f */
[----:B------:R-:W-:Y:S01]  /*0df0*/  HADD2.F32 R14, -RZ, R34.H0_H0 ;  /* 0x20000022ff0e7230 */ /* 0x000fe20000004100 */
[----:B------:R-:W-:Y:S02]  /*0e00*/  FMUL.FTZ R15, R17, R17 ;  /* 0x00000011110f7220 */ /* 0x000fe40000410000 */
[----:B------:R-:W-:Y:S01]  /*0e10*/  FADD.FTZ R13, R13, R16 ;  /* 0x000000100d0d7221 */ /* 0x000fe20000010000 */
[----:B------:R-:W-:Y:S01]  /*0e20*/  HADD2.F32 R16, -RZ, R35.H1_H1 ;  /* 0x30000023ff107230 */ /* 0x000fe20000004100 */
[----:B------:R-:W-:-:S02]  /*0e30*/  FADD.FTZ R17, R14, R17 ;  /* 0x000000110e117221 */ /* 0x000fc40000010000 */
[----:B------:R-:W-:Y:S01]  /*0e40*/  FFMA.FTZ R14, R14, R14, R15 ;  /* 0x0000000e0e0e7223 */ /* 0x000fe2000001000f */
[----:B------:R-:W-:Y:S01]  /*0e50*/  HADD2.F32 R15, -RZ, R35.H0_H0 ;  /* 0x20000023ff0f7230 */ /* 0x000fe20000004100 */
[----:B------:R-:W-:Y:S02]  /*0e60*/  FADD.FTZ R12, R12, R19 ;  /* 0x000000130c0c7221 */ /* 0x000fe40000010000 */
[----:B------:R-:W-:Y:S02]  /*0e70*/  FMUL.FTZ R18, R16, R16 ;  /* 0x0000001010127220 */ /* 0x000fe40000410000 */
[----:B------:R-:W-:Y:S02]  /*0e80*/  FADD.FTZ R12, R12, R17 ;  /* 0x000000110c0c7221 */ /* 0x000fe40000010000 */
[----:B------:R-:W-:Y:S02]  /*0e90*/  FADD.FTZ R13, R13, R14 ;  /* 0x0000000e0d0d7221 */ /* 0x000fe40000010000 */
[----:B------:R-:W-:-:S02]  /*0ea0*/  FADD.FTZ R17, R15, R16 ;  /* 0x000000100f117221 */ /* 0x000fc40000010000 */
        /* <DEDUP_REMOVED lines=47> */
.L_x_2495:
[----:B------:R-:W-:Y:S05]  /*11a0*/  BSYNC B0 ;  /* 0x0000000000007941 */ /* 0x000fea0003800000 */
.L_x_2494:
        /* <DEDUP_REMOVED lines=26> */
.L_x_2498:
[----:B------:R-:W2:Y:S01]  /*1350*/  LDG.E.STRONG.GPU R14, [R12.64] ;  /* 0x000000080c0e7981 */ /* 0x000ea2000c1ef900 */
[----:B------:R-:W-:Y:S01]  /*1360*/  YIELD ;  /* 0x0000000000007946 */ /* 0x000fe20003800000 */
[----:B--2---:R-:W-:Y:S01]  /*1370*/  ISETP.NE.AND P0, PT, R14, R15, PT ;  /* 0x0000000f0e00720c */ /* 0x004fe20003f05270 */
[----:B------:R-:W-:-:S12]  /*1380*/  CCTL.IVALL ;  /* 0x00000000ff00798f */ /* 0x000fd80002000000 */
[----:B------:R-:W-:Y:S05]  /*1390*/  @P0 BRA `(.L_x_2498) ;  /* 0xffffffb000000947 */ /* 0x000fea000383ffff */
.L_x_2497:
        /* <DEDUP_REMOVED lines=20> */
.L_x_2502:
        /* <DEDUP_REMOVED lines=116> */
.L_x_2501:
        /* <DEDUP_REMOVED lines=62> */
.L_x_2503:
[----:B------:R-:W-:-:S13]  /*2000*/  ISETP.NE.OR P0, PT, RZ, UR5, P0 ;  /* 0x00000005ff007c0c */ /* 0x000fda0008705670 */
[----:B------:R-:W-:Y:S05]  /*2010*/  @!P0 BRA `(.L_x_2499) ;  /* 0x000001f000008947 */ /* 0x000fea0003800000 */
.L_x_2500:
        /* <DEDUP_REMOVED lines=31> */
.L_x_2499:
        /* <DEDUP_REMOVED lines=12> */
.L_x_2505:
[----:B------:R-:W-:Y:S05]  /*22d0*/  BSYNC B0 ;  /* 0x0000000000007941 */ /* 0x000fea0003800000 */
.L_x_2504:
        /* <DEDUP_REMOVED lines=16> */
.L_x_2496:
        /* <DEDUP_REMOVED lines=16> */
[----:B------:R-:W-:Y:S01]  /*24e0*/  MOV R44, 0x3f800000 ;  /* 0x3f800000002c7802 */ /* 0x000fe20000000f00 */
[----:B-1----:R-:W-:Y:S01]  /*24f0*/  HADD2.F32 R18, -RZ, R29.H1_H1 ;  /* 0x3000001dff127230 */ /* 0x002fe20000004100 */
[----:B------:R-:W-:Y:S01]  /*2500*/  ISETP.NE.AND P6, PT, RZ, UR7, PT ;  /* 0x00000007ff007c0c */ /* 0x000fe2000bfc5270 */
[----:B------:R-:W1:Y:S01]  /*2510*/  LDS.64 R16, [0x48] ;  /* 0x00004800ff107984 */ /* 0x000e620000000a00 */
[----:B------:R-:W-:-:S02]  /*2520*/  HADD2.F32 R46, -RZ, R28.H0_H0 ;  /* 0x2000001cff2e7230 */ /* 0x000fc40000004100 */
[----:B------:R-:W-:Y:S01]  /*2530*/  HADD2.F32 R28, -RZ, R28.H1_H1 ;  /* 0x3000001cff1c7230 */ /* 0x000fe20000004100 */
[----:B-1----:R-:W-:-:S04]  /*2540*/  FMUL.FTZ R39, R16, c[0x0][0x1f4] ;  /* 0x00007d0010277a20 */ /* 0x002fc80000410000 */
[----:B------:R-:W-:Y:S02]  /*2550*/  FMUL.FTZ R16, R39, R39 ;  /* 0x0000002727107220 */ /* 0x000fe40000410000 */
[--C-:B------:R-:W-:Y:S02]  /*2560*/  FADD.FTZ R21, R46, -R39.reuse ;  /* 0x800000272e157221 */ /* 0x100fe40000010000 */
[----:B------:R-:W-:Y:S02]  /*2570*/  FFMA.FTZ R16, R17, c[0x0][0x1f4], -R16 ;  /* 0x00007d0011107a23 */ /* 0x000fe40000010810 */
[----:B0-----:R-:W-:-:S03]  /*2580*/  FADD.FTZ R23, R28, -R39 ;  /* 0x800000271c177221 */ /* 0x001fc60000010000 */
[----:B------:R-:W-:-:S13]  /*2590*/  FSETP.GTU.FTZ.AND P0, PT, R16, RZ, PT ;  /* 0x000000ff1000720b */ /* 0x000fda0003f1c000 */
[----:B------:R-:W-:Y:S02]  /*25a0*/  @P0 FADD.FTZ R22, R16, c[0x0][0x188] ;  /* 0x0000620010160621 */ /* 0x000fe40000010000 */
[----:B------:R-:W-:Y:S01]  /*25b0*/  IMAD.WIDE.U32 R16, R2, 0x24924925, RZ ;  /* 0x2492492502107825 */ /* 0x000fe200078e00ff */
[----:B------:R-:W-:Y:S01]  /*25c0*/  HADD2.F32 R16, -RZ, R29.H0_H0 ;  /* 0x2000001dff107230 */ /* 0x000fe20000004100 */
[----:B------:R-:W0:Y:S03]  /*25d0*/  @P0 MUFU.RSQ R44, R22 ;  /* 0x00000016002c0308 */ /* 0x000e260000001400 */
[----:B------:R-:W-:-:S04]  /*25e0*/  IADD3 R19, -R17, R2, RZ ;  /* 0x0000000211137210 */ /* 0x000fc80007ffe1ff */
[----:B------:R-:W-:Y:S01]  /*25f0*/  LEA.HI R20, R19, R17, RZ, 0x1f ;  /* 0x0000001113147211 */ /* 0x000fe200078ff8ff */
[--C-:B------:R-:W-:Y:S02]  /*2600*/  FADD.FTZ R17, R16, -R39.reuse ;  /* 0x8000002710117221 */ /* 0x100fe40000010000 */
[----:B------:R-:W-:Y:S02]  /*2610*/  FADD.FTZ R19, R18, -R39 ;  /* 0x8000002712137221 */ /* 0x000fe40000010000 */
[-C--:B0-----:R-:W-:Y:S02]  /*2620*/  FMUL.FTZ R17, R17, R44.reuse ;  /* 0x0000002c11117220 */ /* 0x081fe40000410000 */
[----:B------:R-:W-:Y:S02]  /*2630*/  FMUL.FTZ R16, R19, R44 ;  /* 0x0000002c13107220 */ /* 0x000fe40000410000 */
        /* <DEDUP_REMOVED lines=13> */
.L_x_2506:
[----:B------:R-:W-:Y:S01]  /*2710*/  BSSY B0, `(.L_x_2507) ;  /* 0x000000c000007945 */ /* 0x000fe20003800000 */
[----:B------:R-:W-:Y:S05]  /*2720*/  @!P1 BRA `(.L_x_2508) ;  /* 0x000000a000009947 */ /* 0x000fea0003800000 */
[----:B------:R-:W-:Y:S01]  /*2730*/  IMAD R17, R6, c[0x0][0x1c0], RZ ;  /* 0x0000700006117a24 */ /* 0x000fe200078e02ff */
[----:B------:R-:W-:Y:S02]  /*2740*/  MOV R16, R42 ;  /* 0x0000002a00107202 */ /* 0x000fe40000000f00 */
[----:B------:R-:W-:Y:S01]  /*2750*/  F2FP.PACK_AB R29, R29, R22 ;  /* 0x000000161d1d723e */ /* 0x000fe200000000ff */
[----:B------:R-:W-:Y:S01]  /*2760*/  IMAD R19, R26, c[0x0][0x1c4], R17 ;  /* 0x000071001a137a24 */ /* 0x000fe200078e0211 */
[----:B------:R-:W-:-:S05]  /*2770*/  MOV R17, R41 ;  /* 0x0000002900117202 */ /* 0x000fca0000000f00 */
[----:B------:R-:W-:-:S05]  /*2780*/  IMAD.WIDE.U32 R16, R26, c[0x0][0x1c0], R16 ;  /* 0x000070001a107a25 */ /* 0x000fca00078e0010 */
[----:B------:R-:W-:Y:S02]  /*2790*/  IADD3 R19, R17, R19, RZ ;  /* 0x0000001311137210 */ /* 0x000fe40007ffe0ff */
[----:B------:R-:W-:-:S04]  /*27a0*/  LEA R18, P0, R16, c[0x0][0x160], 0x1 ;  /* 0x0000580010127a11 */ /* 0x000fc800078008ff */
[----:B------:R-:W-:-:S05]  /*27b0*/  LEA.HI.X R19, R16, c[0x0][0x164], R19, 0x1, P0 ;  /* 0x0000590010137a11 */ /* 0x000fca00000f0c13 */
[----:B------:R0:W-:Y:S04]  /*27c0*/  STG.E [R18.64], R29 ;  /* 0x0000001d12007986 */ /* 0x0001e8000c101908 */
.L_x_2508:
[----:B------:R-:W-:Y:S05]  /*27d0*/  BSYNC B0 ;  /* 0x0000000000007941 */ /* 0x000fea0003800000 */
.L_x_2507:
[-C--:B------:R-:W-:Y:S01]  /*27e0*/  FMUL.FTZ R21, R21, R44.reuse ;  /* 0x0000002c15157220 */ /* 0x080fe20000410000 */
[--C-:B------:R-:W-:Y:S01]  /*27f0*/  HADD2.F32 R22, -RZ, R30.reuse.H0_H0 ;  /* 0x2000001eff167230 */ /* 0x100fe20000004100 */
[----:B------:R-:W-:Y:S01]  /*2800*/  FMUL.FTZ R26, R23, R44 ;  /* 0x0000002c171a7220 */ /* 0x000fe20000410000 */
[----:B------:R-:W-:Y:S01]  /*2810*/  HADD2.F32 R30, -RZ, R30.H1_H1 ;  /* 0x3000001eff1e7230 */ /* 0x000fe20000004100 */
        /* <DEDUP_REMOVED lines=13> */
.L_x_2509:
        /* <DEDUP_REMOVED lines=12> */
.L_x_2511:
[----:B------:R-:W-:Y:S05]  /*29b0*/  BSYNC B0 ;  /* 0x0000000000007941 */ /* 0x000fea0003800000 */
.L_x_2510:
[--C-:B------:R-:W-:Y:S01]  /*29c0*/  FADD.FTZ R17, R22, -R39.reuse ;  /* 0x8000002716117221 */ /* 0x100fe20000010000 */
[--C-:B0-----:R-:W-:Y:S01]  /*29d0*/  HADD2.F32 R18, -RZ, R32.reuse.H0_H0 ;  /* 0x20000020ff127230 */ /* 0x101fe20000004100 */
[--C-:B------:R-:W-:Y:S01]  /*29e0*/  FADD.FTZ R19, R30, -R39.reuse ;  /* 0x800000271e137221 */ /* 0x100fe20000010000 */
[----:B------:R-:W-:Y:S01]  /*29f0*/  SHF.R.U32.HI R20, RZ, 0x2, R20 ;  /* 0x00000002ff147819 */ /* 0x000fe20000011614 */
[----:B------:R-:W-:Y:S01]  /*2a00*/  HADD2.F32 R32, -RZ, R32.H1_H1 ;  /* 0x30000020ff207230 */ /* 0x000fe20000004100 */
[-C--:B------:R-:W-:Y:S02]  /*2a10*/  FMUL.FTZ R17, R17, R44.reuse ;  /* 0x0000002c11117220 */ /* 0x080fe40000410000 */
[----:B------:R-:W-:Y:S02]  /*2a20*/  FMUL.FTZ R16, R19, R44 ;  /* 0x0000002c13107220 */ /* 0x000fe40000410000 */
[----:B------:R-:W-:Y:S02]  /*2a30*/  IMAD R20, R3, c[0x0][0x1e4], R20 ;  /* 0x0000790003147a24 */ /* 0x000fe400078e0214 */
[----:B------:R-:W-:-:S02]  /*2a40*/  FADD.FTZ R23, R18, -R39 ;  /* 0x8000002712177221 */ /* 0x000fc40000010000 */
[----:B------:R-:W-:Y:S02]  /*2a50*/  FADD.FTZ R21, R32, -R39 ;  /* 0x8000002720157221 */ /* 0x000fe40000010000 */
        /* <DEDUP_REMOVED lines=13> */
.L_x_2512:
        /* <DEDUP_REMOVED lines=12> */
.L_x_2514:
[----:B------:R-:W-:Y:S05]  /*2bf0*/  BSYNC B0 ;  /* 0x0000000000007941 */ /* 0x000fea0003800000 */
.L_x_2513:
[-C--:B------:R-:W-:Y:S01]  /*2c00*/  FMUL.FTZ R23, R23, R44.reuse ;  /* 0x0000002c17177220 */ /* 0x080fe20000410000 */
[----:B------:R-:W-:Y:S01]  /*2c10*/  HADD2.F32 R22, -RZ, R27.H0_H0 ;  /* 0x2000001bff167230 */ /* 0x000fe20000004100 */
[----:B------:R-:W-:Y:S01]  /*2c20*/  FMUL.FTZ R16, R21, R44 ;  /* 0x0000002c15107220 */ /* 0x000fe20000410000 */
[----:B------:R-:W-:Y:S01]  /*2c30*/  IADD3 R21, R20, 0x80, RZ ;  /* 0x0000008014157810 */ /* 0x000fe20007ffe0ff */
        /* <DEDUP_REMOVED lines=13> */
.L_x_2515:
        /* <DEDUP_REMOVED lines=12> */
.L_x_2517:
[----:B------:R-:W-:Y:S05]  /*2dd0*/  BSYNC B0 ;  /* 0x0000000000007941 */ /* 0x000fea0003800000 */
.L_x_2516:
[----:B0-----:R-:W-:Y:S01]  /*2de0*/  HADD2.F32 R18, -RZ, R27.H1_H1 ;  /* 0x3000001bff127230 */ /* 0x001fe20000004100 */
[----:B------:R-:W-:Y:S01]  /*2df0*/  IADD3 R23, R20, 0xa0, RZ ;  /* 0x000000a014177810 */ /* 0x000fe20007ffe0ff */
[----:B------:R-:W-:Y:S01]  /*2e00*/  FADD.FTZ R17, R22, -R39 ;  /* 0x8000002716117221 */ /* 0x000fe20000010000 */
[----:B------:R-:W-:Y:S01]  /*2e10*/  ISETP.GE.U32.AND P5, PT, R21, c[0x0][0x1c8], PT ;  /* 0x0000720015007a0c */ /* 0x000fe20003fa6070 */
[--C-:B------:R-:W-:Y:S01]  /*2e20*/  HADD2.F32 R28, -RZ, R33.reuse.H0_H0 ;  /* 0x20000021ff1c7230 */ /* 0x100fe20000004100 */
[----:B------:R-:W-:Y:S01]  /*2e30*/  SHF.R.S32.HI R16, RZ, 0x1f, R21 ;  /* 0x0000001fff107819 */ /* 0x000fe20000011415 */
[----:B------:R-:W-:Y:S01]  /*2e40*/  FADD.FTZ R19, R18, -R39 ;  /* 0x8000002712137221 */ /* 0x000fe20000010000 */
[----:B------:R-:W-:Y:S01]  /*2e50*/  ISETP.GE.U32.AND P0, PT, R23, c[0x0][0x1c8], PT ;  /* 0x0000720017007a0c */ /* 0x000fe20003f06070 */
[----:B------:R-:W-:Y:S01]  /*2e60*/  HADD2.F32 R30, -RZ, R33.H1_H1 ;  /* 0x30000021ff1e7230 */ /* 0x000fe20000004100 */
[----:B------:R-:W-:Y:S01]  /*2e70*/  SHF.R.S32.HI R26, RZ, 0x1f, R23 ;  /* 0x0000001fff1a7819 */ /* 0x000fe20000011417 */
[-C--:B------:R-:W-:Y:S01]  /*2e80*/  FMUL.FTZ R17, R17, R44.reuse ;  /* 0x0000002c11117220 */ /* 0x080fe20000410000 */
[----:B------:R-:W-:Y:S01]  /*2e90*/  ISETP.GE.AND.EX P5, PT, R16, c[0x0][0x1cc], PT, P5 ;  /* 0x0000730010007a0c */ /* 0x000fe20003fa6350 */
[----:B------:R-:W-:Y:S01]  /*2ea0*/  FMUL.FTZ R18, R19, R44 ;  /* 0x0000002c13127220 */ /* 0x000fe20000410000 */
[----:B------:R-:W-:Y:S01]  /*2eb0*/  ISETP.GE.AND.EX P0, PT, R26, c[0x0][0x1cc], PT, P0 ;  /* 0x000073001a007a0c */ /* 0x000fe20003f06300 */
[--C-:B------:R-:W-:Y:S01]  /*2ec0*/  FADD.FTZ R27, R28, -R39.reuse ;  /* 0x800000271c1b7221 */ /* 0x100fe20000010000 */
[----:B------:R-:W-:Y:S01]  /*2ed0*/  ISETP.LT.U32.AND P5, PT, R2, 0xe0, !P5 ;  /* 0x000000e00200780c */ /* 0x000fe20006fa1070 */
[----:B------:R-:W-:Y:S01]  /*2ee0*/  FADD.FTZ R29, R30, -R39 ;  /* 0x800000271e1d7221 */ /* 0x000fe20000010000 */
[----:B------:R-:W-:Y:S01]  /*2ef0*/  ISETP.LT.U32.AND P0, PT, R2, 0xe0, !P0 ;  /* 0x000000e00200780c */ /* 0x000fe20004701070 */
[----:B------:R-:W-:-:S02]  /*2f00*/  FFMA.FTZ R22, R12, R17, R14 ;  /* 0x000000110c167223 */ /* 0x000fc4000001000e */
[----:B------:R-:W-:Y:S01]  /*2f10*/  FFMA.FTZ R33, R13, R18, R15 ;  /* 0x000000120d217223 */ /* 0x000fe2000001000f */
[----:B------:R-:W-:Y:S06]  /*2f20*/  @!P6 BRA `(.L_x_2518) ;  /* 0x000000a00000e947 */ /* 0x000fec0003800000 */
        /* <DEDUP_REMOVED lines=10> */
.L_x_2518:
[----:B------:R-:W-:Y:S01]  /*2fd0*/  BSSY B0, `(.L_x_2519) ;  /* 0x000000c000007945 */ /* 0x000fe20003800000 */
[----:B------:R-:W-:Y:S05]  /*2fe0*/  @!P5 BRA `(.L_x_2520) ;  /* 0x000000a00000d947 */ /* 0x000fea0003800000 */
[----:B------:R-:W-:Y:S01]  /*2ff0*/  IMAD R18, R16, c[0x0][0x1c0], RZ ;  /* 0x0000700010127a24 */ /* 0x000fe200078e02ff */
[----:B------:R-:W-:Y:S02]  /*3000*/  MOV R16, R42 ;  /* 0x0000002a00107202 */ /* 0x000fe40000000f00 */
[----:B------:R-:W-:Y:S01]  /*3010*/  MOV R17, R41 ;  /* 0x0000002900117202 */ /* 0x000fe20000000f00 */
[----:B------:R-:W-:Y:S01]  /*3020*/  IMAD R19, R21, c[0x0][0x1c4], R18 ;  /* 0x0000710015137a24 */ /* 0x000fe200078e0212 */
[----:B------:R-:W-:-:S03]  /*3030*/  F2FP.PACK_AB R33, R33, R22 ;  /* 0x000000162121723e */ /* 0x000fc600000000ff */
[----:B------:R-:W-:-:S05]  /*3040*/  IMAD.WIDE.U32 R16, R21, c[0x0][0x1c0], R16 ;  /* 0x0000700015107a25 */ /* 0x000fca00078e0010 */
[----:B------:R-:W-:Y:S02]  /*3050*/  IADD3 R19, R17, R19, RZ ;  /* 0x0000001311137210 */ /* 0x000fe40007ffe0ff */
[----:B------:R-:W-:-:S04]  /*3060*/  LEA R18, P5, R16, c[0x0][0x160], 0x1 ;  /* 0x0000580010127a11 */ /* 0x000fc800078a08ff */
[----:B------:R-:W-:-:S05]  /*3070*/  LEA.HI.X R19, R16, c[0x0][0x164], R19, 0x1, P5 ;  /* 0x0000590010137a11 */ /* 0x000fca00028f0c13 */
[----:B------:R0:W-:Y:S04]  /*3080*/  STG.E [R18.64], R33 ;  /* 0x0000002112007986 */ /* 0x0001e8000c101908 */
.L_x_2520:
[----:B------:R-:W-:Y:S05]  /*3090*/  BSYNC B0 ;  /* 0x0000000000007941 */ /* 0x000fea0003800000 */
.L_x_2519:
[-C--:B------:R-:W-:Y:S01]  /*30a0*/  FMUL.FTZ R27, R27, R44.reuse ;  /* 0x0000002c1b1b7220 */ /* 0x080fe20000410000 */
[----:B------:R-:W-:Y:S01]  /*30b0*/  HADD2.F32 R22, -RZ, R34.H0_H0 ;  /* 0x20000022ff167230 */ /* 0x000fe20000004100 */
        /* <DEDUP_REMOVED lines=15> */
.L_x_2521:
[----:B------:R-:W-:Y:S01]  /*31b0*/  BSSY B0, `(.L_x_2522) ;  /* 0x000000c000007945 */ /* 0x000fe20003800000 */
[----:B------:R-:W-:Y:S05]  /*31c0*/  @!P0 BRA `(.L_x_2523) ;  /* 0x000000a000008947 */ /* 0x000fea0003800000 */
        /* <DEDUP_REMOVED lines=10> */
.L_x_2523:
[----:B------:R-:W-:Y:S05]  /*3270*/  BSYNC B0 ;  /* 0x0000000000007941 */ /* 0x000fea0003800000 */
.L_x_2522:
[----:B------:R-:W-:Y:S01]  /*3280*/  HADD2.F32 R34, -RZ, R34.H1_H1 ;  /* 0x30000022ff227230 */ /* 0x000fe20000004100 */
[--C-:B------:R-:W-:Y:S01]  /*3290*/  FADD.FTZ R17, R22, -R39.reuse ;  /* 0x8000002716117221 */ /* 0x100fe20000010000 */
[--C-:B0-----:R-:W-:Y:S01]  /*32a0*/  HADD2.F32 R18, -RZ, R35.reuse.H0_H0 ;  /* 0x20000023ff127230 */ /* 0x101fe20000004100 */
[----:B------:R-:W-:Y:S01]  /*32b0*/  ISETP.GE.U32.AND P5, PT, R25, c[0x0][0x1c8], PT ;  /* 0x0000720019007a0c */ /* 0x000fe20003fa6070 */
[----:B------:R-:W-:Y:S01]  /*32c0*/  HADD2.F32 R26, -RZ, R35.H1_H1 ;  /* 0x30000023ff1a7230 */ /* 0x000fe20000004100 */
[--C-:B------:R-:W-:Y:S01]  /*32d0*/  FADD.FTZ R19, R34, -R39.reuse ;  /* 0x8000002722137221 */ /* 0x100fe20000010000 */
[----:B------:R-:W-:Y:S01]  /*32e0*/  ISETP.GE.U32.AND P0, PT, R21, c[0x0][0x1c8], PT ;  /* 0x0000720015007a0c */ /* 0x000fe20003f06070 */
[----:B------:R-:W-:Y:S01]  /*32f0*/  FADD.FTZ R23, R18, -R39 ;  /* 0x8000002712177221 */ /* 0x000fe20000010000 */
[----:B------:R-:W-:Y:S01]  /*3300*/  SHF.R.S32.HI R16, RZ, 0x1f, R21 ;  /* 0x0000001fff107819 */ /* 0x000fe20000011415 */
[----:B------:R-:W-:Y:S01]  /*3310*/  FADD.FTZ R39, R26, -R39 ;  /* 0x800000271a277221 */ /* 0x000fe20000010000 */
[----:B------:R-:W-:Y:S01]  /*3320*/  ISETP.GE.AND.EX P5, PT, R31, c[0x0][0x1cc], PT, P5 ;  /* 0x000073001f007a0c */ /* 0x000fe20003fa6350 */
[-C--:B------:R-:W-:Y:S01]  /*3330*/  FMUL.FTZ R17, R17, R44.reuse ;  /* 0x0000002c11117220 */ /* 0x080fe20000410000 */
[----:B------:R-:W-:Y:S01]  /*3340*/  ISETP.GE.AND.EX P0, PT, R16, c[0x0][0x1cc], PT, P0 ;  /* 0x0000730010007a0c */ /* 0x000fe20003f06300 */
[-C--:B------:R-:W-:Y:S01]  /*3350*/  FMUL.FTZ R23, R23, R44.reuse ;  /* 0x0000002c17177220 */ /* 0x080fe20000410000 */
[C---:B------:R-:W-:Y:S01]  /*3360*/  ISETP.GT.U32.OR P5, PT, R2.reuse, 0xdf, P5 ;  /* 0x000000df0200780c */ /* 0x040fe20002fa4470 */
[-C--:B------:R-:W-:Y:S01]  /*3370*/  FMUL.FTZ R18, R39, R44.reuse ;  /* 0x0000002c27127220 */ /* 0x080fe20000410000 */
[----:B------:R-:W-:Y:S01]  /*3380*/  ISETP.LT.U32.AND P0, PT, R2, 0xe0, !P0 ;  /* 0x000000e00200780c */ /* 0x000fe20004701070 */
[----:B------:R-:W-:-:S02]  /*3390*/  FMUL.FTZ R44, R19, R44 ;  /* 0x0000002c132c7220 */ /* 0x000fc40000410000 */
[C-C-:B------:R-:W-:Y:S02]  /*33a0*/  FFMA.FTZ R22, R12.reuse, R17, R14.reuse ;  /* 0x000000110c167223 */ /* 0x140fe4000001000e */
        /* <DEDUP_REMOVED lines=14> */
.L_x_2524:
        /* <DEDUP_REMOVED lines=12> */
.L_x_2526:
[----:B------:R-:W-:Y:S05]  /*3550*/  BSYNC B0 ;  /* 0x0000000000007941 */ /* 0x000fea0003800000 */
.L_x_2525:
        /* <DEDUP_REMOVED lines=11> */
.L_x_2527:
[----:B------:R-:W-:Y:S01]  /*3610*/  BSSY B0, `(.L_x_2528) ;  /* 0x000000b000007945 */ /* 0x000fe20003800000 */
[----:B------:R-:W-:Y:S05]  /*3620*/  @P5 BRA `(.L_x_2529) ;  /* 0x0000009000005947 */ /* 0x000fea0003800000 */
[----:B------:R-:W-:Y:S01]  /*3630*/  MOV R40, R42 ;  /* 0x0000002a00287202 */ /* 0x000fe20000000f00 */
[----:B0-----:R-:W-:Y:S01]  /*3640*/  IMAD R14, R31, c[0x0][0x1c0], RZ ;  /* 0x000070001f0e7a24 */ /* 0x001fe200078e02ff */
[----:B------:R-:W-:-:S03]  /*3650*/  F2FP.PACK_AB R17, R17, R12 ;  /* 0x0000000c1111723e */ /* 0x000fc600000000ff */
[----:B------:R-:W-:-:S04]  /*3660*/  IMAD.WIDE.U32 R40, R25, c[0x0][0x1c0], R40 ;  /* 0x0000700019287a25 */ /* 0x000fc800078e0028 */
[----:B------:R-:W-:Y:S01]  /*3670*/  IMAD R13, R25, c[0x0][0x1c4], R14 ;  /* 0x00007100190d7a24 */ /* 0x000fe200078e020e */
[----:B------:R-:W-:-:S04]  /*3680*/  LEA R14, P0, R40, c[0x0][0x160], 0x1 ;  /* 0x00005800280e7a11 */ /* 0x000fc800078008ff */
[----:B------:R-:W-:-:S04]  /*3690*/  IADD3 R13, R41, R13, RZ ;  /* 0x0000000d290d7210 */ /* 0x000fc80007ffe0ff */
[----:B------:R-:W-:-:S05]  /*36a0*/  LEA.HI.X R15, R40, c[0x0][0x164], R13, 0x1, P0 ;  /* 0x00005900280f7a11 */ /* 0x000fca00000f0c0d */
[----:B------:R0:W-:Y:S02]  /*36b0*/  STG.E [R14.64], R17 ;  /* 0x000000110e007986 */ /* 0x0001e4000c101908 */
.L_x_2529:
[----:B------:R-:W-:Y:S05]  /*36c0*/  BSYNC B0 ;  /* 0x0000000000007941 */ /* 0x000fea0003800000 */
.L_x_2528:
[----:B------:R-:W-:Y:S02]  /*36d0*/  IADD3 R11, R11, c[0x0][0x10], RZ ;  /* 0x000004000b0b7a10 */ /* 0x000fe40007ffe0ff */
[----:B------:R-:W-:Y:S02]  /*36e0*/  IADD3 R10, R10, 0x1, RZ ;  /* 0x000000010a0a7810 */ /* 0x000fe40007ffe0ff */
[----:B------:R-:W-:-:S13]  /*36f0*/  ISETP.GE.AND P0, PT, R11, UR4, PT ;  /* 0x000000040b007c0c */ /* 0x000fda000bf06270 */
[----:B------:R-:W-:Y:S01]  /*3700*/  @P0 CALL.REL.NOINC `(.L_x_2530) ;  /* 0x0000001000000944 */ /* 0x000fe20003c00000 */
[----:B------:R-:W-:Y:S05]  /*3710*/  BRA `(.L_x_2531) ;  /* 0xffffcb8000007947 */ /* 0x000fea000383ffff */
.L_x_2530:
[----:B------:R-:W-:Y:S05]  /*3720*/  EXIT ;  /* 0x000000000000794d */ /* 0x000fea0003800000 */
.L_x_2532:
        /* <DEDUP_REMOVED lines=13> */
.L_x_3364:


//--------------------- .text._Z35group_norm_nhwc_fwd_one_pass_kernelI11Fp16IOFp32WLi512ELi14ELi224EEv26Group_norm_nhwc_fwd_params --------------------------
	.section	.text._Z35group_norm_nhwc_fwd_one_pass_kernelI11Fp16IOFp32WLi512ELi14ELi224EEv26Group_norm_nhwc_fwd_params,"ax",@progbits
	.sectioninfo	@"SHI_REGISTERS=72"
	.align	128
        .global         _Z35group_norm_nhwc_fwd_one_pass_kernelI11Fp16IOFp32WLi512ELi14ELi224EEv26Group_norm_nhwc_fwd_params
        .type           _Z35group_norm_nhwc_fwd_one_pass_kernelI11Fp16IOFp32WLi512ELi14ELi224EEv26Group_norm_nhwc_fwd_params,@function
        .size           _Z35group_norm_nhwc_fwd_one_pass_kernelI11Fp16IOFp32WLi512ELi14ELi224EEv26Group_norm_nhwc_fwd_params,(.L_x_3365 - _Z35group_norm_nhwc_fwd_one_pass_kernelI11Fp16IOFp32WLi512ELi14ELi224EEv26Group_norm_nhwc_fwd_params)
        .other          _Z35group_norm_nhwc_fwd_one_pass_kernelI11Fp16IOFp32WLi512ELi14ELi224EEv26Group_norm_nhwc_fwd_params,@"STO_CUDA_ENTRY STV_DEFAULT"
_Z35group_norm_nhwc_fwd_one_pass_kernelI11Fp16IOFp32WLi512ELi14ELi224EEv26Group_norm_nhwc_fwd_params:
.text._Z35group_norm_nhwc_fwd_one_pass_kernelI11Fp16IOFp32WLi512ELi14ELi224EEv26Group_norm_nhwc_fwd_params:
        /* <DEDUP_REMOVED lines=54> */
.L_x_2591:
[----:B0-----:R-:W-:Y:S01]  /*0360*/  IABS R13, c[0x0][0x1d8] ;  /* 0x00007600000d7a13 */ /* 0x001fe20000000000 */
[----:B------:R-:W-:Y:S01]  /*0370*/  @P3 IMAD R19, R3, c[0x0][0x1c0], RZ ;  /* 0x0000700003133a24 */ /* 0x000fe200078e02ff */
[----:B------:R-:W-:Y:S02]  /*0380*/  CS2R R44, SRZ ;  /* 0x00000000002c7805 */ /* 0x000fe4000001ff00 */
        /* <DEDUP_REMOVED lines=33> */
[----:B------:R-:W-:Y:S02]  /*05a0*/  LEA.HI.X.SX32 R69, R38, R13, 0x1, P5 ;  /* 0x0000000d26457211 */ /* 0x000fe400028f0eff */
[----:B------:R-:W-:-:S03]  /*05b0*/  MOV R0, RZ ;  /* 0x000000ff00007202 */ /* 0x000fc60000000f00 */
[----:B------:R-:W-:-:S04]  /*05c0*/  IMAD.WIDE.U32 R68, R11, c[0x0][0x1d0], R68 ;  /* 0x000074000b447a25 */ /* 0x000fc800078e0044 */
[----:B------:R-:W-:Y:S01]  /*05d0*/  @P1 IMAD R11, R5, c[0x0][0x1c0], RZ ;  /* 0x00007000050b1a24 */ /* 0x000fe200078e02ff */
[----:B------:R-:W-:Y:S02]  /*05e0*/  IADD3 R67, R69, R67, RZ ;  /* 0x0000004345437210 */ /* 0x000fe40007ffe0ff */
[-C--:B------:R-:W-:Y:S01]  /*05f0*/  @P2 MOV R12, R68.reuse ;  /* 0x00000044000c2202 */ /* 0x080fe20000000f00 */
[----:B------:R-:W-:Y:S01]  /*0600*/  @P1 IMAD R11, R62, c[0x0][0x1c4], R11 ;  /* 0x000071003e0b1a24 */ /* 0x000fe200078e020b */
[----:B------:R-:W-:Y:S02]  /*0610*/  @P2 MOV R13, R67 ;  /* 0x00000043000d2202 */ /* 0x000fe40000000f00 */
[-C--:B------:R-:W-:Y:S02]  /*0620*/  @P1 MOV R66, R68.reuse ;  /* 0x0000004400421202 */ /* 0x080fe40000000f00 */
[----:B------:R-:W-:Y:S01]  /*0630*/  @P3 MOV R10, R68 ;  /* 0x00000044000a3202 */ /* 0x000fe20000000f00 */
[----:B------:R-:W-:-:S04]  /*0640*/  @P2 IMAD.WIDE.U32 R12, R61, c[0x0][0x1c0], R12 ;  /* 0x000070003d0c2a25 */ /* 0x000fc800078e000c */
[----:B------:R-:W-:Y:S01]  /*0650*/  @P1 IMAD.WIDE.U32 R14, R62, c[0x0][0x1c0], R66 ;  /* 0x000070003e0e1a25 */ /* 0x000fe200078e0042 */
[----:B------:R-:W-:Y:S02]  /*0660*/  @P2 IADD3 R13, R13, R17, RZ ;  /* 0x000000110d0d2210 */ /* 0x000fe40007ffe0ff */
[----:B------:R-:W-:Y:S02]  /*0670*/  @P2 LEA R16, P6, R12, c[0x0][0x170], 0x1 ;  /* 0x00005c000c102a11 */ /* 0x000fe400078c08ff */
[----:B------:R-:W-:Y:S02]  /*0680*/  @P1 IADD3 R15, R15, R11, RZ ;  /* 0x0000000b0f0f1210 */ /* 0x000fe40007ffe0ff */
[----:B------:R-:W-:Y:S02]  /*0690*/  @P1 LEA R20, P5, R14, c[0x0][0x170], 0x1 ;  /* 0x00005c000e141a11 */ /* 0x000fe400078a08ff */
[----:B------:R-:W-:Y:S01]  /*06a0*/  @P2 LEA.HI.X R17, R12, c[0x0][0x174], R13, 0x1, P6 ;  /* 0x00005d000c112a11 */ /* 0x000fe200030f0c0d */
[----:B------:R-:W-:Y:S01]  /*06b0*/  @P4 IMAD R12, R2, c[0x0][0x1c0], RZ ;  /* 0x00007000020c4a24 */ /* 0x000fe200078e02ff */
[----:B------:R-:W-:-:S02]  /*06c0*/  @P3 MOV R11, R67 ;  /* 0x00000043000b3202 */ /* 0x000fc40000000f00 */
[----:B------:R-:W-:Y:S01]  /*06d0*/  @P1 LEA.HI.X R21, R14, c[0x0][0x174], R15, 0x1, P5 ;  /* 0x00005d000e151a11 */ /* 0x000fe200028f0c0f */
[----:B------:R-:W-:Y:S01]  /*06e0*/  @P4 IMAD R15, R59, c[0x0][0x1c4], R12 ;  /* 0x000071003b0f4a24 */ /* 0x000fe200078e020c */
[----:B------:R-:W-:Y:S01]  /*06f0*/  @P4 MOV R12, R68 ;  /* 0x00000044000c4202 */ /* 0x000fe20000000f00 */
[----:B------:R-:W-:Y:S01]  /*0700*/  @P3 IMAD.WIDE.U32 R10, R60, c[0x0][0x1c0], R10 ;  /* 0x000070003c0a3a25 */ /* 0x000fe200078e000a */
[----:B------:R-:W-:Y:S01]  /*0710*/  @P4 MOV R13, R67 ;  /* 0x00000043000d4202 */ /* 0x000fe20000000f00 */
[----:B------:R0:W2:Y:S03]  /*0720*/  @P2 LDG.E R44, [R16.64] ;  /* 0x00000008102c2981 */ /* 0x0000a6000c1e1900 */
[----:B------:R-:W-:Y:S01]  /*0730*/  @P3 IADD3 R11, R11, R19, RZ ;  /* 0x000000130b0b3210 */ /* 0x000fe20007ffe0ff */
[----:B------:R-:W-:Y:S01]  /*0740*/  @P4 IMAD.WIDE.U32 R12, R59, c[0x0][0x1c0], R12 ;  /* 0x000070003b0c4a25 */ /* 0x000fe200078e000c */
[C---:B------:R-:W-:Y:S01]  /*0750*/  @P3 LEA R18, P5, R10.reuse, c[0x0][0x170], 0x1 ;  /* 0x00005c000a123a11 */ /* 0x040fe200078a08ff */
[----:B------:R1:W3:Y:S03]  /*0760*/  @P1 LDG.E R0, [R20.64] ;  /* 0x0000000814001981 */ /* 0x0002e6000c1e1900 */
[----:B------:R-:W-:-:S02]  /*0770*/  @P3 LEA.HI.X R19, R10, c[0x0][0x174], R11, 0x1, P5 ;  /* 0x00005d000a133a11 */ /* 0x000fc400028f0c0b */
[----:B------:R-:W-:Y:S02]  /*0780*/  @P4 IADD3 R11, R13, R15, RZ ;  /* 0x0000000f0d0b4210 */ /* 0x000fe40007ffe0ff */
[----:B------:R-:W-:-:S04]  /*0790*/  @P4 LEA R14, P5, R12, c[0x0][0x170], 0x1 ;  /* 0x00005c000c0e4a11 */ /* 0x000fc800078a08ff */
[----:B------:R-:W-:Y:S01]  /*07a0*/  @P4 LEA.HI.X R15, R12, c[0x0][0x174], R11, 0x1, P5 ;  /* 0x00005d000c0f4a11 */ /* 0x000fe200028f0c0b */
[----:B------:R-:W-:Y:S01]  /*07b0*/  @P0 IMAD R12, R6, c[0x0][0x1c0], RZ ;  /* 0x00007000060c0a24 */ /* 0x000fe200078e02ff */
[----:B------:R-:W-:Y:S02]  /*07c0*/  MOV R10, RZ ;  /* 0x000000ff000a7202 */ /* 0x000fe40000000f00 */
[----:B------:R-:W-:Y:S01]  /*07d0*/  @P0 MOV R13, R67 ;  /* 0x00000043000d0202 */ /* 0x000fe20000000f00 */
[C---:B------:R-:W-:Y:S01]  /*07e0*/  @P0 IMAD R23, R63.reuse, c[0x0][0x1c4], R12 ;  /* 0x000071003f170a24 */ /* 0x040fe200078e020c */
[----:B------:R-:W-:Y:S02]  /*07f0*/  @P0 MOV R12, R68 ;  /* 0x00000044000c0202 */ /* 0x000fe40000000f00 */
[----:B------:R-:W-:Y:S01]  /*0800*/  MOV R11, RZ ;  /* 0x000000ff000b7202 */ /* 0x000fe20000000f00 */
[----:B------:R4:W5:Y:S02]  /*0810*/  @P3 LDG.E R10, [R18.64] ;  /* 0x00000008120a3981 */ /* 0x000964000c1e1900 */
[----:B------:R-:W-:-:S03]  /*0820*/  @P0 IMAD.WIDE.U32 R12, R63, c[0x0][0x1c0], R12 ;  /* 0x000070003f0c0a25 */ /* 0x000fc600078e000c */
[----:B------:R1:W2:Y:S02]  /*0830*/  @P4 LDG.E R11, [R14.64] ;  /* 0x000000080e0b4981 */ /* 0x0002a4000c1e1900 */
[----:B------:R-:W-:Y:S02]  /*0840*/  @P0 IADD3 R13, R13, R23, RZ ;  /* 0x000000170d0d0210 */ /* 0x000fe40007ffe0ff */
[----:B0-----:R-:W-:-:S04]  /*0850*/  @P0 LEA R16, P5, R12, c[0x0][0x170], 0x1 ;  /* 0x00005c000c100a11 */ /* 0x001fc800078a08ff */
[----:B------:R-:W-:Y:S02]  /*0860*/  @P0 LEA.HI.X R17, R12, c[0x0][0x174], R13, 0x1, P5 ;  /* 0x00005d000c110a11 */ /* 0x000fe400028f0c0d */
[----:B------:R-:W-:-:S03]  /*0870*/  ISETP.GE.U32.AND P6, PT, R58, c[0x0][0x1c8], PT ;  /* 0x000072003a007a0c */ /* 0x000fc60003fc6070 */
[----:B------:R0:W2:Y:S01]  /*0880*/  @P0 LDG.E R45, [R16.64] ;  /* 0x00000008102d0981 */ /* 0x0000a2000c1e1900 */
[----:B------:R-:W-:-:S04]  /*0890*/  SHF.R.S32.HI R12, RZ, 0x1f, R58 ;  /* 0x0000001fff0c7819 */ /* 0x000fc8000001143a */
[----:B------:R-:W-:-:S04]  /*08a0*/  ISETP.GE.AND.EX P6, PT, R12, c[0x0][0x1cc], PT, P6 ;  /* 0x000073000c007a0c */ /* 0x000fc80003fc6360 */
[----:B------:R-:W-:-:S13]  /*08b0*/  ISETP.GT.U32.OR P6, PT, R9, 0xdf, P6 ;  /* 0x000000df0900780c */ /* 0x000fda00037c4470 */
[----:B-1----:R-:W-:Y:S01]  /*08c0*/  @!P6 MOV R14, R68 ;  /* 0x00000044000ee202 */ /* 0x002fe20000000f00 */
        /* <DEDUP_REMOVED lines=12> */
[----:B------:R1:W4:Y:S05]  /*0990*/  @!P6 LDG.E R14, [R18.64] ;  /* 0x00000008120ee981 */ /* 0x00032a000c1e1900 */
        /* <DEDUP_REMOVED lines=78> */
[----:B------:R-:W-:Y:S01]  /*0e80*/  @!P6 LEA.HI.X R19, R16, c[0x0][0x174], R17, 0x1, P5 ;  /* 0x00005d001013ea11 */ /* 0x000fe200028f0c11 */
[--C-:B-----5:R-:W-:Y:S01]  /*0e90*/  HADD2.F32 R16, -RZ, R10.reuse.H1_H1 ;  /* 0x3000000aff107230 */ /* 0x120fe20000004100 */
[----:B0-----:R-:W-:Y:S01]  /*0ea0*/  SHF.R.S32.HI R30, RZ, 0x1f, R51 ;  /* 0x0000001fff1e7819 */ /* 0x001fe20000011433 */
[----:B------:R-:W-:Y:S02]  /*0eb0*/  HADD2.F32 R41, -RZ, R10.H0_H0 ;  /* 0x2000000aff297230 */ /* 0x000fe40000004100 */
[----:B------:R0:W5:Y:S01]  /*0ec0*/  @!P6 LDG.E R29, [R18.64] ;  /* 0x00000008121de981 */ /* 0x000162000c1e1900 */
[----:B------:R-:W-:Y:S01]  /*0ed0*/  ISETP.GE.U32.AND P6, PT, R51, c[0x0][0x1c8], PT ;  /* 0x0000720033007a0c */ /* 0x000fe20003fc6070 */
[----:B--2---:R-:W-:-:S02]  /*0ee0*/  HADD2.F32 R40, -RZ, R11.H1_H1 ;  /* 0x3000000bff287230 */ /* 0x004fc40000004100 */
[----:B------:R-:W-:Y:S01]  /*0ef0*/  HADD2.F32 R39, -RZ, R11.H0_H0 ;  /* 0x2000000bff277230 */ /* 0x000fe20000004100 */
[----:B------:R-:W-:Y:S01]  /*0f00*/  ISETP.GE.AND.EX P6, PT, R30, c[0x0][0x1cc], PT, P6 ;  /* 0x000073001e007a0c */ /* 0x000fe20003fc6360 */
[----:B0-----:R-:W-:Y:S02]  /*0f10*/  FMUL.FTZ R18, R16, R16 ;  /* 0x0000001010127220 */ /* 0x001fe40000410000 */
[C---:B------:R-:W-:Y:S02]  /*0f20*/  FADD.FTZ R16, R41.reuse, R16 ;  /* 0x0000001029107221 */ /* 0x040fe40000010000 */
[----:B------:R-:W-:Y:S01]  /*0f30*/  FFMA.FTZ R41, R41, R41, R18 ;  /* 0x0000002929297223 */ /* 0x000fe20000010012 */
[--C-:B---3--:R-:W-:Y:S01]  /*0f40*/  HADD2.F32 R17, -RZ, R0.reuse.H1_H1 ;  /* 0x30000000ff117230 */ /* 0x108fe20000004100 */
[----:B------:R-:W-:Y:S01]  /*0f50*/  FMUL.FTZ R18, R40, R40 ;  /* 0x0000002828127220 */ /* 0x000fe20000410000 */
[----:B------:R-:W-:Y:S01]  /*0f60*/  HADD2.F32 R36, -RZ, R0.H0_H0 ;  /* 0x20000000ff247230 */ /* 0x000fe20000004100 */
[----:B------:R-:W-:Y:S01]  /*0f70*/  ISETP.GT.U32.OR P6, PT, R9, 0xdf, P6 ;  /* 0x000000df0900780c */ /* 0x000fe200037c4470 */
[--C-:B------:R-:W-:Y:S01]  /*0f80*/  HADD2.F32 R35, -RZ, R44.reuse.H1_H1 ;  /* 0x3000002cff237230 */ /* 0x100fe20000004100 */
[C---:B------:R-:W-:Y:S01]  /*0f90*/  FADD.FTZ R40, R39.reuse, R40 ;  /* 0x0000002827287221 */ /* 0x040fe20000010000 */
[----:B------:R-:W-:Y:S01]  /*0fa0*/  HADD2.F32 R42, -RZ, R44.H0_H0 ;  /* 0x2000002cff2a7230 */ /* 0x000fe20000004100 */
[----:B------:R-:W-:Y:S01]  /*0fb0*/  FFMA.FTZ R39, R39, R39, R18 ;  /* 0x0000002727277223 */ /* 0x000fe20000010012 */
[----:B------:R-:W-:Y:S01]  /*0fc0*/  HADD2.F32 R18, -RZ, R45.H1_H1 ;  /* 0x3000002dff127230 */ /* 0x000fe20000004100 */
[----:B------:R-:W-:-:S02]  /*0fd0*/  FMUL.FTZ R33, R17, R17 ;  /* 0x0000001111217220 */ /* 0x000fc40000410000 */
[----:B------:R-:W-:Y:S02]  /*0fe0*/  FADD.FTZ R34, R36, R17 ;  /* 0x0000001124227221 */ /* 0x000fe40000010000 */
[----:B------:R-:W-:Y:S02]  /*0ff0*/  FMUL.FTZ R31, R35, R35 ;  /* 0x00000023231f7220 */ /* 0x000fe40000410000 */
[----:B------:R-:W-:Y:S01]  /*1000*/  FADD.FTZ R17, R42, R35 ;  /* 0x000000232a117221 */ /* 0x000fe20000010000 */
[----:B------:R-:W-:Y:S01]  /*1010*/  HADD2.F32 R35, -RZ, R45.H0_H0 ;  /* 0x2000002dff237230 */ /* 0x000fe20000004100 */
[----:B------:R-:W-:-:S04]  /*1020*/  FMUL.FTZ R32, R18, R18 ;  /* 0x0000001212207220 */ /* 0x000fc80000410000 */
[C---:B------:R-:W-:Y:S02]  /*1030*/  FADD.FTZ R18, R35.reuse, R18 ;  /* 0x0000001223127221 */ /* 0x040fe40000010000 */
[----:B------:R-:W-:Y:S02]  /*1040*/  FFMA.FTZ R35, R35, R35, R32 ;  /* 0x0000002323237223 */ /* 0x000fe40000010020 */
[----:B------:R-:W-:Y:S02]  /*1050*/  @!P6 IMAD R32, R30, c[0x0][0x1c0], RZ ;  /* 0x000070001e20ea24 */ /* 0x000fe400078e02ff */
[----:B------:R-:W-:Y:S01]  /*1060*/  FFMA.FTZ R36, R36, R36, R33 ;  /* 0x0000002424247223 */ /* 0x000fe20000010021 */
[----:B------:R-:W-:Y:S01]  /*1070*/  @!P6 MOV R33, R67 ;  /* 0x000000430021e202 */ /* 0x000fe20000000f00 */
[----:B------:R-:W-:Y:S01]  /*1080*/  @!P6 IMAD R19, R51, c[0x0][0x1c4], R32 ;  /* 0x000071003313ea24 */ /* 0x000fe200078e0220 */
[----:B------:R-:W-:Y:S01]  /*1090*/  @!P6 MOV R32, R68 ;  /* 0x000000440020e202 */ /* 0x000fe20000000f00 */
[----:B------:R-:W-:-:S04]  /*10a0*/  FFMA.FTZ R42, R42, R42, R31 ;  /* 0x0000002a2a2a7223 */ /* 0x000fc8000001001f */
[----:B------:R-:W-:-:S04]  /*10b0*/  @!P6 IMAD.WIDE.U32 R32, R51, c[0x0][0x1c0], R32 ;  /* 0x000070003320ea25 */ /* 0x000fc800078e0020 */
[----:B------:R-:W-:Y:S01]  /*10c0*/  FADD.FTZ R31, RZ, R18 ;  /* 0x00000012ff1f7221 */ /* 0x000fe20000010000 */
[----:B------:R-:W-:Y:S02]  /*10d0*/  @!P6 IADD3 R19, R33, R19, RZ ;  /* 0x000000132113e210 */ /* 0x000fe40007ffe0ff */
[C---:B------:R-:W-:Y:S01]  /*10e0*/  @!P6 LEA R18, P5, R32.reuse, c[0x0][0x170], 0x1 ;  /* 0x00005c002012ea11 */ /* 0x040fe200078a08ff */
[----:B------:R-:W-:Y:S01]  /*10f0*/  FADD.FTZ R34, R31, R34 ;  /* 0x000000221f227221 */ /* 0x000fe20000010000 */
[----:B------:R-:W-:Y:S02]  /*1100*/  SHF.R.S32.HI R31, RZ, 0x1f, R50 ;  /* 0x0000001fff1f7819 */ /* 0x000fe40000011432 */
[----:B------:R-:W-:Y:S02]  /*1110*/  @!P6 LEA.HI.X R19, R32, c[0x0][0x174], R19, 0x1, P5 ;  /* 0x00005d002013ea11 */ /* 0x000fe400028f0c13 */
[----:B------:R-:W-:-:S04]  /*1120*/  ISETP.GE.U32.AND P5, PT, R50, c[0x0][0x1c8], PT ;  /* 0x0000720032007a0c */ /* 0x000fc80003fa6070 */
        /* <DEDUP_REMOVED lines=18> */
[----:B------:R-:W-:Y:S01]  /*1250*/  FADD.FTZ R17, R34, R17 ;  /* 0x0000001122117221 */ /* 0x000fe20000010000 */
[----:B------:R-:W-:Y:S01]  /*1260*/  MOV R34, RZ ;  /* 0x000000ff00227202 */ /* 0x000fe20000000f00 */
[----:B------:R-:W-:-:S05]  /*1270*/  FADD.FTZ R42, R35, R42 ;  /* 0x0000002a232a7221 */ /* 0x000fca0000010000 */
[----:B------:R0:W3:Y:S05]  /*1280*/  @!P5 LDG.E R34, [R36.64] ;  /* 0x000000082422d981 */ /* 0x0000ea000c1e1900 */
        /* <DEDUP_REMOVED lines=10> */
[----:B------:R1:W3:Y:S01]  /*1330*/  @!P6 LDG.E R35, [R16.64] ;  /* 0x000000081023e981 */ /* 0x0002e2000c1e1900 */
[--C-:B----4-:R-:W-:Y:S02]  /*1340*/  HADD2.F32 R19, -RZ, R14.reuse.H1_H1 ;  /* 0x3000000eff137230 */ /* 0x110fe40000004100 */
[----:B------:R-:W-:Y:S01]  /*1350*/  HADD2.F32 R18, -RZ, R14.H0_H0 ;  /* 0x2000000eff127230 */ /* 0x000fe20000004100 */
[----:B------:R-:W-:Y:S02]  /*1360*/  FADD.FTZ R42, R42, R41 ;  /* 0x000000292a2a7221 */ /* 0x000fe40000010000 */
[----:B0-----:R-:W-:Y:S01]  /*1370*/  FMUL.FTZ R37, R19, R19 ;  /* 0x0000001313257220 */ /* 0x001fe20000410000 */
[--C-:B-1----:R-:W-:Y:S01]  /*1380*/  HADD2.F32 R17, -RZ, R20.reuse.H1_H1 ;  /* 0x30000014ff117230 */ /* 0x102fe20000004100 */
[C---:B------:R-:W-:Y:S01]  /*1390*/  FADD.FTZ R19, R18.reuse, R19 ;  /* 0x0000001312137221 */ /* 0x040fe20000010000 */
[----:B------:R-:W-:Y:S01]  /*13a0*/  HADD2.F32 R16, -RZ, R20.H0_H0 ;  /* 0x20000014ff107230 */ /* 0x000fe20000004100 */
[----:B------:R-:W-:-:S02]  /*13b0*/  FFMA.FTZ R18, R18, R18, R37 ;  /* 0x0000001212127223 */ /* 0x000fc40000010025 */
[----:B------:R-:W-:Y:S02]  /*13c0*/  FADD.FTZ R39, R42, R39 ;  /* 0x000000272a277221 */ /* 0x000fe40000010000 */
[----:B------:R-:W-:Y:S02]  /*13d0*/  FMUL.FTZ R37, R17, R17 ;  /* 0x0000001111257220 */ /* 0x000fe40000410000 */
[----:B------:R-:W-:Y:S02]  /*13e0*/  FADD.FTZ R40, R43, R40 ;  /* 0x000000282b287221 */ /* 0x000fe40000010000 */
[C---:B------:R-:W-:Y:S01]  /*13f0*/  FADD.FTZ R36, R16.reuse, R17 ;  /* 0x0000001110247221 */ /* 0x040fe20000010000 */
[--C-:B------:R-:W-:Y:S01]  /*1400*/  HADD2.F32 R17, -RZ, R22.reuse.H1_H1 ;  /* 0x30000016ff117230 */ /* 0x100fe20000004100 */
[----:B------:R-:W-:Y:S02]  /*1410*/  FADD.FTZ R18, R39, R18 ;  /* 0x0000001227127221 */ /* 0x000fe40000010000 */
[----:B------:R-:W-:Y:S01]  /*1420*/  FFMA.FTZ R37, R16, R16, R37 ;  /* 0x0000001010257223 */ /* 0x000fe20000010025 */
[----:B------:R-:W-:Y:S01]  /*1430*/  HADD2.F32 R16, -RZ, R22.H0_H0 ;  /* 0x20000016ff107230 */ /* 0x000fe20000004100 */
[----:B------:R-:W-:-:S02]  /*1440*/  FADD.FTZ R19, R40, R19 ;  /* 0x0000001328137221 */ /* 0x000fc40000010000 */
[----:B------:R-:W-:Y:S02]  /*1450*/  FADD.FTZ R18, R18, R37 ;  /* 0x0000002512127221 */ /* 0x000fe40000010000 */
[----:B------:R-:W-:Y:S02]  /*1460*/  FMUL.FTZ R37, R17, R17 ;  /* 0x0000001111257220 */ /* 0x000fe40000410000 */
[----:B------:R-:W-:Y:S02]  /*1470*/  FADD.FTZ R19, R19, R36 ;  /* 0x0000002413137221 */ /* 0x000fe40000010000 */
[C---:B------:R-:W-:Y:S01]  /*1480*/  FADD.FTZ R36, R16.reuse, R17 ;  /* 0x0000001110247221 */ /* 0x040fe20000010000 */
[--C-:B------:R-:W-:Y:S01]  /*1490*/  HADD2.F32 R17, -RZ, R24.reuse.H1_H1 ;  /* 0x30000018ff117230 */ /* 0x100fe20000004100 */
[----:B------:R-:W-:Y:S01]  /*14a0*/  FFMA.FTZ R37, R16, R16, R37 ;  /* 0x0000001010257223 */ /* 0x000fe20000010025 */
[----:B------:R-:W-:-:S03]  /*14b0*/  HADD2.F32 R16, -RZ, R24.H0_H0 ;  /* 0x20000018ff107230 */ /* 0x000fc60000004100 */
[----:B------:R-:W-:Y:S02]  /*14c0*/  FADD.FTZ R18, R18, R37 ;  /* 0x0000002512127221 */ /* 0x000fe40000010000 */
[----:B------:R-:W-:Y:S02]  /*14d0*/  FMUL.FTZ R37, R17, R17 ;  /* 0x0000001111257220 */ /* 0x000fe40000410000 */
[----:B------:R-:W-:Y:S02]  /*14e0*/  FADD.FTZ R19, R19, R36 ;  /* 0x0000002413137221 */ /* 0x000fe40000010000 */
[C---:B------:R-:W-:Y:S02]  /*14f0*/  FADD.FTZ R36, R16.reuse, R17 ;  /* 0x0000001110247221 */ /* 0x040fe40000010000 */
[----:B------:R-:W-:-:S04]  /*1500*/  FFMA.FTZ R37, R16, R16, R37 ;  /* 0x0000001010257223 */ /* 0x000fc80000010025 */
[----:B------:R-:W-:Y:S02]  /*1510*/  FADD.FTZ R18, R18, R37 ;  /* 0x0000002512127221 */ /* 0x000fe40000010000 */
[----:B------:R-:W-:Y:S01]  /*1520*/  FADD.FTZ R19, R19, R36 ;  /* 0x0000002413137221 */ /* 0x000fe20000010000 */
[--C-:B------:R-:W-:Y:S02]  /*1530*/  HADD2.F32 R17, -RZ, R26.reuse.H1_H1 ;  /* 0x3000001aff117230 */ /* 0x100fe40000004100 */
[----:B------:R-:W-:-:S03]  /*1540*/  HADD2.F32 R16, -RZ, R26.H0_H0 ;  /* 0x2000001aff107230 */ /* 0x000fc60000004100 */
[----:B------:R-:W-:Y:S02]  /*1550*/  FMUL.FTZ R37, R17, R17 ;  /* 0x0000001111257220 */ /* 0x000fe40000410000 */
        /* <DEDUP_REMOVED lines=11> */
[--C-:B-----5:R-:W-:Y:S02]  /*1610*/  HADD2.F32 R17, -RZ, R29.reuse.H1_H1 ;  /* 0x3000001dff117230 */ /* 0x120fe40000004100 */
[----:B------:R-:W-:-:S03]  /*1620*/  HADD2.F32 R16, -RZ, R29.H0_H0 ;  /* 0x2000001dff107230 */ /* 0x000fc60000004100 */
[----:B------:R-:W-:Y:S02]  /*1630*/  FMUL.FTZ R37, R17, R17 ;  /* 0x0000001111257220 */ /* 0x000fe40000410000 */
[C---:B------:R-:W-:Y:S02]  /*1640*/  FADD.FTZ R36, R16.reuse, R17 ;  /* 0x0000001110247221 */ /* 0x040fe40000010000 */
[----:B------:R-:W-:Y:S02]  /*1650*/  FFMA.FTZ R37, R16, R16, R37 ;  /* 0x0000001010257223 */ /* 0x000fe40000010025 */
[----:B------:R-:W-:Y:S02]  /*1660*/  FADD.FTZ R19, R19, R36 ;  /* 0x0000002413137221 */ /* 0x000fe40000010000 */
[----:B------:R-:W-:Y:S01]  /*1670*/  FADD.FTZ R18, R18, R37 ;  /* 0x0000002512127221 */ /* 0x000fe20000010000 */
[----:B------:R-:W-:Y:S02]  /*1680*/  ISETP.GE.U32.AND P5, PT, R48, c[0x0][0x1c8], PT ;  /* 0x0000720030007a0c */ /* 0x000fe40003fa6070 */
[----:B------:R-:W-:Y:S01]  /*1690*/  MOV R41, RZ ;  /* 0x000000ff00297202 */ /* 0x000fe20000000f00 */
[----:B--2---:R-:W-:-:S02]  /*16a0*/  HADD2.F32 R17, -RZ, R32.H1_H1 ;  /* 0x30000020ff117230 */ /* 0x004fc40000004100 */
[----:B------:R-:W-:-:S03]  /*16b0*/  HADD2.F32 R16, -RZ, R32.H0_H0 ;  /* 0x20000020ff107230 */ /* 0x000fc60000004100 */
[----:B------:R-:W-:Y:S02]  /*16c0*/  FMUL.FTZ R37, R17, R17 ;  /* 0x0000001111257220 */ /* 0x000fe40000410000 */
[C---:B------:R-:W-:Y:S02]  /*16d0*/  FADD.FTZ R36, R16.reuse, R17 ;  /* 0x0000001110247221 */ /* 0x040fe40000010000 */
[----:B------:R-:W-:Y:S02]  /*16e0*/  FFMA.FTZ R37, R16, R16, R37 ;  /* 0x0000001010257223 */ /* 0x000fe40000010025 */
[----:B------:R-:W-:Y:S02]  /*16f0*/  FADD.FTZ R16, R19, R36 ;  /* 0x0000002413107221 */ /* 0x000fe40000010000 */
[----:B------:R-:W-:Y:S01]  /*1700*/  FADD.FTZ R18, R18, R37 ;  /* 0x0000002512127221 */ /* 0x000fe20000010000 */
[--C-:B---3--:R-:W-:Y:S02]  /*1710*/  HADD2.F32 R36, -RZ, R34.reuse.H1_H1 ;  /* 0x30000022ff247230 */ /* 0x108fe40000004100 */
[----:B------:R-:W-:-:S03]  /*1720*/  HADD2.F32 R17, -RZ, R34.H0_H0 ;  /* 0x20000022ff117230 */ /* 0x000fc60000004100 */
[----:B------:R-:W-:Y:S02]  /*1730*/  FMUL.FTZ R40, R36, R36 ;  /* 0x0000002424287220 */ /* 0x000fe40000410000 */
[C---:B------:R-:W-:Y:S02]  /*1740*/  FADD.FTZ R19, R17.reuse, R36 ;  /* 0x0000002411137221 */ /* 0x040fe40000010000 */
[----:B------:R-:W-:Y:S01]  /*1750*/  FFMA.FTZ R17, R17, R17, R40 ;  /* 0x0000001111117223 */ /* 0x000fe20000010028 */
[----:B------:R-:W-:-:S04]  /*1760*/  SHF.R.S32.HI R40, RZ, 0x1f, R48 ;  /* 0x0000001fff287819 */ /* 0x000fc80000011430 */
[----:B------:R-:W-:-:S04]  /*1770*/  ISETP.GE.AND.EX P5, PT, R40, c[0x0][0x1cc], PT, P5 ;  /* 0x0000730028007a0c */ /* 0x000fc80003fa6350 */
[----:B------:R-:W-:Y:S01]  /*1780*/  ISETP.GT.U32.OR P5, PT, R9, 0xdf, P5 ;  /* 0x000000df0900780c */ /* 0x000fe20002fa4470 */
[----:B------:R-:W-:Y:S02]  /*1790*/  FADD.FTZ R36, R18, R17 ;  /* 0x0000001112247221 */ /* 0x000fe40000010000 */
[----:B------:R-:W-:Y:S01]  /*17a0*/  FADD.FTZ R16, R16, R19 ;  /* 0x0000001310107221 */ /* 0x000fe20000010000 */
[--C-:B------:R-:W-:Y:S02]  /*17b0*/  HADD2.F32 R18, -RZ, R35.reuse.H1_H1 ;  /* 0x30000023ff127230 */ /* 0x100fe40000004100 */
[----:B------:R-:W-:-:S07]  /*17c0*/  HADD2.F32 R37, -RZ, R35.H0_H0 ;  /* 0x20000023ff257230 */ /* 0x000fce0000004100 */
[----:B------:R-:W-:Y:S01]  /*17d0*/  @!P5 MOV R19, R67 ;  /* 0x000000430013d202 */ /* 0x000fe20000000f00 */
[----:B------:R-:W-:Y:S02]  /*17e0*/  FMUL.FTZ R42, R18, R18 ;  /* 0x00000012122a7220 */ /* 0x000fe40000410000 */
[----:B------:R-:W-:Y:S01]  /*17f0*/  FADD.FTZ R39, R37, R18 ;  /* 0x0000001225277221 */ /* 0x000fe20000010000 */
[----:B------:R-:W-:Y:S01]  /*1800*/  @!P5 MOV R18, R68 ;  /* 0x000000440012d202 */ /* 0x000fe20000000f00 */
[----:B------:R-:W-:-:S04]  /*1810*/  @!P5 IMAD R17, R40, c[0x0][0x1c0], RZ ;  /* 0x000070002811da24 */ /* 0x000fc800078e02ff */
[C---:B------:R-:W-:Y:S02]  /*1820*/  @!P5 IMAD R17, R48.reuse, c[0x0][0x1c4], R17 ;  /* 0x000071003011da24 */ /* 0x040fe400078e0211 */
        /* <DEDUP_REMOVED lines=11> */
[--C-:B--2---:R-:W-:Y:S02]  /*18e0*/  HADD2.F32 R19, -RZ, R41.reuse.H1_H1 ;  /* 0x30000029ff137230 */ /* 0x104fe40000004100 */
[----:B------:R-:W-:-:S03]  /*18f0*/  HADD2.F32 R18, -RZ, R41.H0_H0 ;  /* 0x20000029ff127230 */ /* 0x000fc60000004100 */
        /* <DEDUP_REMOVED lines=48> */
.L_x_2534:
[----:B------:R-:W-:Y:S05]  /*1c00*/  BSYNC B0 ;  /* 0x0000000000007941 */ /* 0x000fea0003800000 */
.L_x_2533:
        /* <DEDUP_REMOVED lines=25> */
.L_x_2537:
[----:B------:R-:W2:Y:S01]  /*1da0*/  LDG.E.STRONG.GPU R18, [R16.64] ;  /* 0x0000000810127981 */ /* 0x000ea2000c1ef900 */
[----:B------:R-:W-:Y:S01]  /*1db0*/  YIELD ;  /* 0x0000000000007946 */ /* 0x000fe20003800000 */
[----:B--2---:R-:W-:Y:S01]  /*1dc0*/  ISETP.NE.AND P6, PT, R18, R19, PT ;  /* 0x000000131200720c */ /* 0x004fe20003fc5270 */
[----:B------:R-:W-:-:S12]  /*1dd0*/  CCTL.IVALL ;  /* 0x00000000ff00798f */ /* 0x000fd80002000000 */
[----:B------:R-:W-:Y:S05]  /*1de0*/  @P6 BRA `(.L_x_2537) ;  /* 0xffffffb000006947 */ /* 0x000fea000383ffff */
.L_x_2536:
        /* <DEDUP_REMOVED lines=11> */
.L_x_2539:
        /* <DEDUP_REMOVED lines=59> */
.L_x_2538:
        /* <DEDUP_REMOVED lines=22> */
.L_x_2541:
[----:B------:R-:W-:Y:S05]  /*23b0*/  BSYNC B0 ;  /* 0x0000000000007941 */ /* 0x000fea0003800000 */
.L_x_2540:
        /* <DEDUP_REMOVED lines=31> */
.L_x_2535:
        /* <DEDUP_REMOVED lines=19> */
[----:B0-----:R-:W-:Y:S01]  /*26e0*/  HADD2.F32 R36, -RZ, R45.H0_H0 ;  /* 0x2000002dff247230 */ /* 0x001fe20000004100 */
[----:B------:R-:W-:Y:S01]  /*26f0*/  UMOV UR6, 0x3f800000 ;  /* 0x3f80000000067882 */ /* 0x000fe20000000000 */
[----:B------:R-:W0:Y:S02]  /*2700*/  LDS.64 R38, [0x48] ;  /* 0x00004800ff267984 */ /* 0x000e240000000a00 */
[----:B0-----:R-:W-:-:S04]  /*2710*/  FMUL.FTZ R37, R38, c[0x0][0x1f4] ;  /* 0x00007d0026257a20 */ /* 0x001fc80000410000 */
[----:B------:R-:W0:Y:S02]  /*2720*/  R2UR UR5, R37 ;  /* 0x00000000250573c2 */ /* 0x000e2400000e0000 */
[----:B0-----:R-:W-:Y:S01]  /*2730*/  MOV R38, UR5 ;  /* 0x0000000500267c02 */ /* 0x001fe20008000f00 */
[----:B------:R-:W-:-:S04]  /*2740*/  FADD.FTZ R36, R36, -UR5 ;  /* 0x8000000524247e21 */ /* 0x000fc80008010000 */
[----:B------:R-:W-:-:S04]  /*2750*/  FMUL.FTZ R38, R38, UR5 ;  /* 0x0000000526267c20 */ /* 0x000fc80008410000 */
[----:B------:R-:W-:Y:S01]  /*2760*/  FFMA.FTZ R38, R39, c[0x0][0x1f4], -R38 ;  /* 0x00007d0027267a23 */ /* 0x000fe20000010826 */
[----:B------:R-:W-:-:S04]  /*2770*/  HADD2.F32 R39, -RZ, R45.H1_H1 ;  /* 0x3000002dff277230 */ /* 0x000fc80000004100 */
        /* <DEDUP_REMOVED lines=23> */
.L_x_2542:
[----:B------:R-:W-:Y:S01]  /*28f0*/  BSSY B0, `(.L_x_2543) ;  /* 0x000000c000007945 */ /* 0x000fe20003800000 */
[----:B------:R-:W-:Y:S05]  /*2900*/  @!P0 BRA `(.L_x_2544) ;  /* 0x000000a000008947 */ /* 0x000fea0003800000 */
[----:B------:R-:W-:Y:S01]  /*2910*/  F2FP.PACK_AB R43, R37, R36 ;  /* 0x00000024252b723e */ /* 0x000fe200000000ff */
        /* <DEDUP_REMOVED lines=9> */
.L_x_2544:
[----:B------:R-:W-:Y:S05]  /*29b0*/  BSYNC B0 ;  /* 0x0000000000007941 */ /* 0x000fea0003800000 */
.L_x_2543:
[--C-:B------:R-:W-:Y:S02]  /*29c0*/  HADD2.F32 R36, -RZ, R0.reuse.H0_H0 ;  /* 0x20000000ff247230 */ /* 0x100fe40000004100 */
[----:B------:R-:W-:-:S03]  /*29d0*/  HADD2.F32 R37, -RZ, R0.H1_H1 ;  /* 0x30000000ff257230 */ /* 0x000fc60000004100 */
        /* <DEDUP_REMOVED lines=17> */
.L_x_2545:
        /* <DEDUP_REMOVED lines=12> */
.L_x_2547:
[----:B------:R-:W-:Y:S05]  /*2bb0*/  BSYNC B0 ;  /* 0x0000000000007941 */ /* 0x000fea0003800000 */
.L_x_2546:
        /* <DEDUP_REMOVED lines=19> */
.L_x_2548:
        /* <DEDUP_REMOVED lines=12> */
.L_x_2550:
[----:B------:R-:W-:Y:S05]  /*2db0*/  BSYNC B0 ;  /* 0x0000000000007941 */ /* 0x000fea0003800000 */
.L_x_2549:
[--C-:B------:R-:W-:Y:S02]  /*2dc0*/  HADD2.F32 R0, -RZ, R10.reuse.H0_H0 ;  /* 0x2000000aff007230 */ /* 0x100fe40000004100 */
[----:B------:R-:W-:Y:S02]  /*2dd0*/  HADD2.F32 R10, -RZ, R10.H1_H1 ;  /* 0x3000000aff0a7230 */ /* 0x000fe40000004100 */
[--C-:B0-----:R-:W-:Y:S01]  /*2de0*/  HADD2.F32 R39, -RZ, R11.reuse.H0_H0 ;  /* 0x2000000bff277230 */ /* 0x101fe20000004100 */
[----:B------:R-:W-:Y:S01]  /*2df0*/  FADD.FTZ R0, R0, -UR5 ;  /* 0x8000000500007e21 */ /* 0x000fe20008010000 */
[----:B------:R-:W-:Y:S01]  /*2e00*/  HADD2.F32 R36, -RZ, R11.H1_H1 ;  /* 0x3000000bff247230 */ /* 0x000fe20000004100 */
        /* <DEDUP_REMOVED lines=20> */
.L_x_2551:
        /* <DEDUP_REMOVED lines=12> */
.L_x_2553:
[----:B------:R-:W-:Y:S05]  /*3010*/  BSYNC B0 ;  /* 0x0000000000007941 */ /* 0x000fea0003800000 */
.L_x_2552:
        /* <DEDUP_REMOVED lines=13> */
.L_x_2554:
        /* <DEDUP_REMOVED lines=12> */
.L_x_2556:
[----:B------:R-:W-:Y:S05]  /*31b0*/  BSYNC B0 ;  /* 0x0000000000007941 */ /* 0x000fea0003800000 */
.L_x_2555:
[--C-:B------:R-:W-:Y:S01]  /*31c0*/  HADD2.F32 R0, -RZ, R14.reuse.H0_H0 ;  /* 0x2000000eff007230 */ /* 0x100fe20000004100 */
[----:B------:R-:W-:Y:S01]  /*31d0*/  ISETP.GE.U32.AND P5, PT, R58, c[0x0][0x1c8], PT ;  /* 0x000072003a007a0c */ /* 0x000fe20003fa6070 */
[----:B------:R-:W-:-:S03]  /*31e0*/  HADD2.F32 R10, -RZ, R14.H1_H1 ;  /* 0x3000000eff0a7230 */ /* 0x000fc60000004100 */
[----:B------:R-:W-:Y:S01]  /*31f0*/  FADD.FTZ R0, R0, -UR5 ;  /* 0x8000000500007e21 */ /* 0x000fe20008010000 */
[----:B------:R-:W-:Y:S01]  /*3200*/  ISETP.GE.AND.EX P5, PT, R12, c[0x0][0x1cc], PT, P5 ;  /* 0x000073000c007a0c */ /* 0x000fe20003fa6350 */
[----:B------:R-:W-:Y:S02]  /*3210*/  FADD.FTZ R10, R10, -UR5 ;  /* 0x800000050a0a7e21 */ /* 0x000fe40008010000 */
[----:B------:R-:W-:Y:S01]  /*3220*/  FMUL.FTZ R11, R0, UR6 ;  /* 0x00000006000b7c20 */ /* 0x000fe20008410000 */
[----:B------:R-:W-:Y:S01]  /*3230*/  ISETP.GT.U32.OR P5, PT, R9, 0xdf, P5 ;  /* 0x000000df0900780c */ /* 0x000fe20002fa4470 */
[----:B------:R-:W-:Y:S02]  /*3240*/  FMUL.FTZ R10, R10, UR6 ;  /* 0x000000060a0a7c20 */ /* 0x000fe40008410000 */
[----:B------:R-:W-:Y:S02]  /*3250*/  FFMA.FTZ R0, R16, R11, R18 ;  /* 0x0000000b10007223 */ /* 0x000fe40000010012 */
[----:B0-----:R-:W-:Y:S01]  /*3260*/  FFMA.FTZ R39, R17, R10, R19 ;  /* 0x0000000a11277223 */ /* 0x001fe20000010013 */
        /* <DEDUP_REMOVED lines=11> */
.L_x_2557:
        /* <DEDUP_REMOVED lines=12> */
.L_x_2559:
[----:B------:R-:W-:Y:S05]  /*33e0*/  BSYNC B0 ;  /* 0x0000000000007941 */ /* 0x000fea0003800000 */
.L_x_2558:
        /* <DEDUP_REMOVED lines=22> */
.L_x_2560:
        /* <DEDUP_REMOVED lines=12> */
.L_x_2562:
[----:B------:R-:W-:Y:S05]  /*3610*/  BSYNC B0 ;  /* 0x0000000000007941 */ /* 0x000fea0003800000 */
.L_x_2561:
        /* <DEDUP_REMOVED lines=22> */
.L_x_2563:
        /* <DEDUP_REMOVED lines=12> */
.L_x_2565:
[----:B------:R-:W-:Y:S05]  /*3840*/  BSYNC B0 ;  /* 0x0000000000007941 */ /* 0x000fea0003800000 */
.L_x_2564:
        /* <DEDUP_REMOVED lines=10> */
[----:B------:R-:W-:Y:S01]  /*38f0*/  FFMA.FTZ R15, R17, R10, R19 ;  /* 0x0000000a110f7223 */ /* 0x000fe20000010013 */
[----:B------:R-:W-:Y:S06]  /*3900*/  @!P6 BRA `(.L_x_2566) ;  /* 0x000000a00000e947 */ /* 0x000fec0003800000 */
        /* <DEDUP_REMOVED lines=10> */
.L_x_2566:
[----:B------:R-:W-:Y:S01]  /*39b0*/  BSSY B0, `(.L_x_2567) ;  /* 0x000000c000007945 */ /* 0x000fe20003800000 */
[----:B------:R-:W-:Y:S05]  /*39c0*/  @P5 BRA `(.L_x_2568) ;  /* 0x000000a000005947 */ /* 0x000fea0003800000 */
        /* <DEDUP_REMOVED lines=10> */
.L_x_2568:
[----:B------:R-:W-:Y:S05]  /*3a70*/  BSYNC B0 ;  /* 0x0000000000007941 */ /* 0x000fea0003800000 */
.L_x_2567:
        /* <DEDUP_REMOVED lines=22> */
.L_x_2569:
        /* <DEDUP_REMOVED lines=12> */
.L_x_2571:
[----:B------:R-:W-:Y:S05]  /*3ca0*/  BSYNC B0 ;  /* 0x0000000000007941 */ /* 0x000fea0003800000 */
.L_x_2570:
        /* <DEDUP_REMOVED lines=22> */
.L_x_2572:
        /* <DEDUP_REMOVED lines=12> */
.L_x_2574:
[----:B------:R-:W-:Y:S05]  /*3ed0*/  BSYNC B0 ;  /* 0x0000000000007941 */ /* 0x000fea0003800000 */
.L_x_2573:
        /* <DEDUP_REMOVED lines=22> */
.L_x_2575:
        /* <DEDUP_REMOVED lines=12> */
.L_x_2577:
[----:B------:R-:W-:Y:S05]  /*4100*/  BSYNC B0 ;  /* 0x0000000000007941 */ /* 0x000fea0003800000 */
.L_x_2576:
        /* <DEDUP_REMOVED lines=22> */
.L_x_2578:
        /* <DEDUP_REMOVED lines=12> */
.L_x_2580:
[----:B------:R-:W-:Y:S05]  /*4330*/  BSYNC B0 ;  /* 0x0000000000007941 */ /* 0x000fea0003800000 */
.L_x_2579:
        /* <DEDUP_REMOVED lines=22> */
.L_x_2581:
        /* <DEDUP_REMOVED lines=12> */
.L_x_2583:
[----:B------:R-:W-:Y:S05]  /*4560*/  BSYNC B0 ;  /* 0x0000000000007941 */ /* 0x000fea0003800000 */
.L_x_2582:
        /* <DEDUP_REMOVED lines=22> */
.L_x_2584:
        /* <DEDUP_REMOVED lines=12> */
.L_x_2586:
[----:B------:R-:W-:Y:S05]  /*4790*/  BSYNC B0 ;  /* 0x0000000000007941 */ /* 0x000fea0003800000 */
.L_x_2585:
        /* <DEDUP_REMOVED lines=22> */
.L_x_2587:
        /* <DEDUP_REMOVED lines=12> */
.L_x_2589:
[----:B------:R-:W-:Y:S05]  /*49c0*/  BSYNC B0 ;  /* 0x0000000000007941 */ /* 0x000fea0003800000 */
.L_x_2588:
[----:B------:R-:W-:Y:S02]  /*49d0*/  IADD3 R64, R64, c[0x0][0x10], RZ ;  /* 0x0000040040407a10 */ /* 0x000fe40007ffe0ff */
[----:B------:R-:W-:Y:S02]  /*49e0*/  IADD3 R46, R46, 0x1, RZ ;  /* 0x000000012e2e7810 */ /* 0x000fe40007ffe0ff */
[----:B------:R-:W-:-:S13]  /*49f0*/  ISETP.GE.AND P5, PT, R64, UR4, PT ;  /* 0x0000000440007c0c */ /* 0x000fda000bfa6270 */
[----:B------:R-:W-:Y:S01]  /*4a00*/  @P5 CALL.REL.NOINC `(.L_x_2590) ;  /* 0x0000001000005944 */ /* 0x000fe20003c00000 */
[----:B------:R-:W-:Y:S05]  /*4a10*/  BRA `(.L_x_2591) ;  /* 0xffffb94000007947 */ /* 0x000fea000383ffff */
.L_x_2590:
[----:B------:R-:W-:Y:S05]  /*4a20*/  EXIT ;  /* 0x000000000000794d */ /* 0x000fea0003800000 */
.L_x_2592:
        /* <DEDUP_REMOVED lines=13> */
.L_x_3365:


//--------------------- .text._Z35group_norm_nhwc_fwd_one_pass_kernelI11Fp16IOBf16WLi64ELi14ELi224EEv26Group_norm_nhwc_fwd_params --------------------------
	.section	.text._Z35group_norm_nhwc_fwd_one_pass_kernelI11Fp16IOBf16WLi64ELi14ELi224EEv26Group_norm_nhwc_fwd_params,"ax",@progbits
	.sectioninfo	@"SHI_REGISTERS=32"
	.align	128
        .global         _Z35group_norm_nhwc_fwd_one_pass_kernelI11Fp16IOBf16WLi64ELi14ELi224EEv26Group_norm_nhwc_fwd_params
        .type           _Z35group_norm_nhwc_fwd_one_pass_kernelI11Fp16IOBf16WLi64ELi14ELi224EEv26Group_norm_nhwc_fwd_params,@function
        .size           _Z35group_norm_nhwc_fwd_one_pass_kernelI11Fp16IOBf16WLi64ELi14ELi224EEv26Group_norm_nhwc_fwd_params,(.L_x_3366 - _Z35group_norm_nhwc_fwd_one_pass_kernelI11Fp16IOBf16WLi64ELi14ELi224EEv26Group_norm_nhwc_fwd_params)
        .other          _Z35group_norm_nhwc_fwd_one_pass_kernelI11Fp16IOBf16WLi64ELi14ELi224EEv26Group_norm_nhwc_fwd_params,@"STO_CUDA_ENTRY STV_DEFAULT"
_Z35group_norm_nhwc_fwd_one_pass_kernelI11Fp16IOBf16WLi64ELi14ELi224EEv26Group_norm_nhwc_fwd_params:
.text._Z35group_norm_nhwc_fwd_one_pass_kernelI11Fp16IOBf16WLi64ELi14ELi224EEv26Group_norm_nhwc_fwd_params:
        /* <DEDUP_REMOVED lines=28> */
.L_x_2612:
        /* <DEDUP_REMOVED lines=116> */
.L_x_2594:
[----:B------:R-:W-:Y:S05]  /*0900*/  BSYNC B0 ;  /* 0x0000000000007941 */ /* 0x000fea0003800000 */
.L_x_2593:
        /* <DEDUP_REMOVED lines=25> */
.L_x_2597:
[----:B------:R-:W2:Y:S01]  /*0aa0*/  LDG.E.STRONG.GPU R12, [R8.64] ;  /* 0x00000006080c7981 */ /* 0x000ea2000c1ef900 */
[----:B------:R-:W-:Y:S01]  /*0ab0*/  YIELD ;  /* 0x0000000000007946 */ /* 0x000fe20003800000 */
[----:B--2---:R-:W-:Y:S01]  /*0ac0*/  ISETP.NE.AND P0, PT, R12, R13, PT ;  /* 0x0000000d0c00720c */ /* 0x004fe20003f05270 */
[----:B------:R-:W-:-:S12]  /*0ad0*/  CCTL.IVALL ;  /* 0x00000000ff00798f */ /* 0x000fd80002000000 */
[----:B------:R-:W-:Y:S05]  /*0ae0*/  @P0 BRA `(.L_x_2597) ;  /* 0xffffffb000000947 */ /* 0x000fea000383ffff */
.L_x_2596:
        /* <DEDUP_REMOVED lines=17> */
.L_x_2601:
        /* <DEDUP_REMOVED lines=115> */
.L_x_2600:
        /* <DEDUP_REMOVED lines=61> */
.L_x_2602:
[----:B------:R-:W-:-:S13]  /*1700*/  ISETP.NE.OR P0, PT, R10, RZ, P0 ;  /* 0x000000ff0a00720c */ /* 0x000fda0000705670 */
[----:B------:R-:W-:Y:S05]  /*1710*/  @!P0 BRA `(.L_x_2598) ;  /* 0x000001f000008947 */ /* 0x000fea0003800000 */
.L_x_2599:
        /* <DEDUP_REMOVED lines=31> */
.L_x_2598:
        /* <DEDUP_REMOVED lines=12> */
.L_x_2604:
[----:B------:R-:W-:Y:S05]  /*19d0*/  BSYNC B0 ;  /* 0x0000000000007941 */ /* 0x000fea0003800000 */
.L_x_2603:
        /* <DEDUP_REMOVED lines=16> */
.L_x_2595:
        /* <DEDUP_REMOVED lines=17> */
[----:B-1----:R1:W4:Y:S04]  /*1bf0*/  LDG.E.U16 R24, [R24.64] ;  /* 0x0000000618187981 */ /* 0x002328000c1e1500 */
[----:B---3--:R3:W4:Y:S01]  /*1c00*/  LDG.E.U16 R14, [R14.64] ;  /* 0x000000060e0e7981 */ /* 0x008722000c1e1500 */
[--C-:B------:R-:W-:Y:S01]  /*1c10*/  HADD2.F32 R13, -RZ, R20.reuse.H0_H0 ;  /* 0x20000014ff0d7230 */ /* 0x100fe20000004100 */
[----:B------:R-:W-:Y:S01]  /*1c20*/  ISETP.NE.AND P2, PT, RZ, UR5, PT ;  /* 0x00000005ff007c0c */ /* 0x000fe2000bf45270 */
[----:B0-----:R-:W-:-:S02]  /*1c30*/  HADD2.F32 R19, -RZ, R20.H1_H1 ;  /* 0x30000014ff137230 */ /* 0x001fc40000004100 */
[--C-:B-1----:R-:W-:Y:S02]  /*1c40*/  HADD2.F32 R25, -RZ, R21.reuse.H0_H0 ;  /* 0x20000015ff197230 */ /* 0x102fe40000004100 */
[----:B------:R-:W-:Y:S01]  /*1c50*/  HADD2.F32 R21, -RZ, R21.H1_H1 ;  /* 0x30000015ff157230 */ /* 0x000fe20000004100 */
[----:B-----5:R-:W-:-:S04]  /*1c60*/  FMUL.FTZ R12, R10, c[0x0][0x1f4] ;  /* 0x00007d000a0c7a20 */ /* 0x020fc80000410000 */
[----:B------:R-:W-:Y:S02]  /*1c70*/  FMUL.FTZ R10, R12, R12 ;  /* 0x0000000c0c0a7220 */ /* 0x000fe40000410000 */
[----:B------:R-:W-:Y:S02]  /*1c80*/  FADD.FTZ R13, R13, -R12 ;  /* 0x8000000c0d0d7221 */ /* 0x000fe40000010000 */
[----:B------:R-:W-:Y:S01]  /*1c90*/  FFMA.FTZ R11, R11, c[0x0][0x1f4], -R10 ;  /* 0x00007d000b0b7a23 */ /* 0x000fe2000001080a */
[----:B------:R-:W-:Y:S01]  /*1ca0*/  MOV R10, 0x3f800000 ;  /* 0x3f800000000a7802 */ /* 0x000fe20000000f00 */
[--C-:B---3--:R-:W-:Y:S02]  /*1cb0*/  FADD.FTZ R15, R19, -R12.reuse ;  /* 0x8000000c130f7221 */ /* 0x108fe40000010000 */
        /* <DEDUP_REMOVED lines=17> */
[----:B------:R-:W-:-:S05]  /*1dd0*/  PRMT R14, RZ, 0x5410, R14 ;  /* 0x00005410ff0e7816 */ /* 0x000fca000000000e */
        /* <DEDUP_REMOVED lines=13> */
.L_x_2605:
        /* <DEDUP_REMOVED lines=12> */
.L_x_2607:
[----:B------:R-:W-:Y:S05]  /*1f70*/  BSYNC B0 ;  /* 0x0000000000007941 */ /* 0x000fea0003800000 */
.L_x_2606:
        /* <DEDUP_REMOVED lines=11> */
.L_x_2608:
        /* <DEDUP_REMOVED lines=12> */
.L_x_2610:
[----:B------:R-:W-:Y:S05]  /*20f0*/  BSYNC B0 ;  /* 0x0000000000007941 */ /* 0x000fea0003800000 */
.L_x_2609:
[----:B------:R-:W-:Y:S02]  /*2100*/  IADD3 R22, R22, c[0x0][0x10], RZ ;  /* 0x0000040016167a10 */ /* 0x000fe40007ffe0ff */
[----:B------:R-:W-:Y:S02]  /*2110*/  IADD3 R6, R6, 0x1, RZ ;  /* 0x0000000106067810 */ /* 0x000fe40007ffe0ff */
[----:B------:R-:W-:-:S13]  /*2120*/  ISETP.GE.AND P0, PT, R22, UR4, PT ;  /* 0x0000000416007c0c */ /* 0x000fda000bf06270 */
[----:B------:R-:W-:Y:S01]  /*2130*/  @P0 CALL.REL.NOINC `(.L_x_2611) ;  /* 0x0000001000000944 */ /* 0x000fe20003c00000 */
[----:B------:R-:W-:Y:S05]  /*2140*/  BRA `(.L_x_2612) ;  /* 0xffffe07000007947 */ /* 0x000fea000383ffff */
.L_x_2611:
[----:B------:R-:W-:Y:S05]  /*2150*/  EXIT ;  /* 0x000000000000794d */ /* 0x000fea0003800000 */
.L_x_2613:
        /* <DEDUP_REMOVED lines=10> */
.L_x_3366:


//--------------------- .text._Z35group_norm_nhwc_fwd_one_pass_kernelI11Fp16IOBf16WLi128ELi14ELi224EEv26Group_norm_nhwc_fwd_params --------------------------
	.section	.text._Z35group_norm_nhwc_fwd_one_pass_kernelI11Fp16IOBf16WLi128ELi14ELi224EEv26Group_norm_nhwc_fwd_params,"ax",@progbits
	.sectioninfo	@"SHI_REGISTERS=40"
	.align	128
        .global         _Z35group_norm_nhwc_fwd_one_pass_kernelI11Fp16IOBf16WLi128ELi14ELi224EEv26Group_norm_nhwc_fwd_params
        .type           _Z35group_norm_nhwc_fwd_one_pass_kernelI11Fp16IOBf16WLi128ELi14ELi224EEv26Group_norm_nhwc_fwd_params,@function
        .size           _Z35group_norm_nhwc_fwd_one_pass_kernelI11Fp16IOBf16WLi128ELi14ELi224EEv26Group_norm_nhwc_fwd_params,(.L_x_3367 - _Z35group_norm_nhwc_fwd_one_pass_kernelI11Fp16IOBf16WLi128ELi14ELi224EEv26Group_norm_nhwc_fwd_params)
        .other          _Z35group_norm_nhwc_fwd_one_pass_kernelI11Fp16IOBf16WLi128ELi14ELi224EEv26Group_norm_nhwc_fwd_params,@"STO_CUDA_ENTRY STV_DEFAULT"
_Z35group_norm_nhwc_fwd_one_pass_kernelI11Fp16IOBf16WLi128ELi14ELi224EEv26Group_norm_nhwc_fwd_params:
.text._Z35group_norm_nhwc_fwd_one_pass_kernelI11Fp16IOBf16WLi128ELi14ELi224EEv26Group_norm_nhwc_fwd_params:
        /* <DEDUP_REMOVED lines=30> */
.L_x_2636:
        /* <DEDUP_REMOVED lines=50> */
[C---:B------:R-:W-:Y:S01]  /*0500*/  @!P1 IMAD R15, R28.reuse, c[0x0][0x1c4], R9 ;  /* 0x000071001c0f9a24 */ /* 0x040fe200078e0209 */
[----:B------:R-:W-:Y:S02]  /*0510*/  @P0 MOV R10, R36 ;  /* 0x00000024000a0202 */ /* 0x000fe40000000f00 */
[----:B------:R-:W-:Y:S01]  /*0520*/  @P0 MOV R11, R35 ;  /* 0x00000023000b0202 */ /* 0x000fe20000000f00 */
[----:B------:R-:W-:Y:S01]  /*0530*/  @!P1 IMAD.WIDE.U32 R8, R28, c[0x0][0x1c0], R34 ;  /* 0x000070001c089a25 */ /* 0x000fe200078e0022 */
[----:B------:R-:W-:-:S03]  /*0540*/  ISETP.GT.U32.OR P3, PT, R0, 0xdf, P3 ;  /* 0x000000df0000780c */ /* 0x000fc60001f64470 */
[----:B------:R-:W-:Y:S01]  /*0550*/  @P0 IMAD.WIDE.U32 R10, R29, c[0x0][0x1c0], R10 ;  /* 0x000070001d0a0a25 */ /* 0x000fe200078e000a */
[----:B------:R-:W-:Y:S02]  /*0560*/  @!P1 IADD3 R9, R9, R15, RZ ;  /* 0x0000000f09099210 */ /* 0x000fe40007ffe0ff */
[C---:B------:R-:W-:Y:S02]  /*0570*/  @!P1 LEA R14, P5, R8.reuse, c[0x0][0x170], 0x1 ;  /* 0x00005c00080e9a11 */ /* 0x040fe400078a08ff */
[----:B------:R-:W-:Y:S02]  /*0580*/  @P0 IADD3 R11, R11, R13, RZ ;  /* 0x0000000d0b0b0210 */ /* 0x000fe40007ffe0ff */
[----:B------:R-:W-:Y:S01]  /*0590*/  @!P1 LEA.HI.X R15, R8, c[0x0][0x174], R9, 0x1, P5 ;  /* 0x00005d00080f9a11 */ /* 0x000fe200028f0c09 */
        /* <DEDUP_REMOVED lines=8> */
[----:B------:R0:W2:Y:S01]  /*0620*/  @!P1 LDG.E R25, [R14.64] ;  /* 0x000000060e199981 */ /* 0x0000a2000c1e1900 */
        /* <DEDUP_REMOVED lines=89> */
.L_x_2615:
[----:B------:R-:W-:Y:S05]  /*0bc0*/  BSYNC B0 ;  /* 0x0000000000007941 */ /* 0x000fea0003800000 */
.L_x_2614:
        /* <DEDUP_REMOVED lines=25> */
.L_x_2618:
[----:B------:R-:W2:Y:S01]  /*0d60*/  LDG.E.STRONG.GPU R10, [R8.64] ;  /* 0x00000006080a7981 */ /* 0x000ea2000c1ef900 */
[----:B------:R-:W-:Y:S01]  /*0d70*/  YIELD ;  /* 0x0000000000007946 */ /* 0x000fe20003800000 */
[----:B--2---:R-:W-:Y:S01]  /*0d80*/  ISETP.NE.AND P1, PT, R10, R11, PT ;  /* 0x0000000b0a00720c */ /* 0x004fe20003f25270 */
[----:B------:R-:W-:-:S12]  /*0d90*/  CCTL.IVALL ;  /* 0x00000000ff00798f */ /* 0x000fd80002000000 */
[----:B------:R-:W-:Y:S05]  /*0da0*/  @P1 BRA `(.L_x_2618) ;  /* 0xffffffb000001947 */ /* 0x000fea000383ffff */
.L_x_2617:
        /* <DEDUP_REMOVED lines=11> */
.L_x_2620:
        /* <DEDUP_REMOVED lines=59> */
.L_x_2619:
        /* <DEDUP_REMOVED lines=19> */
.L_x_2622:
[----:B------:R-:W-:Y:S05]  /*1340*/  BSYNC B0 ;  /* 0x0000000000007941 */ /* 0x000fea0003800000 */
.L_x_2621:
        /* <DEDUP_REMOVED lines=30> */
.L_x_2616:
        /* <DEDUP_REMOVED lines=18> */
[----:B0-----:R-:W-:Y:S01]  /*1650*/  HADD2.F32 R18, -RZ, R25.H1_H1 ;  /* 0x30000019ff127230 */ /* 0x001fe20000004100 */
[----:B------:R-:W-:Y:S01]  /*1660*/  ISETP.NE.AND P4, PT, RZ, UR5, PT ;  /* 0x00000005ff007c0c */ /* 0x000fe2000bf85270 */
[----:B------:R-:W-:Y:S01]  /*1670*/  HADD2.F32 R17, -RZ, R27.H0_H0 ;  /* 0x2000001bff117230 */ /* 0x000fe20000004100 */
[----:B------:R-:W0:Y:S01]  /*1680*/  LDS.64 R10, [0x48] ;  /* 0x00004800ff0a7984 */ /* 0x000e220000000a00 */
[----:B------:R-:W-:Y:S01]  /*1690*/  HADD2.F32 R19, -RZ, R26.H0_H0 ;  /* 0x2000001aff137230 */ /* 0x000fe20000004100 */
[----:B------:R-:W-:Y:S01]  /*16a0*/  ISETP.GE.U32.AND P2, PT, R28, c[0x0][0x1c8], PT ;  /* 0x000072001c007a0c */ /* 0x000fe20003f46070 */
[--C-:B-1----:R-:W-:Y:S01]  /*16b0*/  HADD2.F32 R15, -RZ, R24.reuse.H0_H0 ;  /* 0x20000018ff0f7230 */ /* 0x102fe20000004100 */
[----:B------:R-:W-:Y:S01]  /*16c0*/  ISETP.GE.U32.AND P3, PT, R7, c[0x0][0x1c8], PT ;  /* 0x0000720007007a0c */ /* 0x000fe20003f66070 */
[----:B------:R-:W-:Y:S01]  /*16d0*/  HADD2.F32 R24, -RZ, R24.H1_H1 ;  /* 0x30000018ff187230 */ /* 0x000fe20000004100 */
[----:B------:R-:W-:Y:S01]  /*16e0*/  ISETP.GE.AND.EX P2, PT, R21, c[0x0][0x1cc], PT, P2 ;  /* 0x0000730015007a0c */ /* 0x000fe20003f46320 */
[----:B---3--:R-:W-:Y:S01]  /*16f0*/  HADD2.F32 R12, -RZ, R25.H0_H0 ;  /* 0x20000019ff0c7230 */ /* 0x008fe20000004100 */
[----:B------:R-:W-:Y:S01]  /*1700*/  ISETP.GE.AND.EX P3, PT, R22, c[0x0][0x1cc], PT, P3 ;  /* 0x0000730016007a0c */ /* 0x000fe20003f66330 */
[----:B------:R-:W-:Y:S01]  /*1710*/  HADD2.F32 R25, -RZ, R26.H1_H1 ;  /* 0x3000001aff197230 */ /* 0x000fe20000004100 */
[C---:B------:R-:W-:Y:S01]  /*1720*/  ISETP.GT.U32.OR P2, PT, R0.reuse, 0xdf, P2 ;  /* 0x000000df0000780c */ /* 0x040fe20001744470 */
[----:B------:R-:W-:Y:S01]  /*1730*/  HADD2.F32 R27, -RZ, R27.H1_H1 ;  /* 0x3000001bff1b7230 */ /* 0x000fe20000004100 */
        /* <DEDUP_REMOVED lines=50> */
.L_x_2623:
        /* <DEDUP_REMOVED lines=12> */
.L_x_2625:
[----:B------:R-:W-:Y:S05]  /*1b20*/  BSYNC B0 ;  /* 0x0000000000007941 */ /* 0x000fea0003800000 */
.L_x_2624:
        /* <DEDUP_REMOVED lines=11> */
.L_x_2626:
        /* <DEDUP_REMOVED lines=12> */
.L_x_2628:
[----:B------:R-:W-:Y:S05]  /*1ca0*/  BSYNC B0 ;  /* 0x0000000000007941 */ /* 0x000fea0003800000 */
.L_x_2627:
        /* <DEDUP_REMOVED lines=11> */
.L_x_2629:
        /* <DEDUP_REMOVED lines=12> */
.L_x_2631:
[----:B------:R-:W-:Y:S05]  /*1e20*/  BSYNC B0 ;  /* 0x0000000000007941 */ /* 0x000fea0003800000 */
.L_x_2630:
        /* <DEDUP_REMOVED lines=11> */
.L_x_2632:
        /* <DEDUP_REMOVED lines=12> */
.L_x_2634:
[----:B------:R-:W-:Y:S05]  /*1fa0*/  BSYNC B0 ;  /* 0x0000000000007941 */ /* 0x000fea0003800000 */
.L_x_2633:
[----:B------:R-:W-:Y:S02]  /*1fb0*/  IADD3 R30, R30, c[0x0][0x10], RZ ;  /* 0x000004001e1e7a10 */ /* 0x000fe40007ffe0ff */
[----:B------:R-:W-:Y:S02]  /*1fc0*/  IADD3 R5, R5, 0x1, RZ ;  /* 0x0000000105057810 */ /* 0x000fe40007ffe0ff */
[----:B------:R-:W-:-:S13]  /*1fd0*/  ISETP.GE.AND P1, PT, R30, UR4, PT ;  /* 0x000000041e007c0c */ /* 0x000fda000bf26270 */
[----:B------:R-:W-:Y:S01]  /*1fe0*/  @P1 CALL.REL.NOINC `(.L_x_2635) ;  /* 0x0000001000001944 */ /* 0x000fe20003c00000 */
[----:B------:R-:W-:Y:S05]  /*1ff0*/  BRA `(.L_x_2636) ;  /* 0xffffe1e000007947 */ /* 0x000fea000383ffff */
.L_x_2635:
[----:B------:R-:W-:Y:S05]  /*2000*/  EXIT ;  /* 0x000000000000794d */ /* 0x000fea0003800000 */
.L_x_2637:
        /* <DEDUP_REMOVED lines=15> */
.L_x_3367:


//--------------------- .text._Z35group_norm_nhwc_fwd_one_pass_kernelI11Fp16IOBf16WLi256ELi14ELi224EEv26Group_norm_nhwc_fwd_params --------------------------
	.section	.text._Z35group_norm_nhwc_fwd_one_pass_kernelI11Fp16IOBf16WLi256ELi14ELi224EEv26Group_norm_nhwc_fwd_params,"ax",@progbits
	.sectioninfo	@"SHI_REGISTERS=51"
	.align	128
        .global         _Z35group_norm_nhwc_fwd_one_pass_kernelI11Fp16IOBf16WLi256ELi14ELi224EEv26Group_norm_nhwc_fwd_params
        .type           _Z35group_norm_nhwc_fwd_one_pass_kernelI11Fp16IOBf16WLi256ELi14ELi224EEv26Group_norm_nhwc_fwd_params,@function
        .size           _Z35group_norm_nhwc_fwd_one_pass_kernelI11Fp16IOBf16WLi256ELi14ELi224EEv26Group_norm_nhwc_fwd_params,(.L_x_3368 - _Z35group_norm_nhwc_fwd_one_pass_kernelI11Fp16IOBf16WLi256ELi14ELi224EEv26Group_norm_nhwc_fwd_params)
        .other          _Z35group_norm_nhwc_fwd_one_pass_kernelI11Fp16IOBf16WLi256ELi14ELi224EEv26Group_norm_nhwc_fwd_params,@"STO_CUDA_ENTRY STV_DEFAULT"
_Z35group_norm_nhwc_fwd_one_pass_kernelI11Fp16IOBf16WLi256ELi14ELi224EEv26Group_norm_nhwc_fwd_params:
.text._Z35group_norm_nhwc_fwd_one_pass_kernelI11Fp16IOBf16WLi256ELi14ELi224EEv26Group_norm_nhwc_fwd_params:
        /* <DEDUP_REMOVED lines=42> */
.L_x_2675:
        /* <DEDUP_REMOVED lines=81> */
[----:B------:R-:W-:Y:S02]  /*07b0*/  @P5 MOV R19, R41 ;  /* 0x0000002900135202 */ /* 0x000fe40000000f00 */
[----:B------:R-:W-:Y:S02]  /*07c0*/  @P4 LEA.HI.X R15, R22, c[0x0][0x174], R15, 0x1, P6 ;  /* 0x00005d00160f4a11 */ /* 0x000fe400030f0c0f */
[----:B------:R-:W-:Y:S01]  /*07d0*/  @P1 IADD3 R33, R29, R33, RZ ;  /* 0x000000211d211210 */ /* 0x000fe20007ffe0ff */
[----:B------:R-:W-:Y:S01]  /*07e0*/  @P5 IMAD.WIDE.U32 R18, R31, c[0x0][0x1c0], R18 ;  /* 0x000070001f125a25 */ /* 0x000fe200078e0012 */
[----:B------:R-:W-:-:S02]  /*07f0*/  @P1 LEA R20, P6, R28, c[0x0][0x170], 0x1 ;  /* 0x00005c001c141a11 */ /* 0x000fc400078c08ff */
[----:B------:R-:W-:Y:S01]  /*0800*/  @P0 MOV R22, R42 ;  /* 0x0000002a00160202 */ /* 0x000fe20000000f00 */
[----:B------:R-:W-:Y:S01]  /*0810*/  @P0 IMAD R29, R27, c[0x0][0x1c4], R30 ;  /* 0x000071001b1d0a24 */ /* 0x000fe200078e021e */
[----:B------:R-:W-:Y:S02]  /*0820*/  @P0 MOV R23, R41 ;  /* 0x0000002900170202 */ /* 0x000fe40000000f00 */
[----:B------:R-:W-:Y:S02]  /*0830*/  @P1 LEA.HI.X R21, R28, c[0x0][0x174], R33, 0x1, P6 ;  /* 0x00005d001c151a11 */ /* 0x000fe400030f0c21 */
[----:B------:R-:W-:Y:S01]  /*0840*/  @P5 IADD3 R19, R19, R35, RZ ;  /* 0x0000002313135210 */ /* 0x000fe20007ffe0ff */
[----:B------:R-:W-:Y:S01]  /*0850*/  @P0 IMAD.WIDE.U32 R22, R27, c[0x0][0x1c0], R22 ;  /* 0x000070001b160a25 */ /* 0x000fe200078e0016 */
[----:B------:R-:W-:Y:S02]  /*0860*/  @P5 LEA R32, P6, R18, c[0x0][0x170], 0x1 ;  /* 0x00005c0012205a11 */ /* 0x000fe400078c08ff */
[----:B------:R-:W-:-:S02]  /*0870*/  MOV R27, RZ ;  /* 0x000000ff001b7202 */ /* 0x000fc40000000f00 */
[----:B------:R-:W-:Y:S02]  /*0880*/  @P5 LEA.HI.X R33, R18, c[0x0][0x174], R19, 0x1, P6 ;  /* 0x00005d0012215a11 */ /* 0x000fe400030f0c13 */
[----:B------:R-:W-:Y:S02]  /*0890*/  @P0 IADD3 R19, R23, R29, RZ ;  /* 0x0000001d17130210 */ /* 0x000fe40007ffe0ff */
[----:B------:R-:W-:Y:S01]  /*08a0*/  @P0 LEA R18, P6, R22, c[0x0][0x170], 0x1 ;  /* 0x00005c0016120a11 */ /* 0x000fe200078c08ff */
[----:B------:R0:W2:Y:S01]  /*08b0*/  @P5 LDG.E R27, [R32.64] ;  /* 0x00000008201b5981 */ /* 0x0000a2000c1e1900 */
[----:B------:R-:W-:Y:S01]  /*08c0*/  IADD3 R23, R26, 0xc0, RZ ;  /* 0x000000c01a177810 */ /* 0x000fe20007ffe0ff */
[----:B------:R-:W-:Y:S01]  /*08d0*/  CS2R R28, SRZ ;  /* 0x00000000001c7805 */ /* 0x000fe2000001ff00 */
[----:B------:R-:W-:Y:S02]  /*08e0*/  @P0 LEA.HI.X R19, R22, c[0x0][0x174], R19, 0x1, P6 ;  /* 0x00005d0016130a11 */ /* 0x000fe400030f0c13 */
        /* <DEDUP_REMOVED lines=139> */
.L_x_2639:
[----:B------:R-:W-:Y:S05]  /*11a0*/  BSYNC B0 ;  /* 0x0000000000007941 */ /* 0x000fea0003800000 */
.L_x_2638:
        /* <DEDUP_REMOVED lines=26> */
.L_x_2642:
[----:B------:R-:W2:Y:S01]  /*1350*/  LDG.E.STRONG.GPU R14, [R12.64] ;  /* 0x000000080c0e7981 */ /* 0x000ea2000c1ef900 */
[----:B------:R-:W-:Y:S01]  /*1360*/  YIELD ;  /* 0x0000000000007946 */ /* 0x000fe20003800000 */
[----:B--2---:R-:W-:Y:S01]  /*1370*/  ISETP.NE.AND P0, PT, R14, R15, PT ;  /* 0x0000000f0e00720c */ /* 0x004fe20003f05270 */
[----:B------:R-:W-:-:S12]  /*1380*/  CCTL.IVALL ;  /* 0x00000000ff00798f */ /* 0x000fd80002000000 */
[----:B------:R-:W-:Y:S05]  /*1390*/  @P0 BRA `(.L_x_2642) ;  /* 0xffffffb000000947 */ /* 0x000fea000383ffff */
.L_x_2641:
        /* <DEDUP_REMOVED lines=20> */
.L_x_2646:
        /* <DEDUP_REMOVED lines=116> */
.L_x_2645:
        /* <DEDUP_REMOVED lines=62> */
.L_x_2647:
[----:B------:R-:W-:-:S13]  /*2000*/  ISETP.NE.OR P0, PT, RZ, UR5, P0 ;  /* 0x00000005ff007c0c */ /* 0x000fda0008705670 */
[----:B------:R-:W-:Y:S05]  /*2010*/  @!P0 BRA `(.L_x_2643) ;  /* 0x000001f000008947 */ /* 0x000fea0003800000 */
.L_x_2644:
        /* <DEDUP_REMOVED lines=31> */
.L_x_2643:
        /* <DEDUP_REMOVED lines=12> */
.L_x_2649:
[----:B------:R-:W-:Y:S05]  /*22d0*/  BSYNC B0 ;  /* 0x0000000000007941 */ /* 0x000fea0003800000 */
.L_x_2648:
        /* <DEDUP_REMOVED lines=16> */
.L_x_2640:
        /* <DEDUP_REMOVED lines=14> */
[----:B------:R-:W2:Y:S04]  /*24c0*/  LDG.E.U16 R47, [R16.64] ;  /* 0x00000008102f7981 */ /* 0x000ea8000c1e1500 */
[----:B------:R2:W3:Y:S04]  /*24d0*/  LDG.E.U16 R48, [R16.64+0x2] ;  /* 0x0000020810307981 */ /* 0x0004e8000c1e1500 */
[----:B------:R-:W4:Y:S04]  /*24e0*/  LDG.E.U16 R39, [R44.64] ;  /* 0x000000082c277981 */ /* 0x000f28000c1e1500 */
[----:B------:R-:W5:Y:S01]  /*24f0*/  LDG.E.U16 R46, [R44.64+0x2] ;  /* 0x000002082c2e7981 */ /* 0x000f62000c1e1500 */
[----:B-1----:R-:W-:Y:S01]  /*2500*/  MOV R18, 0x3f800000 ;  /* 0x3f80000000127802 */ /* 0x002fe20000000f00 */
[----:B------:R-:W-:Y:S01]  /*2510*/  IMAD.WIDE.U32 R12, R2, 0x24924925, RZ ;  /* 0x24924925020c7825 */ /* 0x000fe200078e00ff */
[----:B------:R-:W-:Y:S01]  /*2520*/  ISETP.NE.AND P6, PT, RZ, UR7, PT ;  /* 0x00000007ff007c0c */ /* 0x000fe2000bfc5270 */
[----:B------:R-:W1:Y:S01]  /*2530*/  LDS.64 R14, [0x48] ;  /* 0x00004800ff0e7984 */ /* 0x000e620000000a00 */
[----:B0-----:R-:W-:-:S02]  /*2540*/  HADD2.F32 R23, -RZ, R28.H0_H0 ;  /* 0x2000001cff177230 */ /* 0x001fc40000004100 */
[----:B------:R-:W-:-:S04]  /*2550*/  IADD3 R21, -R13, R2, RZ ;  /* 0x000000020d157210 */ /* 0x000fc80007ffe1ff */
[----:B------:R-:W-:Y:S01]  /*2560*/  LEA.HI R21, R21, R13, RZ, 0x1f ;  /* 0x0000000d15157211 */ /* 0x000fe200078ff8ff */
[----:B------:R-:W-:Y:S01]  /*2570*/  HADD2.F32 R13, -RZ, R29.H0_H0 ;  /* 0x2000001dff0d7230 */ /* 0x000fe20000004100 */
[----:B-1----:R-:W-:-:S04]  /*2580*/  FMUL.FTZ R20, R14, c[0x0][0x1f4] ;  /* 0x00007d000e147a20 */ /* 0x002fc80000410000 */
[----:B------:R-:W-:Y:S02]  /*2590*/  FMUL.FTZ R14, R20, R20 ;  /* 0x00000014140e7220 */ /* 0x000fe40000410000 */
[----:B------:R-:W-:Y:S02]  /*25a0*/  FADD.FTZ R13, R13, -R20 ;  /* 0x800000140d0d7221 */ /* 0x000fe40000010000 */
[----:B------:R-:W-:Y:S01]  /*25b0*/  FFMA.FTZ R14, R15, c[0x0][0x1f4], -R14 ;  /* 0x00007d000f0e7a23 */ /* 0x000fe2000001080e */
[----:B------:R-:W-:Y:S01]  /*25c0*/  HADD2.F32 R15, -RZ, R29.H1_H1 ;  /* 0x3000001dff0f7230 */ /* 0x000fe20000004100 */
[--C-:B------:R-:W-:Y:S01]  /*25d0*/  FADD.FTZ R23, R23, -R20.reuse ;  /* 0x8000001417177221 */ /* 0x100fe20000010000 */
[----:B------:R-:W-:Y:S02]  /*25e0*/  HADD2.F32 R29, -RZ, R28.H1_H1 ;  /* 0x3000001cff1d7230 */ /* 0x000fe40000004100 */
[----:B------:R-:W-:Y:S01]  /*25f0*/  FSETP.GTU.FTZ.AND P0, PT, R14, RZ, PT ;  /* 0x000000ff0e00720b */ /* 0x000fe20003f1c000 */
[----:B------:R-:W-:-:S02]  /*2600*/  FADD.FTZ R15, R15, -R20 ;  /* 0x800000140f0f7221 */ /* 0x000fc40000010000 */
[----:B------:R-:W-:-:S10]  /*2610*/  FADD.FTZ R29, R29, -R20 ;  /* 0x800000141d1d7221 */ /* 0x000fd40000010000 */
[----:B------:R-:W-:-:S04]  /*2620*/  @P0 FADD.FTZ R14, R14, c[0x0][0x188] ;  /* 0x000062000e0e0621 */ /* 0x000fc80000010000 */
[----:B------:R-:W0:Y:S02]  /*2630*/  @P0 MUFU.RSQ R18, R14 ;  /* 0x0000000e00120308 */ /* 0x000e240000001400 */
[-C--:B0-----:R-:W-:Y:S02]  /*2640*/  FMUL.FTZ R15, R15, R18.reuse ;  /* 0x000000120f0f7220 */ /* 0x081fe40000410000 */
[----:B------:R-:W-:Y:S01]  /*2650*/  FMUL.FTZ R13, R13, R18 ;  /* 0x000000120d0d7220 */ /* 0x000fe20000410000 */
[----:B--2---:R-:W-:Y:S02]  /*2660*/  PRMT R16, RZ, 0x5410, R47 ;  /* 0x00005410ff107816 */ /* 0x004fe4000000002f */
[----:B---3--:R-:W-:Y:S02]  /*2670*/  PRMT R17, RZ, 0x5410, R48 ;  /* 0x00005410ff117816 */ /* 0x008fe40000000030 */
[----:B----4-:R-:W-:Y:S02]  /*2680*/  PRMT R19, RZ, 0x5410, R39 ;  /* 0x00005410ff137816 */ /* 0x010fe40000000027 */
[----:B-----5:R-:W-:-:S03]  /*2690*/  PRMT R22, RZ, 0x5410, R46 ;  /* 0x00005410ff167816 */ /* 0x020fc6000000002e */
        /* <DEDUP_REMOVED lines=13> */
.L_x_2650:
        /* <DEDUP_REMOVED lines=12> */
.L_x_2652:
[----:B------:R-:W-:Y:S05]  /*2830*/  BSYNC B0 ;  /* 0x0000000000007941 */ /* 0x000fea0003800000 */
.L_x_2651:
[-C--:B------:R-:W-:Y:S01]  /*2840*/  FMUL.FTZ R26, R23, R18.reuse ;  /* 0x00000012171a7220 */ /* 0x080fe20000410000 */
[--C-:B------:R-:W-:Y:S01]  /*2850*/  HADD2.F32 R23, -RZ, R30.reuse.H0_H0 ;  /* 0x2000001eff177230 */ /* 0x100fe20000004100 */
[----:B0-----:R-:W-:Y:S01]  /*2860*/  FMUL.FTZ R39, R29, R18 ;  /* 0x000000121d277220 */ /* 0x001fe20000410000 */
[----:B------:R-:W-:Y:S01]  /*2870*/  HADD2.F32 R29, -RZ, R30.H1_H1 ;  /* 0x3000001eff1d7230 */ /* 0x000fe20000004100 */
        /* <DEDUP_REMOVED lines=13> */
.L_x_2653:
        /* <DEDUP_REMOVED lines=12> */
.L_x_2655:
[----:B------:R-:W-:Y:S05]  /*2a10*/  BSYNC B0 ;  /* 0x0000000000007941 */ /* 0x000fea0003800000 */
.L_x_2654:
[----:B------:R-:W-:Y:S01]  /*2a20*/  SHF.R.U32.HI R12, RZ, 0x2, R21 ;  /* 0x00000002ff0c7819 */ /* 0x000fe20000011615 */
[--C-:B------:R-:W-:Y:S01]  /*2a30*/  FADD.FTZ R23, R23, -R20.reuse ;  /* 0x8000001417177221 */ /* 0x100fe20000010000 */
[--C-:B------:R-:W-:Y:S01]  /*2a40*/  HADD2.F32 R13, -RZ, R32.reuse.H0_H0 ;  /* 0x20000020ff0d7230 */ /* 0x100fe20000004100 */
[----:B------:R-:W-:Y:S01]  /*2a50*/  FADD.FTZ R29, R29, -R20 ;  /* 0x800000141d1d7221 */ /* 0x000fe20000010000 */
[----:B0-----:R-:W-:Y:S01]  /*2a60*/  HADD2.F32 R15, -RZ, R32.H1_H1 ;  /* 0x30000020ff0f7230 */ /* 0x001fe20000004100 */
[----:B------:R-:W-:Y:S02]  /*2a70*/  IMAD R21, R3, c[0x0][0x1e4], R12 ;  /* 0x0000790003157a24 */ /* 0x000fe400078e020c */
[-C--:B------:R-:W-:Y:S02]  /*2a80*/  FMUL.FTZ R26, R23, R18.reuse ;  /* 0x00000012171a7220 */ /* 0x080fe40000410000 */
[----:B------:R-:W-:Y:S02]  /*2a90*/  FMUL.FTZ R12, R29, R18 ;  /* 0x000000121d0c7220 */ /* 0x000fe40000410000 */
        /* <DEDUP_REMOVED lines=15> */
.L_x_2656:
        /* <DEDUP_REMOVED lines=12> */
.L_x_2658:
[----:B------:R-:W-:Y:S05]  /*2c50*/  BSYNC B0 ;  /* 0x0000000000007941 */ /* 0x000fea0003800000 */
.L_x_2657:
[-C--:B------:R-:W-:Y:S01]  /*2c60*/  FMUL.FTZ R26, R29, R18.reuse ;  /* 0x000000121d1a7220 */ /* 0x080fe20000410000 */
[----:B------:R-:W-:Y:S01]  /*2c70*/  HADD2.F32 R29, -RZ, R27.H0_H0 ;  /* 0x2000001bff1d7230 */ /* 0x000fe20000004100 */
[----:B------:R-:W-:Y:S01]  /*2c80*/  FMUL.FTZ R12, R23, R18 ;  /* 0x00000012170c7220 */ /* 0x000fe20000410000 */
[----:B------:R-:W-:Y:S01]  /*2c90*/  IADD3 R23, R21, 0x80, RZ ;  /* 0x0000008015177810 */ /* 0x000fe20007ffe0ff */
        /* <DEDUP_REMOVED lines=13> */
.L_x_2659:
        /* <DEDUP_REMOVED lines=12> */
.L_x_2661:
[----:B------:R-:W-:Y:S05]  /*2e30*/  BSYNC B0 ;  /* 0x0000000000007941 */ /* 0x000fea0003800000 */
.L_x_2660:
[----:B------:R-:W-:Y:S01]  /*2e40*/  HADD2.F32 R13, -RZ, R27.H1_H1 ;  /* 0x3000001bff0d7230 */ /* 0x000fe20000004100 */
[----:B0-----:R-:W-:Y:S01]  /*2e50*/  IADD3 R39, R21, 0xa0, RZ ;  /* 0x000000a015277810 */ /* 0x001fe20007ffe0ff */
[--C-:B------:R-:W-:Y:S01]  /*2e60*/  FADD.FTZ R29, R29, -R20.reuse ;  /* 0x800000141d1d7221 */ /* 0x100fe20000010000 */
[----:B------:R-:W-:Y:S01]  /*2e70*/  ISETP.GE.U32.AND P5, PT, R23, c[0x0][0x1c8], PT ;  /* 0x0000720017007a0c */ /* 0x000fe20003fa6070 */
[--C-:B------:R-:W-:Y:S01]  /*2e80*/  HADD2.F32 R27, -RZ, R33.reuse.H0_H0 ;  /* 0x20000021ff1b7230 */ /* 0x100fe20000004100 */
[----:B------:R-:W-:Y:S01]  /*2e90*/  SHF.R.S32.HI R12, RZ, 0x1f, R23 ;  /* 0x0000001fff0c7819 */ /* 0x000fe20000011417 */
[--C-:B------:R-:W-:Y:S01]  /*2ea0*/  FADD.FTZ R13, R13, -R20.reuse ;  /* 0x800000140d0d7221 */ /* 0x100fe20000010000 */
        /* <DEDUP_REMOVED lines=8> */
[C---:B------:R-:W-:Y:S01]  /*2f30*/  ISETP.LT.U32.AND P5, PT, R2.reuse, 0xe0, !P5 ;  /* 0x000000e00200780c */ /* 0x040fe20006fa1070 */
        /* <DEDUP_REMOVED lines=15> */
.L_x_2662:
        /* <DEDUP_REMOVED lines=12> */
.L_x_2664:
[----:B------:R-:W-:Y:S05]  /*30f0*/  BSYNC B0 ;  /* 0x0000000000007941 */ /* 0x000fea0003800000 */
.L_x_2663:
        /* <DEDUP_REMOVED lines=17> */
.L_x_2665:
        /* <DEDUP_REMOVED lines=12> */
.L_x_2667:
[----:B------:R-:W-:Y:S05]  /*32d0*/  BSYNC B0 ;  /* 0x0000000000007941 */ /* 0x000fea0003800000 */
.L_x_2666:
[--C-:B0-----:R-:W-:Y:S01]  /*32e0*/  HADD2.F32 R15, -RZ, R35.reuse.H0_H0 ;  /* 0x20000023ff0f7230 */ /* 0x101fe20000004100 */
[--C-:B------:R-:W-:Y:S01]  /*32f0*/  FADD.FTZ R27, R27, -R20.reuse ;  /* 0x800000141b1b7221 */ /* 0x100fe20000010000 */
[----:B------:R-:W-:Y:S01]  /*3300*/  HADD2.F32 R29, -RZ, R35.H1_H1 ;  /* 0x30000023ff1d7230 */ /* 0x000fe20000004100 */
[----:B------:R-:W-:Y:S01]  /*3310*/  ISETP.GE.U32.AND P5, PT, R25, c[0x0][0x1c8], PT ;  /* 0x0000720019007a0c */ /* 0x000fe20003fa6070 */
[----:B------:R-:W-:Y:S01]  /*3320*/  HADD2.F32 R13, -RZ, R34.H1_H1 ;  /* 0x30000022ff0d7230 */ /* 0x000fe20000004100 */
[--C-:B------:R-:W-:Y:S01]  /*3330*/  FADD.FTZ R15, R15, -R20.reuse ;  /* 0x800000140f0f7221 */ /* 0x100fe20000010000 */
[----:B------:R-:W-:Y:S01]  /*3340*/  ISETP.GE.U32.AND P0, PT, R23, c[0x0][0x1c8], PT ;  /* 0x0000720017007a0c */ /* 0x000fe20003f06070 */
[--C-:B------:R-:W-:Y:S01]  /*3350*/  FADD.FTZ R29, R29, -R20.reuse ;  /* 0x800000141d1d7221 */ /* 0x100fe20000010000 */
        /* <DEDUP_REMOVED lines=25> */
.L_x_2668:
        /* <DEDUP_REMOVED lines=12> */
.L_x_2670:
[----:B------:R-:W-:Y:S05]  /*35b0*/  BSYNC B0 ;  /* 0x0000000000007941 */ /* 0x000fea0003800000 */
.L_x_2669:
[----:B------:R-:W-:Y:S05]  /*35c0*/  @!P6 BRA `(.L_x_2671) ;  /* 0x000000a00000e947 */ /* 0x000fea0003800000 */
[----:B------:R-:W-:Y:S02]  /*35d0*/  FMUL.FTZ R17, R13, -1.4426950216293334961 ;  /* 0xbfb8aa3b0d117820 */ /* 0x000fe40000410000 */
[----:B------:R-:W-:-:S04]  /*35e0*/  FMUL.FTZ R12, R16, -1.4426950216293334961 ;  /* 0xbfb8aa3b100c7820 */ /* 0x000fc80000410000 */
[----:B------:R-:W1:Y:S08]  /*35f0*/  MUFU.EX2 R17, R17 ;  /* 0x0000001100117308 */ /* 0x000e700000000800 */
[----:B------:R-:W2:Y:S01]  /*3600*/  MUFU.EX2 R12, R12 ;  /* 0x0000000c000c7308 */ /* 0x000ea20000000800 */
[----:B-1----:R-:W-:-:S07]  /*3610*/  FADD.FTZ R18, R17, 1 ;  /* 0x3f80000011127421 */ /* 0x002fce0000010000 */
[----:B------:R-:W1:Y:S01]  /*3620*/  MUFU.RCP R18, R18 ;  /* 0x0000001200127308 */ /* 0x000e620000001000 */
[----:B0-2---:R-:W-:-:S07]  /*3630*/  FADD.FTZ R14, R12, 1 ;  /* 0x3f8000000c0e7421 */ /* 0x005fce0000010000 */
[----:B------:R-:W0:Y:S01]  /*3640*/  MUFU.RCP R15, R14 ;  /* 0x0000000e000f7308 */ /* 0x000e220000001000 */
[----:B-1----:R-:W-:Y:S02]  /*3650*/  FMUL.FTZ R13, R13, R18 ;  /* 0x000000120d0d7220 */ /* 0x002fe40000410000 */
[----:B0-----:R-:W-:-:S05]  /*3660*/  FMUL.FTZ R16, R16, R15 ;  /* 0x0000000f10107220 */ /* 0x001fca0000410000 */
.L_x_2671:
[----:B------:R-:W-:Y:S01]  /*3670*/  BSSY B0, `(.L_x_2672) ;  /* 0x000000b000007945 */ /* 0x000fe20003800000 */
[----:B------:R-:W-:Y:S05]  /*3680*/  @P5 BRA `(.L_x_2673) ;  /* 0x0000009000005947 */ /* 0x000fea0003800000 */
[----:B------:R-:W-:Y:S01]  /*3690*/  MOV R40, R42 ;  /* 0x0000002a00287202 */ /* 0x000fe20000000f00 */
[----:B------:R-:W-:Y:S01]  /*36a0*/  IMAD R12, R31, c[0x0][0x1c0], RZ ;  /* 0x000070001f0c7a24 */ /* 0x000fe200078e02ff */
[----:B------:R-:W-:-:S03]  /*36b0*/  F2FP.PACK_AB R13, R13, R16 ;  /* 0x000000100d0d723e */ /* 0x000fc600000000ff */
[----:B------:R-:W-:-:S04]  /*36c0*/  IMAD.WIDE.U32 R40, R25, c[0x0][0x1c0], R40 ;  /* 0x0000700019287a25 */ /* 0x000fc800078e0028 */
[----:B0-----:R-:W-:Y:S01]  /*36d0*/  IMAD R15, R25, c[0x0][0x1c4], R12 ;  /* 0x00007100190f7a24 */ /* 0x001fe200078e020c */
[----:B------:R-:W-:-:S04]  /*36e0*/  LEA R14, P0, R40, c[0x0][0x160], 0x1 ;  /* 0x00005800280e7a11 */ /* 0x000fc800078008ff */
[----:B------:R-:W-:-:S04]  /*36f0*/  IADD3 R15, R41, R15, RZ ;  /* 0x0000000f290f7210 */ /* 0x000fc80007ffe0ff */
[----:B------:R-:W-:-:S05]  /*3700*/  LEA.HI.X R15, R40, c[0x0][0x164], R15, 0x1, P0 ;  /* 0x00005900280f7a11 */ /* 0x000fca00000f0c0f */
[----:B------:R0:W-:Y:S02]  /*3710*/  STG.E [R14.64], R13 ;  /* 0x0000000d0e007986 */ /* 0x0001e4000c101908 */
.L_x_2673:
[----:B------:R-:W-:Y:S05]  /*3720*/  BSYNC B0 ;  /* 0x0000000000007941 */ /* 0x000fea0003800000 */
.L_x_2672:
[----:B------:R-:W-:Y:S02]  /*3730*/  IADD3 R11, R11, c[0x0][0x10], RZ ;  /* 0x000004000b0b7a10 */ /* 0x000fe40007ffe0ff */
[----:B------:R-:W-:Y:S02]  /*3740*/  IADD3 R10, R10, 0x1, RZ ;  /* 0x000000010a0a7810 */ /* 0x000fe40007ffe0ff */
[----:B------:R-:W-:-:S13]  /*3750*/  ISETP.GE.AND P0, PT, R11, UR4, PT ;  /* 0x000000040b007c0c */ /* 0x000fda000bf06270 */
[----:B------:R-:W-:Y:S01]  /*3760*/  @P0 CALL.REL.NOINC `(.L_x_2674) ;  /* 0x0000001000000944 */ /* 0x000fe20003c00000 */
[----:B------:R-:W-:Y:S05]  /*3770*/  BRA `(.L_x_2675) ;  /* 0xffffcb2000007947 */ /* 0x000fea000383ffff */
.L_x_2674:
[----:B------:R-:W-:Y:S05]  /*3780*/  EXIT ;  /* 0x000000000000794d */ /* 0x000fea0003800000 */
.L_x_2676:
        /* <DEDUP_REMOVED lines=15> */
.L_x_3368:


//--------------------- .text._Z35group_norm_nhwc_fwd_one_pass_kernelI11Fp16IOBf16WLi512ELi14ELi224EEv26Group_norm_nhwc_fwd_params --------------------------
	.section	.text._Z35group_norm_nhwc_fwd_one_pass_kernelI11Fp16IOBf16WLi512ELi14ELi224EEv26Group_norm_nhwc_fwd_params,"ax",@progbits
	.sectioninfo	@"SHI_REGISTERS=72"
	.align	128
        .global         _Z35group_norm_nhwc_fwd_one_pass_kernelI11Fp16IOBf16WLi512ELi14ELi224EEv26Group_norm_nhwc_fwd_params
        .type           _Z35group_norm_nhwc_fwd_one_pass_kernelI11Fp16IOBf16WLi512ELi14ELi224EEv26Group_norm_nhwc_fwd_params,@function
        .size           _Z35group_norm_nhwc_fwd_one_pass_kernelI11Fp16IOBf16WLi512ELi14ELi224EEv26Group_norm_nhwc_fwd_params,(.L_x_3369 - _Z35group_norm_nhwc_fwd_one_pass_kernelI11Fp16IOBf16WLi512ELi14ELi224EEv26Group_norm_nhwc_fwd_params)
        .other          _Z35group_norm_nhwc_fwd_one_pass_kernelI11Fp16IOBf16WLi512ELi14ELi224EEv26Group_norm_nhwc_fwd_params,@"STO_CUDA_ENTRY STV_DEFAULT"
_Z35group_norm_nhwc_fwd_one_pass_kernelI11Fp16IOBf16WLi512ELi14ELi224EEv26Group_norm_nhwc_fwd_params:
.text._Z35group_norm_nhwc_fwd_one_pass_kernelI11Fp16IOBf16WLi512ELi14ELi224EEv26Group_norm_nhwc_fwd_params:
        /* <DEDUP_REMOVED lines=54> */
.L_x_2735:
[----:B0-----:R-:W-:Y:S01]  /*0360*/  IABS R14, c[0x0][0x1d8] ;  /* 0x00007600000e7a13 */ /* 0x001fe20000000000 */
[----:B------:R-:W-:Y:S01]  /*0370*/  @P3 IMAD R17, R2, c[0x0][0x1c0], RZ ;  /* 0x0000700002113a24 */ /* 0x000fe200078e02ff */
[----:B------:R-:W-:Y:S02]  /*0380*/  IABS R16, R60 ;  /* 0x0000003c00107213 */ /* 0x000fe40000000000 */
[----:B------:R-:W0:Y:S01]  /*0390*/  I2F.RP R11, R14 ;  /* 0x0000000e000b7306 */ /* 0x000e220000209400 */
[----:B------:R-:W-:-:S07]  /*03a0*/  @P3 IMAD R21, R56, c[0x0][0x1c4], R17 ;  /* 0x0000710038153a24 */ /* 0x000fce00078e0211 */
        /* <DEDUP_REMOVED lines=32> */
[----:B------:R-:W-:-:S04]  /*05b0*/  @P1 IMAD R11, R58, c[0x0][0x1c4], R11 ;  /* 0x000071003a0b1a24 */ /* 0x000fc800078e020b */
[----:B------:R-:W-:-:S04]  /*05c0*/  IMAD.WIDE.U32 R66, R13, c[0x0][0x1d0], R66 ;  /* 0x000074000d427a25 */ /* 0x000fc800078e0042 */
[----:B------:R-:W-:Y:S01]  /*05d0*/  @P2 IMAD R13, R57, c[0x0][0x1c4], R12 ;  /* 0x00007100390d2a24 */ /* 0x000fe200078e020c */
[----:B------:R-:W-:Y:S02]  /*05e0*/  IADD3 R65, R67, R65, RZ ;  /* 0x0000004143417210 */ /* 0x000fe40007ffe0ff */
[-C--:B------:R-:W-:Y:S02]  /*05f0*/  @P1 MOV R64, R66.reuse ;  /* 0x0000004200401202 */ /* 0x080fe40000000f00 */
[-C--:B------:R-:W-:Y:S02]  /*0600*/  @P2 MOV R14, R66.reuse ;  /* 0x00000042000e2202 */ /* 0x080fe40000000f00 */
[----:B------:R-:W-:Y:S01]  /*0610*/  @P2 MOV R15, R65 ;  /* 0x00000041000f2202 */ /* 0x000fe20000000f00 */
[----:B------:R-:W-:Y:S01]  /*0620*/  @P1 IMAD.WIDE.U32 R18, R58, c[0x0][0x1c0], R64 ;  /* 0x000070003a121a25 */ /* 0x000fe200078e0040 */
[----:B------:R-:W-:-:S03]  /*0630*/  @P3 MOV R12, R66 ;  /* 0x00000042000c3202 */ /* 0x000fc60000000f00 */
[----:B------:R-:W-:Y:S01]  /*0640*/  @P2 IMAD.WIDE.U32 R14, R57, c[0x0][0x1c0], R14 ;  /* 0x00007000390e2a25 */ /* 0x000fe200078e000e */
[----:B------:R-:W-:Y:S02]  /*0650*/  @P1 IADD3 R17, R19, R11, RZ ;  /* 0x0000000b13111210 */ /* 0x000fe40007ffe0ff */
[----:B------:R-:W-:Y:S02]  /*0660*/  @P1 LEA R16, P5, R18, c[0x0][0x170], 0x1 ;  /* 0x00005c0012101a11 */ /* 0x000fe400078a08ff */
[----:B------:R-:W-:Y:S02]  /*0670*/  @P2 IADD3 R11, R15, R13, RZ ;  /* 0x0000000d0f0b2210 */ /* 0x000fe40007ffe0ff */
[C---:B------:R-:W-:Y:S02]  /*0680*/  @P2 LEA R22, P6, R14.reuse, c[0x0][0x170], 0x1 ;  /* 0x00005c000e162a11 */ /* 0x040fe400078c08ff */
[-C--:B------:R-:W-:Y:S02]  /*0690*/  @P3 MOV R13, R65.reuse ;  /* 0x00000041000d3202 */ /* 0x080fe40000000f00 */
[----:B------:R-:W-:Y:S01]  /*06a0*/  @P2 LEA.HI.X R23, R14, c[0x0][0x174], R11, 0x1, P6 ;  /* 0x00005d000e172a11 */ /* 0x000fe200030f0c0b */
[----:B------:R-:W-:Y:S01]  /*06b0*/  @P4 IMAD R14, R0, c[0x0][0x1c0], RZ ;  /* 0x00007000000e4a24 */ /* 0x000fe200078e02ff */
[----:B------:R-:W-:Y:S01]  /*06c0*/  @P4 MOV R15, R65 ;  /* 0x00000041000f4202 */ /* 0x000fe20000000f00 */
[----:B------:R-:W-:Y:S01]  /*06d0*/  @P3 IMAD.WIDE.U32 R12, R56, c[0x0][0x1c0], R12 ;  /* 0x00007000380c3a25 */ /* 0x000fe200078e000c */
[----:B------:R-:W-:-:S02]  /*06e0*/  MOV R11, RZ ;  /* 0x000000ff000b7202 */ /* 0x000fc40000000f00 */
[----:B------:R-:W-:Y:S01]  /*06f0*/  @P1 LEA.HI.X R17, R18, c[0x0][0x174], R17, 0x1, P5 ;  /* 0x00005d0012111a11 */ /* 0x000fe200028f0c11 */
[----:B------:R-:W-:Y:S01]  /*0700*/  @P4 IMAD R19, R55, c[0x0][0x1c4], R14 ;  /* 0x0000710037134a24 */ /* 0x000fe200078e020e */
[----:B------:R-:W-:Y:S02]  /*0710*/  @P4 MOV R14, R66 ;  /* 0x00000042000e4202 */ /* 0x000fe40000000f00 */
[----:B------:R-:W-:Y:S01]  /*0720*/  @P3 IADD3 R13, R13, R21, RZ ;  /* 0x000000150d0d3210 */ /* 0x000fe20007ffe0ff */
[----:B------:R0:W2:Y:S01]  /*0730*/  @P1 LDG.E R11, [R16.64] ;  /* 0x00000008100b1981 */ /* 0x0000a2000c1e1900 */
[----:B------:R-:W-:Y:S01]  /*0740*/  @P3 LEA R20, P5, R12, c[0x0][0x170], 0x1 ;  /* 0x00005c000c143a11 */ /* 0x000fe200078a08ff */
[----:B------:R-:W-:-:S03]  /*0750*/  @P4 IMAD.WIDE.U32 R14, R55, c[0x0][0x1c0], R14 ;  /* 0x00007000370e4a25 */ /* 0x000fc600078e000e */
[----:B------:R-:W-:Y:S01]  /*0760*/  @P3 LEA.HI.X R21, R12, c[0x0][0x174], R13, 0x1, P5 ;  /* 0x00005d000c153a11 */ /* 0x000fe200028f0c0d */
[----:B------:R-:W-:Y:S01]  /*0770*/  @P0 IMAD R24, R5, c[0x0][0x1c0], RZ ;  /* 0x0000700005180a24 */ /* 0x000fe200078e02ff */
[----:B------:R-:W-:Y:S01]  /*0780*/  @P4 IADD3 R15, R15, R19, RZ ;  /* 0x000000130f0f4210 */ /* 0x000fe20007ffe0ff */
[----:B------:R-:W-:Y:S01]  /*0790*/  CS2R R12, SRZ ;  /* 0x00000000000c7805 */ /* 0x000fe2000001ff00 */
[C---:B------:R-:W-:Y:S02]  /*07a0*/  @P4 LEA R18, P5, R14.reuse, c[0x0][0x170], 0x1 ;  /* 0x00005c000e124a11 */ /* 0x040fe400078a08ff */
[----:B0-----:R-:W-:Y:S02]  /*07b0*/  @P0 MOV R16, R66 ;  /* 0x0000004200100202 */ /* 0x001fe40000000f00 */
[----:B------:R-:W-:Y:S01]  /*07c0*/  @P0 MOV R17, R65 ;  /* 0x0000004100110202 */ /* 0x000fe20000000f00 */
[----:B------:R0:W3:Y:S01]  /*07d0*/  @P2 LDG.E R12, [R22.64] ;  /* 0x00000008160c2981 */ /* 0x0000e2000c1e1900 */
[----:B------:R-:W-:Y:S01]  /*07e0*/  @P4 LEA.HI.X R19, R14, c[0x0][0x174], R15, 0x1, P5 ;  /* 0x00005d000e134a11 */ /* 0x000fe200028f0c0f */
[----:B------:R-:W-:-:S02]  /*07f0*/  @P0 IMAD R15, R59, c[0x0][0x1c4], R24 ;  /* 0x000071003b0f0a24 */ /* 0x000fc400078e0218 */
[----:B------:R-:W-:Y:S01]  /*0800*/  @P0 IMAD.WIDE.U32 R16, R59, c[0x0][0x1c0], R16 ;  /* 0x000070003b100a25 */ /* 0x000fe200078e0010 */
[----:B------:R1:W4:Y:S04]  /*0810*/  @P3 LDG.E R13, [R20.64] ;  /* 0x00000008140d3981 */ /* 0x000328000c1e1900 */
[----:B------:R-:W-:Y:S02]  /*0820*/  @P0 IADD3 R15, R17, R15, RZ ;  /* 0x0000000f110f0210 */ /* 0x000fe40007ffe0ff */
[----:B0-----:R-:W-:-:S04]  /*0830*/  @P0 LEA R22, P5, R16, c[0x0][0x170], 0x1 ;  /* 0x00005c0010160a11 */ /* 0x001fc800078a08ff */
[----:B------:R-:W-:Y:S02]  /*0840*/  @P0 LEA.HI.X R23, R16, c[0x0][0x174], R15, 0x1, P5 ;  /* 0x00005d0010170a11 */ /* 0x000fe400028f0c0f */
[----:B------:R-:W-:Y:S02]  /*0850*/  MOV R15, RZ ;  /* 0x000000ff000f7202 */ /* 0x000fe40000000f00 */
[----:B------:R-:W-:Y:S02]  /*0860*/  ISETP.GE.U32.AND P6, PT, R54, c[0x0][0x1c8], PT ;  /* 0x0000720036007a0c */ /* 0x000fe40003fc6070 */
[----:B-1----:R-:W-:Y:S02]  /*0870*/  SHF.R.S32.HI R20, RZ, 0x1f, R54 ;  /* 0x0000001fff147819 */ /* 0x002fe40000011436 */
[----:B------:R-:W-:Y:S01]  /*0880*/  MOV R14, RZ ;  /* 0x000000ff000e7202 */ /* 0x000fe20000000f00 */
[----:B------:R0:W5:Y:S01]  /*0890*/  @P0 LDG.E R15, [R22.64] ;  /* 0x00000008160f0981 */ /* 0x000162000c1e1900 */
[----:B------:R-:W-:-:S04]  /*08a0*/  ISETP.GE.AND.EX P6, PT, R20, c[0x0][0x1cc], PT, P6 ;  /* 0x0000730014007a0c */ /* 0x000fc80003fc6360 */
[----:B------:R1:W3:Y:S01]  /*08b0*/  @P4 LDG.E R14, [R18.64] ;  /* 0x00000008120e4981 */ /* 0x0002e2000c1e1900 */
[----:B------:R-:W-:-:S13]  /*08c0*/  ISETP.GT.U32.OR P6, PT, R10, 0xdf, P6 ;  /* 0x000000df0a00780c */ /* 0x000fda00037c4470 */
[----:B------:R-:W-:Y:S01]  /*08d0*/  @!P6 IMAD R17, R20, c[0x0][0x1c0], RZ ;  /* 0x000070001411ea24 */ /* 0x000fe200078e02ff */
[----:B------:R-:W-:-:S03]  /*08e0*/  @!P6 MOV R16, R66 ;  /* 0x000000420010e202 */ /* 0x000fc60000000f00 */
[----:B-1----:R-:W-:Y:S01]  /*08f0*/  @!P6 IMAD R19, R54, c[0x0][0x1c4], R17 ;  /* 0x000071003613ea24 */ /* 0x002fe200078e0211 */
        /* <DEDUP_REMOVED lines=10> */
[----:B------:R0:W3:Y:S05]  /*09a0*/  @!P6 LDG.E R22, [R18.64] ;  /* 0x000000081216e981 */ /* 0x0000ea000c1e1900 */
        /* <DEDUP_REMOVED lines=13> */
[----:B------:R1:W3:Y:S05]  /*0a80*/  @!P5 LDG.E R24, [R28.64] ;  /* 0x000000081c18d981 */ /* 0x0002ea000c1e1900 */
        /* <DEDUP_REMOVED lines=54> */
[----:B-1----:R-:W-:Y:S01]  /*0df0*/  MOV R32, RZ ;  /* 0x000000ff00207202 */ /* 0x002fe20000000f00 */
[----:B--2---:R-:W-:-:S05]  /*0e00*/  HADD2.F32 R36, -RZ, R11.H1_H1 ;  /* 0x3000000bff247230 */ /* 0x004fca0000004100 */
[----:B------:R1:W2:Y:S05]  /*0e10*/  @!P5 LDG.E R32, [R34.64] ;  /* 0x000000082220d981 */ /* 0x0002aa000c1e1900 */
[----:B------:R-:W-:Y:S01]  /*0e20*/  @!P6 IMAD R17, R31, c[0x0][0x1c0], RZ ;  /* 0x000070001f11ea24 */ /* 0x000fe200078e02ff */
[----:B------:R-:W-:-:S03]  /*0e30*/  @!P6 MOV R16, R66 ;  /* 0x000000420010e202 */ /* 0x000fc60000000f00 */
[----:B------:R-:W-:Y:S01]  /*0e40*/  @!P6 IMAD R33, R48, c[0x0][0x1c4], R17 ;  /* 0x000071003021ea24 */ /* 0x000fe200078e0211 */
[----:B------:R-:W-:-:S05]  /*0e50*/  @!P6 MOV R17, R65 ;  /* 0x000000410011e202 */ /* 0x000fca0000000f00 */
[----:B------:R-:W-:Y:S01]  /*0e60*/  @!P6 IMAD.WIDE.U32 R16, R48, c[0x0][0x1c0], R16 ;  /* 0x000070003010ea25 */ /* 0x000fe200078e0010 */
[----:B------:R-:W-:-:S04]  /*0e70*/  HADD2.F32 R41, -RZ, R11.H0_H0 ;  /* 0x2000000bff297230 */ /* 0x000fc80000004100 */
        /* <DEDUP_REMOVED lines=9> */
[----:B------:R-:W-:Y:S01]  /*0f10*/  ISETP.GE.U32.AND P6, PT, R47, c[0x0][0x1c8], PT ;  /* 0x000072002f007a0c */ /* 0x000fe20003fc6070 */
[----:B----4-:R-:W-:-:S02]  /*0f20*/  HADD2.F32 R16, -RZ, R13.H1_H1 ;  /* 0x3000000dff107230 */ /* 0x010fc40000004100 */
[----:B------:R-:W-:Y:S01]  /*0f30*/  HADD2.F32 R63, -RZ, R13.H0_H0 ;  /* 0x2000000dff3f7230 */ /* 0x000fe20000004100 */
[----:B------:R-:W-:Y:S02]  /*0f40*/  ISETP.GE.AND.EX P6, PT, R34, c[0x0][0x1cc], PT, P6 ;  /* 0x0000730022007a0c */ /* 0x000fe40003fc6360 */
[----:B0-----:R-:W-:Y:S02]  /*0f50*/  FMUL.FTZ R18, R16, R16 ;  /* 0x0000001010127220 */ /* 0x001fe40000410000 */
[----:B------:R-:W-:Y:S01]  /*0f60*/  ISETP.GT.U32.OR P6, PT, R10, 0xdf, P6 ;  /* 0x000000df0a00780c */ /* 0x000fe200037c4470 */
[C---:B------:R-:W-:Y:S02]  /*0f70*/  FADD.FTZ R16, R63.reuse, R16 ;  /* 0x000000103f107221 */ /* 0x040fe40000010000 */
[----:B------:R-:W-:Y:S01]  /*0f80*/  FFMA.FTZ R63, R63, R63, R18 ;  /* 0x0000003f3f3f7223 */ /* 0x000fe20000010012 */
[--C-:B-----5:R-:W-:Y:S02]  /*0f90*/  HADD2.F32 R18, -RZ, R15.reuse.H1_H1 ;  /* 0x3000000fff127230 */ /* 0x120fe40000004100 */
[----:B------:R-:W-:-:S02]  /*0fa0*/  HADD2.F32 R37, -RZ, R15.H0_H0 ;  /* 0x2000000fff257230 */ /* 0x000fc40000004100 */
[--C-:B---3--:R-:W-:Y:S01]  /*0fb0*/  HADD2.F32 R43, -RZ, R14.reuse.H1_H1 ;  /* 0x3000000eff2b7230 */ /* 0x108fe20000004100 */
[----:B------:R-:W-:Y:S01]  /*0fc0*/  FMUL.FTZ R38, R18, R18 ;  /* 0x0000001212267220 */ /* 0x000fe20000410000 */
[----:B------:R-:W-:Y:S01]  /*0fd0*/  HADD2.F32 R42, -RZ, R14.H0_H0 ;  /* 0x2000000eff2a7230 */ /* 0x000fe20000004100 */
[----:B------:R-:W-:Y:S02]  /*0fe0*/  FADD.FTZ R18, R37, R18 ;  /* 0x0000001225127221 */ /* 0x000fe40000010000 */
[----:B------:R-:W-:Y:S02]  /*0ff0*/  FMUL.FTZ R19, R43, R43 ;  /* 0x0000002b2b137220 */ /* 0x000fe40000410000 */
[----:B------:R-:W-:Y:S02]  /*1000*/  FFMA.FTZ R37, R37, R37, R38 ;  /* 0x0000002525257223 */ /* 0x000fe40000010026 */
[----:B------:R-:W-:Y:S02]  /*1010*/  @!P6 IMAD R38, R34, c[0x0][0x1c0], RZ ;  /* 0x000070002226ea24 */ /* 0x000fe400078e02ff */
[C---:B------:R-:W-:Y:S01]  /*1020*/  FADD.FTZ R43, R42.reuse, R43 ;  /* 0x0000002b2a2b7221 */ /* 0x040fe20000010000 */
[--C-:B------:R-:W-:Y:S01]  /*1030*/  HADD2.F32 R17, -RZ, R12.reuse.H1_H1 ;  /* 0x3000000cff117230 */ /* 0x100fe20000004100 */
[----:B------:R-:W-:Y:S01]  /*1040*/  FFMA.FTZ R42, R42, R42, R19 ;  /* 0x0000002a2a2a7223 */ /* 0x000fe20000010013 */
[----:B------:R-:W-:Y:S01]  /*1050*/  @!P6 MOV R39, R65 ;  /* 0x000000410027e202 */ /* 0x000fe20000000f00 */
[----:B------:R-:W-:Y:S01]  /*1060*/  @!P6 IMAD R19, R47, c[0x0][0x1c4], R38 ;  /* 0x000071002f13ea24 */ /* 0x000fe200078e0226 */
[----:B------:R-:W-:Y:S01]  /*1070*/  @!P6 MOV R38, R66 ;  /* 0x000000420026e202 */ /* 0x000fe20000000f00 */
[----:B------:R-:W-:Y:S01]  /*1080*/  HADD2.F32 R68, -RZ, R12.H0_H0 ;  /* 0x2000000cff447230 */ /* 0x000fe20000004100 */
[----:B------:R-:W-:-:S03]  /*1090*/  FMUL.FTZ R35, R17, R17 ;  /* 0x0000001111237220 */ /* 0x000fc60000410000 */
        /* <DEDUP_REMOVED lines=43> */
[--C-:B------:R-:W-:Y:S02]  /*1350*/  HADD2.F32 R19, -RZ, R22.reuse.H1_H1 ;  /* 0x30000016ff137230 */ /* 0x100fe40000004100 */
[----:B------:R-:W-:Y:S01]  /*1360*/  HADD2.F32 R18, -RZ, R22.H0_H0 ;  /* 0x20000016ff127230 */ /* 0x000fe20000004100 */
[----:B------:R-:W-:Y:S02]  /*1370*/  FADD.FTZ R63, R68, R63 ;  /* 0x0000003f443f7221 */ /* 0x000fe40000010000 */
[----:B0-----:R-:W-:Y:S01]  /*1380*/  FMUL.FTZ R37, R19, R19 ;  /* 0x0000001313257220 */ /* 0x001fe20000410000 */
[--C-:B-1----:R-:W-:Y:S01]  /*1390*/  HADD2.F32 R17, -RZ, R24.reuse.H1_H1 ;  /* 0x30000018ff117230 */ /* 0x102fe20000004100 */
[----:B------:R-:W-:Y:S01]  /*13a0*/  FADD.FTZ R36, R18, R19 ;  /* 0x0000001312247221 */ /* 0x000fe20000010000 */
[----:B------:R-:W-:Y:S01]  /*13b0*/  HADD2.F32 R16, -RZ, R24.H0_H0 ;  /* 0x20000018ff107230 */ /* 0x000fe20000004100 */
[----:B------:R-:W-:-:S02]  /*13c0*/  FADD.FTZ R42, R63, R42 ;  /* 0x0000002a3f2a7221 */ /* 0x000fc40000010000 */
[----:B------:R-:W-:Y:S02]  /*13d0*/  FMUL.FTZ R19, R17, R17 ;  /* 0x0000001111137220 */ /* 0x000fe40000410000 */
[----:B------:R-:W-:Y:S02]  /*13e0*/  FFMA.FTZ R37, R18, R18, R37 ;  /* 0x0000001212257223 */ /* 0x000fe40000010025 */
[C---:B------:R-:W-:Y:S02]  /*13f0*/  FADD.FTZ R17, R16.reuse, R17 ;  /* 0x0000001110117221 */ /* 0x040fe40000010000 */
[----:B------:R-:W-:Y:S02]  /*1400*/  FADD.FTZ R43, R69, R43 ;  /* 0x0000002b452b7221 */ /* 0x000fe40000010000 */
[----:B------:R-:W-:Y:S01]  /*1410*/  FFMA.FTZ R16, R16, R16, R19 ;  /* 0x0000001010107223 */ /* 0x000fe20000010013 */
[--C-:B------:R-:W-:Y:S01]  /*1420*/  HADD2.F32 R19, -RZ, R26.reuse.H1_H1 ;  /* 0x3000001aff137230 */ /* 0x100fe20000004100 */
[----:B------:R-:W-:Y:S01]  /*1430*/  FADD.FTZ R37, R42, R37 ;  /* 0x000000252a257221 */ /* 0x000fe20000010000 */
        /* <DEDUP_REMOVED lines=23> */
[----:B------:R-:W-:Y:S01]  /*15b0*/  ISETP.GE.U32.AND P5, PT, R44, c[0x0][0x1c8], PT ;  /* 0x000072002c007a0c */ /* 0x000fe20003fa6070 */
[--C-:B--2---:R-:W-:Y:S02]  /*15c0*/  HADD2.F32 R19, -RZ, R32.reuse.H1_H1 ;  /* 0x30000020ff137230 */ /* 0x104fe40000004100 */
        /* <DEDUP_REMOVED lines=16> */
[----:B------:R-:W-:Y:S01]  /*16d0*/  MOV R43, RZ ;  /* 0x000000ff002b7202 */ /* 0x000fe20000000f00 */
[--C-:B---3--:R-:W-:Y:S02]  /*16e0*/  HADD2.F32 R19, -RZ, R38.reuse.H1_H1 ;  /* 0x30000026ff137230 */ /* 0x108fe40000004100 */
[----:B------:R-:W-:-:S03]  /*16f0*/  HADD2.F32 R18, -RZ, R38.H0_H0 ;  /* 0x20000026ff127230 */ /* 0x000fc60000004100 */
[----:B------:R-:W-:Y:S02]  /*1700*/  FMUL.FTZ R37, R19, R19 ;  /* 0x0000001313257220 */ /* 0x000fe40000410000 */
[C---:B------:R-:W-:Y:S02]  /*1710*/  FADD.FTZ R36, R18.reuse, R19 ;  /* 0x0000001312247221 */ /* 0x040fe40000010000 */
[----:B------:R-:W-:Y:S02]  /*1720*/  FFMA.FTZ R37, R18, R18, R37 ;  /* 0x0000001212257223 */ /* 0x000fe40000010025 */
[----:B------:R-:W-:Y:S02]  /*1730*/  FADD.FTZ R17, R17, R36 ;  /* 0x0000002411117221 */ /* 0x000fe40000010000 */
[----:B------:R-:W-:Y:S01]  /*1740*/  FADD.FTZ R36, R16, R37 ;  /* 0x0000002510247221 */ /* 0x000fe20000010000 */
[--C-:B----4-:R-:W-:Y:S02]  /*1750*/  HADD2.F32 R19, -RZ, R40.reuse.H1_H1 ;  /* 0x30000028ff137230 */ /* 0x110fe40000004100 */
[----:B------:R-:W-:-:S03]  /*1760*/  HADD2.F32 R16, -RZ, R40.H0_H0 ;  /* 0x20000028ff107230 */ /* 0x000fc60000004100 */
        /* <DEDUP_REMOVED lines=8> */
[--C-:B-----5:R-:W-:Y:S02]  /*17f0*/  HADD2.F32 R18, -RZ, R41.reuse.H1_H1 ;  /* 0x30000029ff127230 */ /* 0x120fe40000004100 */
[----:B------:R-:W-:-:S03]  /*1800*/  HADD2.F32 R37, -RZ, R41.H0_H0 ;  /* 0x20000029ff257230 */ /* 0x000fc60000004100 */
        /* <DEDUP_REMOVED lines=64> */
.L_x_2678:
[----:B------:R-:W-:Y:S05]  /*1c10*/  BSYNC B0 ;  /* 0x0000000000007941 */ /* 0x000fea0003800000 */
.L_x_2677:
        /* <DEDUP_REMOVED lines=25> */
.L_x_2681:
[----:B------:R-:W2:Y:S01]  /*1db0*/  LDG.E.STRONG.GPU R18, [R16.64] ;  /* 0x0000000810127981 */ /* 0x000ea2000c1ef900 */
[----:B------:R-:W-:Y:S01]  /*1dc0*/  YIELD ;  /* 0x0000000000007946 */ /* 0x000fe20003800000 */
[----:B--2---:R-:W-:Y:S01]  /*1dd0*/  ISETP.NE.AND P6, PT, R18, R19, PT ;  /* 0x000000131200720c */ /* 0x004fe20003fc5270 */
[----:B------:R-:W-:-:S12]  /*1de0*/  CCTL.IVALL ;  /* 0x00000000ff00798f */ /* 0x000fd80002000000 */
[----:B------:R-:W-:Y:S05]  /*1df0*/  @P6 BRA `(.L_x_2681) ;  /* 0xffffffb000006947 */ /* 0x000fea000383ffff */
.L_x_2680:
        /* <DEDUP_REMOVED lines=11> */
.L_x_2683:
        /* <DEDUP_REMOVED lines=59> */
.L_x_2682:
        /* <DEDUP_REMOVED lines=22> */
.L_x_2685:
[----:B------:R-:W-:Y:S05]  /*23c0*/  BSYNC B0 ;  /* 0x0000000000007941 */ /* 0x000fea0003800000 */
.L_x_2684:
        /* <DEDUP_REMOVED lines=31> */
.L_x_2679:
        /* <DEDUP_REMOVED lines=8> */
[----:B------:R-:W-:-:S08]  /*2640*/  IMAD.WIDE R68, R62, R63, c[0x0][0x178] ;  /* 0x00005e003e447625 */ /* 0x000fd000078e023f */
        /* <DEDUP_REMOVED lines=22> */
[----:B0-----:R-:W0:Y:S01]  /*27b0*/  @P5 R2UR UR7, R16 ;  /* 0x00000000100753c2 */ /* 0x001e2200000e0000 */
[----:B------:R-:W-:Y:S01]  /*27c0*/  ISETP.NE.AND P6, PT, RZ, UR10, PT ;  /* 0x0000000aff007c0c */ /* 0x000fe2000bfc5270 */
[--C-:B------:R-:W-:Y:S02]  /*27d0*/  HADD2.F32 R17, -RZ, R15.reuse.H0_H0 ;  /* 0x2000000fff117230 */ /* 0x100fe40000004100 */
[----:B------:R-:W-:Y:S01]  /*27e0*/  HADD2.F32 R36, -RZ, R15.H1_H1 ;  /* 0x3000000fff247230 */ /* 0x000fe20000004100 */
[----:B------:R-:W-:Y:S02]  /*27f0*/  UMOV UR6, 0x3f800000 ;  /* 0x3f80000000067882 */ /* 0x000fe40000000000 */
[----:B------:R-:W-:Y:S01]  /*2800*/  FADD.FTZ R17, R17, -UR5 ;  /* 0x8000000511117e21 */ /* 0x000fe20008010000 */
[----:B0-----:R-:W-:-:S03]  /*2810*/  @UP0 UMOV UR6, UR7 ;  /* 0x0000000700060c82 */ /* 0x001fc60008000000 */
        /* <DEDUP_REMOVED lines=20> */
.L_x_2686:
        /* <DEDUP_REMOVED lines=12> */
.L_x_2688:
[----:B------:R-:W-:Y:S05]  /*2a20*/  BSYNC B0 ;  /* 0x0000000000007941 */ /* 0x000fea0003800000 */
.L_x_2687:
[--C-:B------:R-:W-:Y:S02]  /*2a30*/  HADD2.F32 R16, -RZ, R11.reuse.H0_H0 ;  /* 0x2000000bff107230 */ /* 0x100fe40000004100 */
[----:B------:R-:W-:-:S03]  /*2a40*/  HADD2.F32 R17, -RZ, R11.H1_H1 ;  /* 0x3000000bff117230 */ /* 0x000fc60000004100 */
        /* <DEDUP_REMOVED lines=17> */
.L_x_2689:
        /* <DEDUP_REMOVED lines=12> */
.L_x_2691:
[----:B------:R-:W-:Y:S05]  /*2c20*/  BSYNC B0 ;  /* 0x0000000000007941 */ /* 0x000fea0003800000 */
.L_x_2690:
[--C-:B0-----:R-:W-:Y:S02]  /*2c30*/  HADD2.F32 R11, -RZ, R12.reuse.H0_H0 ;  /* 0x2000000cff0b7230 */ /* 0x101fe40000004100 */
        /* <DEDUP_REMOVED lines=18> */
.L_x_2692:
        /* <DEDUP_REMOVED lines=12> */
.L_x_2694:
[----:B------:R-:W-:Y:S05]  /*2e20*/  BSYNC B0 ;  /* 0x0000000000007941 */ /* 0x000fea0003800000 */
.L_x_2693:
[--C-:B0-----:R-:W-:Y:S02]  /*2e30*/  HADD2.F32 R11, -RZ, R13.reuse.H0_H0 ;  /* 0x2000000dff0b7230 */ /* 0x101fe40000004100 */
[----:B------:R-:W-:Y:S02]  /*2e40*/  HADD2.F32 R12, -RZ, R13.H1_H1 ;  /* 0x3000000dff0c7230 */ /* 0x000fe40000004100 */
[--C-:B------:R-:W-:Y:S01]  /*2e50*/  HADD2.F32 R13, -RZ, R14.reuse.H0_H0 ;  /* 0x2000000eff0d7230 */ /* 0x100fe20000004100 */
        /* <DEDUP_REMOVED lines=22> */
.L_x_2695:
        /* <DEDUP_REMOVED lines=12> */
.L_x_2697:
[----:B------:R-:W-:Y:S05]  /*3080*/  BSYNC B0 ;  /* 0x0000000000007941 */ /* 0x000fea0003800000 */
.L_x_2696:
        /* <DEDUP_REMOVED lines=13> */
.L_x_2698:
        /* <DEDUP_REMOVED lines=12> */
.L_x_2700:
[----:B------:R-:W-:Y:S05]  /*3220*/  BSYNC B0 ;  /* 0x0000000000007941 */ /* 0x000fea0003800000 */
.L_x_2699:
[--C-:B0-----:R-:W-:Y:S01]  /*3230*/  HADD2.F32 R11, -RZ, R22.reuse.H0_H0 ;  /* 0x20000016ff0b7230 */ /* 0x101fe20000004100 */
        /* <DEDUP_REMOVED lines=21> */
.L_x_2701:
        /* <DEDUP_REMOVED lines=12> */
.L_x_2703:
[----:B------:R-:W-:Y:S05]  /*3450*/  BSYNC B0 ;  /* 0x0000000000007941 */ /* 0x000fea0003800000 */
.L_x_2702:
        /* <DEDUP_REMOVED lines=22> */
.L_x_2704:
        /* <DEDUP_REMOVED lines=12> */
.L_x_2706:
[----:B------:R-:W-:Y:S05]  /*3680*/  BSYNC B0 ;  /* 0x0000000000007941 */ /* 0x000fea0003800000 */
.L_x_2705:
        /* <DEDUP_REMOVED lines=22> */
.L_x_2707:
        /* <DEDUP_REMOVED lines=12> */
.L_x_2709:
[----:B------:R-:W-:Y:S05]  /*38b0*/  BSYNC B0 ;  /* 0x0000000000007941 */ /* 0x000fea0003800000 */
.L_x_2708:
        /* <DEDUP_REMOVED lines=22> */
.L_x_2710:
        /* <DEDUP_REMOVED lines=12> */
.L_x_2712:
[----:B------:R-:W-:Y:S05]  /*3ae0*/  BSYNC B0 ;  /* 0x0000000000007941 */ /* 0x000fea0003800000 */
.L_x_2711:
        /* <DEDUP_REMOVED lines=22> */
.L_x_2713:
        /* <DEDUP_REMOVED lines=12> */
.L_x_2715:
[----:B------:R-:W-:Y:S05]  /*3d10*/  BSYNC B0 ;  /* 0x0000000000007941 */ /* 0x000fea0003800000 */
.L_x_2714:
        /* <DEDUP_REMOVED lines=22> */
.L_x_2716:
        /* <DEDUP_REMOVED lines=12> */
.L_x_2718:
[----:B------:R-:W-:Y:S05]  /*3f40*/  BSYNC B0 ;  /* 0x0000000000007941 */ /* 0x000fea0003800000 */
.L_x_2717:
        /* <DEDUP_REMOVED lines=22> */
.L_x_2719:
        /* <DEDUP_REMOVED lines=12> */
.L_x_2721:
[----:B------:R-:W-:Y:S05]  /*4170*/  BSYNC B0 ;  /* 0x0000000000007941 */ /* 0x000fea0003800000 */
.L_x_2720:
        /* <DEDUP_REMOVED lines=22> */
.L_x_2722:
        /* <DEDUP_REMOVED lines=12> */
.L_x_2724:
[----:B------:R-:W-:Y:S05]  /*43a0*/  BSYNC B0 ;  /* 0x0000000000007941 */ /* 0x000fea0003800000 */
.L_x_2723:
        /* <DEDUP_REMOVED lines=22> */
.L_x_2725:
        /* <DEDUP_REMOVED lines=12> */
.L_x_2727:
[----:B------:R-:W-:Y:S05]  /*45d0*/  BSYNC B0 ;  /* 0x0000000000007941 */ /* 0x000fea0003800000 */
.L_x_2726:
        /* <DEDUP_REMOVED lines=22> */
.L_x_2728:
        /* <DEDUP_REMOVED lines=12> */
.L_x_2730:
[----:B------:R-:W-:Y:S05]  /*4800*/  BSYNC B0 ;  /* 0x0000000000007941 */ /* 0x000fea0003800000 */
.L_x_2729:
        /* <DEDUP_REMOVED lines=22> */
.L_x_2731:
        /* <DEDUP_REMOVED lines=12> */
.L_x_2733:
[----:B------:R-:W-:Y:S05]  /*4a30*/  BSYNC B0 ;  /* 0x0000000000007941 */ /* 0x000fea0003800000 */
.L_x_2732:
[----:B------:R-:W-:Y:S02]  /*4a40*/  IADD3 R60, R60, c[0x0][0x10], RZ ;  /* 0x000004003c3c7a10 */ /* 0x000fe40007ffe0ff */
[----:B------:R-:W-:Y:S02]  /*4a50*/  IADD3 R7, R7, 0x1, RZ ;  /* 0x0000000107077810 */ /* 0x000fe40007ffe0ff */
[----:B------:R-:W-:-:S13]  /*4a60*/  ISETP.GE.AND P5, PT, R60, UR4, PT ;  /* 0x000000043c007c0c */ /* 0x000fda000bfa6270 */
[----:B------:R-:W-:Y:S01]  /*4a70*/  @P5 CALL.REL.NOINC `(.L_x_2734) ;  /* 0x0000001000005944 */ /* 0x000fe20003c00000 */
[----:B------:R-:W-:Y:S05]  /*4a80*/  BRA `(.L_x_2735) ;  /* 0xffffb8d000007947 */ /* 0x000fea000383ffff */
.L_x_2734:
[----:B------:R-:W-:Y:S05]  /*4a90*/  EXIT ;  /* 0x000000000000794d */ /* 0x000fea0003800000 */
.L_x_2736:
        /* <DEDUP_REMOVED lines=14> */
.L_x_3369:


//--------------------- .text._Z35group_norm_nhwc_fwd_one_pass_kernelI11Fp16IOFp16WLi64ELi14ELi224EEv26Group_norm_nhwc_fwd_params --------------------------
	.section	.text._Z35group_norm_nhwc_fwd_one_pass_kernelI11Fp16IOFp16WLi64ELi14ELi224EEv26Group_norm_nhwc_fwd_params,"ax",@progbits
	.sectioninfo	@"SHI_REGISTERS=32"
	.align	128
        .global         _Z35group_norm_nhwc_fwd_one_pass_kernelI11Fp16IOFp16WLi64ELi14ELi224EEv26Group_norm_nhwc_fwd_params
        .type           _Z35group_norm_nhwc_fwd_one_pass_kernelI11Fp16IOFp16WLi64ELi14ELi224EEv26Group_norm_nhwc_fwd_params,@function
        .size           _Z35group_norm_nhwc_fwd_one_pass_kernelI11Fp16IOFp16WLi64ELi14ELi224EEv26Group_norm_nhwc_fwd_params,(.L_x_3370 - _Z35group_norm_nhwc_fwd_one_pass_kernelI11Fp16IOFp16WLi64ELi14ELi224EEv26Group_norm_nhwc_fwd_params)
        .other          _Z35group_norm_nhwc_fwd_one_pass_kernelI11Fp16IOFp16WLi64ELi14ELi224EEv26Group_norm_nhwc_fwd_params,@"STO_CUDA_ENTRY STV_DEFAULT"
_Z35group_norm_nhwc_fwd_one_pass_kernelI11Fp16IOFp16WLi64ELi14ELi224EEv26Group_norm_nhwc_fwd_params:
.text._Z35group_norm_nhwc_fwd_one_pass_kernelI11Fp16IOFp16WLi64ELi14ELi224EEv26Group_norm_nhwc_fwd_params:
        /* <DEDUP_REMOVED lines=28> */
.L_x_2756:
        /* <DEDUP_REMOVED lines=116> */
.L_x_2738:
[----:B------:R-:W-:Y:S05]  /*0900*/  BSYNC B0 ;  /* 0x0000000000007941 */ /* 0x000fea0003800000 */
.L_x_2737:
        /* <DEDUP_REMOVED lines=25> */
.L_x_2741:
[----:B------:R-:W2:Y:S01]  /*0aa0*/  LDG.E.STRONG.GPU R12, [R8.64] ;  /* 0x00000006080c7981 */ /* 0x000ea2000c1ef900 */
[----:B------:R-:W-:Y:S01]  /*0ab0*/  YIELD ;  /* 0x0000000000007946 */ /* 0x000fe20003800000 */
[----:B--2---:R-:W-:Y:S01]  /*0ac0*/  ISETP.NE.AND P0, PT, R12, R13, PT ;  /* 0x0000000d0c00720c */ /* 0x004fe20003f05270 */
[----:B------:R-:W-:-:S12]  /*0ad0*/  CCTL.IVALL ;  /* 0x00000000ff00798f */ /* 0x000fd80002000000 */
[----:B------:R-:W-:Y:S05]  /*0ae0*/  @P0 BRA `(.L_x_2741) ;  /* 0xffffffb000000947 */ /* 0x000fea000383ffff */
.L_x_2740:
        /* <DEDUP_REMOVED lines=17> */
.L_x_2745:
        /* <DEDUP_REMOVED lines=115> */
.L_x_2744:
        /* <DEDUP_REMOVED lines=61> */
.L_x_2746:
[----:B------:R-:W-:-:S13]  /*1700*/  ISETP.NE.OR P0, PT, R10, RZ, P0 ;  /* 0x000000ff0a00720c */ /* 0x000fda0000705670 */
[----:B------:R-:W-:Y:S05]  /*1710*/  @!P0 BRA `(.L_x_2742) ;  /* 0x000001f000008947 */ /* 0x000fea0003800000 */
.L_x_2743:
        /* <DEDUP_REMOVED lines=31> */
.L_x_2742:
        /* <DEDUP_REMOVED lines=12> */
.L_x_2748:
[----:B------:R-:W-:Y:S05]  /*19d0*/  BSYNC B0 ;  /* 0x0000000000007941 */ /* 0x000fea0003800000 */
.L_x_2747:
        /* <DEDUP_REMOVED lines=16> */
.L_x_2739:
        /* <DEDUP_REMOVED lines=26> */
[----:B------:R-:W-:Y:S01]  /*1c80*/  ISETP.NE.AND P2, PT, RZ, UR5, PT ;  /* 0x00000005ff007c0c */ /* 0x000fe2000bf45270 */
[--C-:B-1----:R-:W-:Y:S02]  /*1c90*/  HADD2.F32 R15, -RZ, R20.reuse.H1_H1 ;  /* 0x30000014ff0f7230 */ /* 0x102fe40000004100 */
[----:B------:R-:W-:Y:S02]  /*1ca0*/  HADD2.F32 R11, -RZ, R20.H0_H0 ;  /* 0x20000014ff0b7230 */ /* 0x000fe40000004100 */
[--C-:B------:R-:W-:Y:S02]  /*1cb0*/  HADD2.F32 R13, -RZ, R21.reuse.H0_H0 ;  /* 0x20000015ff0d7230 */ /* 0x100fe40000004100 */
[----:B------:R-:W-:Y:S01]  /*1cc0*/  HADD2.F32 R19, -RZ, R21.H1_H1 ;  /* 0x30000015ff137230 */ /* 0x000fe20000004100 */
        /* <DEDUP_REMOVED lines=30> */
.L_x_2749:
        /* <DEDUP_REMOVED lines=12> */
.L_x_2751:
[----:B------:R-:W-:Y:S05]  /*1f70*/  BSYNC B0 ;  /* 0x0000000000007941 */ /* 0x000fea0003800000 */
.L_x_2750:
        /* <DEDUP_REMOVED lines=11> */
.L_x_2752:
        /* <DEDUP_REMOVED lines=12> */
.L_x_2754:
[----:B------:R-:W-:Y:S05]  /*20f0*/  BSYNC B0 ;  /* 0x0000000000007941 */ /* 0x000fea0003800000 */
.L_x_2753:
[----:B------:R-:W-:Y:S02]  /*2100*/  IADD3 R22, R22, c[0x0][0x10], RZ ;  /* 0x0000040016167a10 */ /* 0x000fe40007ffe0ff */
[----:B------:R-:W-:Y:S02]  /*2110*/  IADD3 R6, R6, 0x1, RZ ;  /* 0x0000000106067810 */ /* 0x000fe40007ffe0ff */
[----:B------:R-:W-:-:S13]  /*2120*/  ISETP.GE.AND P0, PT, R22, UR4, PT ;  /* 0x0000000416007c0c */ /* 0x000fda000bf06270 */
[----:B------:R-:W-:Y:S01]  /*2130*/  @P0 CALL.REL.NOINC `(.L_x_2755) ;  /* 0x0000001000000944 */ /* 0x000fe20003c00000 */
[----:B------:R-:W-:Y:S05]  /*2140*/  BRA `(.L_x_2756) ;  /* 0xffffe07000007947 */ /* 0x000fea000383ffff */
.L_x_2755:
[----:B------:R-:W-:Y:S05]  /*2150*/  EXIT ;  /* 0x000000000000794d */ /* 0x000fea0003800000 */
.L_x_2757:
        /* <DEDUP_REMOVED lines=10> */
.L_x_3370:


//--------------------- .text._Z35group_norm_nhwc_fwd_one_pass_kernelI11Fp16IOFp16WLi128ELi14ELi224EEv26Group_norm_nhwc_fwd_params --------------------------
	.section	.text._Z35group_norm_nhwc_fwd_one_pass_kernelI11Fp16IOFp16WLi128ELi14ELi224EEv26Group_norm_nhwc_fwd_params,"ax",@progbits
	.sectioninfo	@"SHI_REGISTERS=40"
	.align	128
        .global         _Z35group_norm_nhwc_fwd_one_pass_kernelI11Fp16IOFp16WLi128ELi14ELi224EEv26Group_norm_nhwc_fwd_params
        .type           _Z35group_norm_nhwc_fwd_one_pass_kernelI11Fp16IOFp16WLi128ELi14ELi224EEv26Group_norm_nhwc_fwd_params,@function
        .size           _Z35group_norm_nhwc_fwd_one_pass_kernelI11Fp16IOFp16WLi128ELi14ELi224EEv26Group_norm_nhwc_fwd_params,(.L_x_3371 - _Z35group_norm_nhwc_fwd_one_pass_kernelI11Fp16IOFp16WLi128ELi14ELi224EEv26Group_norm_nhwc_fwd_params)
        .other          _Z35group_norm_nhwc_fwd_one_pass_kernelI11Fp16IOFp16WLi128ELi14ELi224EEv26Group_norm_nhwc_fwd_params,@"STO_CUDA_ENTRY STV_DEFAULT"
_Z35group_norm_nhwc_fwd_one_pass_kernelI11Fp16IOFp16WLi128ELi14ELi224EEv26Group_norm_nhwc_fwd_params:
.text._Z35group_norm_nhwc_fwd_one_pass_kernelI11Fp16IOFp16WLi128ELi14ELi224EEv26Group_norm_nhwc_fwd_params:
        /* <DEDUP_REMOVED lines=30> */
.L_x_2780:
        /* <DEDUP_REMOVED lines=158> */
.L_x_2759:
[----:B------:R-:W-:Y:S05]  /*0bc0*/  BSYNC B0 ;  /* 0x0000000000007941 */ /* 0x000fea0003800000 */
.L_x_2758:
        /* <DEDUP_REMOVED lines=25> */
.L_x_2762:
[----:B------:R-:W2:Y:S01]  /*0d60*/  LDG.E.STRONG.GPU R10, [R8.64] ;  /* 0x00000006080a7981 */ /* 0x000ea2000c1ef900 */
[----:B------:R-:W-:Y:S01]  /*0d70*/  YIELD ;  /* 0x0000000000007946 */ /* 0x000fe20003800000 */
[----:B--2---:R-:W-:Y:S01]  /*0d80*/  ISETP.NE.AND P1, PT, R10, R11, PT ;  /* 0x0000000b0a00720c */ /* 0x004fe20003f25270 */
[----:B------:R-:W-:-:S12]  /*0d90*/  CCTL.IVALL ;  /* 0x00000000ff00798f */ /* 0x000fd80002000000 */
[----:B------:R-:W-:Y:S05]  /*0da0*/  @P1 BRA `(.L_x_2762) ;  /* 0xffffffb000001947 */ /* 0x000fea000383ffff */
.L_x_2761:
        /* <DEDUP_REMOVED lines=11> */
.L_x_2764:
        /* <DEDUP_REMOVED lines=59> */
.L_x_2763:
        /* <DEDUP_REMOVED lines=19> */
.L_x_2766:
[----:B------:R-:W-:Y:S05]  /*1340*/  BSYNC B0 ;  /* 0x0000000000007941 */ /* 0x000fea0003800000 */
.L_x_2765:
        /* <DEDUP_REMOVED lines=30> */
.L_x_2760:
        /* <DEDUP_REMOVED lines=19> */
[----:B-1----:R-:W-:Y:S01]  /*1660*/  MOV R9, 0x3f800000 ;  /* 0x3f80000000097802 */ /* 0x002fe20000000f00 */
[--C-:B------:R-:W-:Y:S01]  /*1670*/  HADD2.F32 R17, -RZ, R27.reuse.H0_H0 ;  /* 0x2000001bff117230 */ /* 0x100fe20000004100 */
[----:B------:R-:W-:Y:S01]  /*1680*/  ISETP.NE.AND P4, PT, RZ, UR5, PT ;  /* 0x00000005ff007c0c */ /* 0x000fe2000bf85270 */
[----:B0-----:R-:W-:Y:S01]  /*1690*/  HADD2.F32 R19, -RZ, R26.H1_H1 ;  /* 0x3000001aff137230 */ /* 0x001fe20000004100 */
[----:B------:R-:W-:Y:S01]  /*16a0*/  ISETP.GE.U32.AND P3, PT, R28, c[0x0][0x1c8], PT ;  /* 0x000072001c007a0c */ /* 0x000fe20003f66070 */
[----:B--2---:R-:W-:Y:S01]  /*16b0*/  HADD2.F32 R15, -RZ, R24.H1_H1 ;  /* 0x30000018ff0f7230 */ /* 0x004fe20000004100 */
[----:B------:R-:W-:Y:S01]  /*16c0*/  ISETP.GE.U32.AND P2, PT, R20, c[0x0][0x1c8], PT ;  /* 0x0000720014007a0c */ /* 0x000fe20003f46070 */
[----:B------:R-:W-:Y:S01]  /*16d0*/  HADD2.F32 R27, -RZ, R27.H1_H1 ;  /* 0x3000001bff1b7230 */ /* 0x000fe20000004100 */
[----:B------:R-:W-:Y:S01]  /*16e0*/  ISETP.GE.AND.EX P3, PT, R21, c[0x0][0x1cc], PT, P3 ;  /* 0x0000730015007a0c */ /* 0x000fe20003f66330 */
[--C-:B----4-:R-:W-:Y:S01]  /*16f0*/  HADD2.F32 R13, -RZ, R25.reuse.H0_H0 ;  /* 0x20000019ff0d7230 */ /* 0x110fe20000004100 */
[----:B------:R-:W-:Y:S01]  /*1700*/  ISETP.GE.AND.EX P2, PT, R23, c[0x0][0x1cc], PT, P2 ;  /* 0x0000730017007a0c */ /* 0x000fe20003f46320 */
[----:B------:R-:W-:Y:S01]  /*1710*/  HADD2.F32 R25, -RZ, R25.H1_H1 ;  /* 0x30000019ff197230 */ /* 0x000fe20000004100 */
[----:B------:R-:W-:-:S02]  /*1720*/  ISETP.GT.U32.OR P3, PT, R0, 0xdf, P3 ;  /* 0x000000df0000780c */ /* 0x000fc40001f64470 */
[----:B------:R-:W-:Y:S01]  /*1730*/  ISETP.GT.U32.OR P2, PT, R0, 0xdf, P2 ;  /* 0x000000df0000780c */ /* 0x000fe20001744470 */
[----:B------:R-:W-:-:S04]  /*1740*/  FMUL.FTZ R10, R10, c[0x0][0x1f4] ;  /* 0x00007d000a0a7a20 */ /* 0x000fc80000410000 */
[----:B------:R-:W-:Y:S02]  /*1750*/  FMUL.FTZ R8, R10, R10 ;  /* 0x0000000a0a087220 */ /* 0x000fe40000410000 */
[----:B------:R-:W-:Y:S02]  /*1760*/  FADD.FTZ R15, R15, -R10 ;  /* 0x8000000a0f0f7221 */ /* 0x000fe40000010000 */
[----:B------:R-:W-:Y:S01]  /*1770*/  FFMA.FTZ R11, R11, c[0x0][0x1f4], -R8 ;  /* 0x00007d000b0b7a23 */ /* 0x000fe20000010808 */
[----:B------:R-:W-:Y:S01]  /*1780*/  HADD2.F32 R8, -RZ, R24.H0_H0 ;  /* 0x20000018ff087230 */ /* 0x000fe20000004100 */
[--C-:B------:R-:W-:Y:S02]  /*1790*/  FADD.FTZ R18, R17, -R10.reuse ;  /* 0x8000000a11127221 */ /* 0x100fe40000010000 */
[--C-:B------:R-:W-:Y:S01]  /*17a0*/  FADD.FTZ R24, R27, -R10.reuse ;  /* 0x8000000a1b187221 */ /* 0x100fe20000010000 */
[----:B------:R-:W-:Y:S01]  /*17b0*/  FSETP.GTU.FTZ.AND P1, PT, R11, RZ, PT ;  /* 0x000000ff0b00720b */ /* 0x000fe20003f3c000 */
[----:B------:R-:W-:-:S12]  /*17c0*/  FADD.FTZ R8, R8, -R10 ;  /* 0x8000000a08087221 */ /* 0x000fd80000010000 */
[----:B------:R-:W-:Y:S01]  /*17d0*/  @P1 FADD.FTZ R16, R11, c[0x0][0x188] ;  /* 0x000062000b101621 */ /* 0x000fe20000010000 */
[----:B------:R-:W-:Y:S01]  /*17e0*/  HADD2.F32 R11, -RZ, R26.H0_H0 ;  /* 0x2000001aff0b7230 */ /* 0x000fe20000004100 */
[--C-:B------:R-:W-:Y:S02]  /*17f0*/  FADD.FTZ R26, R19, -R10.reuse ;  /* 0x8000000a131a7221 */ /* 0x100fe40000010000 */
[----:B------:R0:W1:Y:S01]  /*1800*/  @P1 MUFU.RSQ R9, R16 ;  /* 0x0000001000091308 */ /* 0x0000620000001400 */
[----:B------:R-:W-:Y:S01]  /*1810*/  ISETP.GE.U32.AND P1, PT, R7, c[0x0][0x1c8], PT ;  /* 0x0000720007007a0c */ /* 0x000fe20003f26070 */
[----:B------:R-:W-:-:S03]  /*1820*/  FADD.FTZ R11, R11, -R10 ;  /* 0x8000000a0b0b7221 */ /* 0x000fc60000010000 */
[----:B------:R-:W-:Y:S01]  /*1830*/  ISETP.GE.AND.EX P1, PT, R22, c[0x0][0x1cc], PT, P1 ;  /* 0x0000730016007a0c */ /* 0x000fe20003f26310 */
[----:B0-----:R-:W-:-:S03]  /*1840*/  FADD.FTZ R16, R13, -R10 ;  /* 0x8000000a0d107221 */ /* 0x001fc60000010000 */
[----:B------:R-:W-:Y:S01]  /*1850*/  ISETP.GT.U32.OR P1, PT, R0, 0xdf, P1 ;  /* 0x000000df0000780c */ /* 0x000fe20000f24470 */
[----:B------:R-:W-:-:S04]  /*1860*/  FADD.FTZ R13, R25, -R10 ;  /* 0x8000000a190d7221 */ /* 0x000fc80000010000 */
        /* <DEDUP_REMOVED lines=31> */
.L_x_2767:
        /* <DEDUP_REMOVED lines=12> */
.L_x_2769:
[----:B------:R-:W-:Y:S05]  /*1b20*/  BSYNC B0 ;  /* 0x0000000000007941 */ /* 0x000fea0003800000 */
.L_x_2768:
        /* <DEDUP_REMOVED lines=11> */
.L_x_2770:
        /* <DEDUP_REMOVED lines=12> */
.L_x_2772:
[----:B------:R-:W-:Y:S05]  /*1ca0*/  BSYNC B0 ;  /* 0x0000000000007941 */ /* 0x000fea0003800000 */
.L_x_2771:
        /* <DEDUP_REMOVED lines=11> */
.L_x_2773:
        /* <DEDUP_REMOVED lines=12> */
.L_x_2775:
[----:B------:R-:W-:Y:S05]  /*1e20*/  BSYNC B0 ;  /* 0x0000000000007941 */ /* 0x000fea0003800000 */
.L_x_2774:
        /* <DEDUP_REMOVED lines=11> */
.L_x_2776:
        /* <DEDUP_REMOVED lines=12> */
.L_x_2778:
[----:B------:R-:W-:Y:S05]  /*1fa0*/  BSYNC B0 ;  /* 0x0000000000007941 */ /* 0x000fea0003800000 */
.L_x_2777:
[----:B------:R-:W-:Y:S02]  /*1fb0*/  IADD3 R30, R30, c[0x0][0x10], RZ ;  /* 0x000004001e1e7a10 */ /* 0x000fe40007ffe0ff */
[----:B------:R-:W-:Y:S02]  /*1fc0*/  IADD3 R5, R5, 0x1, RZ ;  /* 0x0000000105057810 */ /* 0x000fe40007ffe0ff */
[----:B------:R-:W-:-:S13]  /*1fd0*/  ISETP.GE.AND P1, PT, R30, UR4, PT ;  /* 0x000000041e007c0c */ /* 0x000fda000bf26270 */
[----:B------:R-:W-:Y:S01]  /*1fe0*/  @P1 CALL.REL.NOINC `(.L_x_2779) ;  /* 0x0000001000001944 */ /* 0x000fe20003c00000 */
[----:B------:R-:W-:Y:S05]  /*1ff0*/  BRA `(.L_x_2780) ;  /* 0xffffe1e000007947 */ /* 0x000fea000383ffff */
.L_x_2779:
[----:B------:R-:W-:Y:S05]  /*2000*/  EXIT ;  /* 0x000000000000794d */ /* 0x000fea0003800000 */
.L_x_2781:
        /* <DEDUP_REMOVED lines=15> */
.L_x_3371:


//--------------------- .text._Z35group_norm_nhwc_fwd_one_pass_kernelI11Fp16IOFp16WLi256ELi14ELi224EEv26Group_norm_nhwc_fwd_params --------------------------
	.section	.text._Z35group_norm_nhwc_fwd_one_pass_kernelI11Fp16IOFp16WLi256ELi14ELi224EEv26Group_norm_nhwc_fwd_params,"ax",@progbits
	.sectioninfo	@"SHI_REGISTERS=51"
	.align	128
        .global         _Z35group_norm_nhwc_fwd_one_pass_kernelI11Fp16IOFp16WLi256ELi14ELi224EEv26Group_norm_nhwc_fwd_params
        .type           _Z35group_norm_nhwc_fwd_one_pass_kernelI11Fp16IOFp16WLi256ELi14ELi224EEv26Group_norm_nhwc_fwd_params,@function
        .size           _Z35group_norm_nhwc_fwd_one_pass_kernelI11Fp16IOFp16WLi256ELi14ELi224EEv26Group_norm_nhwc_fwd_params,(.L_x_3372 - _Z35group_norm_nhwc_fwd_one_pass_kernelI11Fp16IOFp16WLi256ELi14ELi224EEv26Group_norm_nhwc_fwd_params)
        .other          _Z35group_norm_nhwc_fwd_one_pass_kernelI11Fp16IOFp16WLi256ELi14ELi224EEv26Group_norm_nhwc_fwd_params,@"STO_CUDA_ENTRY STV_DEFAULT"
_Z35group_norm_nhwc_fwd_one_pass_kernelI11Fp16IOFp16WLi256ELi14ELi224EEv26Group_norm_nhwc_fwd_params:
.text._Z35group_norm_nhwc_fwd_one_pass_kernelI11Fp16IOFp16WLi256ELi14ELi224EEv26Group_norm_nhwc_fwd_params:
        /* <DEDUP_REMOVED lines=42> */
.L_x_2819:
        /* <DEDUP_REMOVED lines=240> */
.L_x_2783:
[----:B------:R-:W-:Y:S05]  /*11a0*/  BSYNC B0 ;  /* 0x0000000000007941 */ /* 0x000fea0003800000 */
.L_x_2782:
        /* <DEDUP_REMOVED lines=26> */
.L_x_2786:
[----:B------:R-:W2:Y:S01]  /*1350*/  LDG.E.STRONG.GPU R14, [R12.64] ;  /* 0x000000080c0e7981 */ /* 0x000ea2000c1ef900 */
[----:B------:R-:W-:Y:S01]  /*1360*/  YIELD ;  /* 0x0000000000007946 */ /* 0x000fe20003800000 */
[----:B--2---:R-:W-:Y:S01]  /*1370*/  ISETP.NE.AND P0, PT, R14, R15, PT ;  /* 0x0000000f0e00720c */ /* 0x004fe20003f05270 */
[----:B------:R-:W-:-:S12]  /*1380*/  CCTL.IVALL ;  /* 0x00000000ff00798f */ /* 0x000fd80002000000 */
[----:B------:R-:W-:Y:S05]  /*1390*/  @P0 BRA `(.L_x_2786) ;  /* 0xffffffb000000947 */ /* 0x000fea000383ffff */
.L_x_2785:
        /* <DEDUP_REMOVED lines=20> */
.L_x_2790:
        /* <DEDUP_REMOVED lines=116> */
.L_x_2789:
        /* <DEDUP_REMOVED lines=62> */
.L_x_2791:
[----:B------:R-:W-:-:S13]  /*2000*/  ISETP.NE.OR P0, PT, RZ, UR5, P0 ;  /* 0x00000005ff007c0c */ /* 0x000fda0008705670 */
[----:B------:R-:W-:Y:S05]  /*2010*/  @!P0 BRA `(.L_x_2787) ;  /* 0x000001f000008947 */ /* 0x000fea0003800000 */
.L_x_2788:
        /* <DEDUP_REMOVED lines=31> */
.L_x_2787:
        /* <DEDUP_REMOVED lines=12> */
.L_x_2793:
[----:B------:R-:W-:Y:S05]  /*22d0*/  BSYNC B0 ;  /* 0x0000000000007941 */ /* 0x000fea0003800000 */
.L_x_2792:
        /* <DEDUP_REMOVED lines=16> */
.L_x_2784:
        /* <DEDUP_REMOVED lines=40> */
[----:B--2---:R-:W-:Y:S02]  /*2660*/  HADD2.F32 R16, -RZ, R47.H0_H0 ;  /* 0x2000002fff107230 */ /* 0x004fe40000004100 */
[----:B---3--:R-:W-:Y:S02]  /*2670*/  HADD2.F32 R17, -RZ, R48.H0_H0 ;  /* 0x20000030ff117230 */ /* 0x008fe40000004100 */
[----:B----4-:R-:W-:Y:S02]  /*2680*/  HADD2.F32 R19, -RZ, R39.H0_H0 ;  /* 0x20000027ff137230 */ /* 0x010fe40000004100 */
[----:B-----5:R-:W-:-:S03]  /*2690*/  HADD2.F32 R22, -RZ, R46.H0_H0 ;  /* 0x2000002eff167230 */ /* 0x020fc60000004100 */
        /* <DEDUP_REMOVED lines=13> */
.L_x_2794:
        /* <DEDUP_REMOVED lines=12> */
.L_x_2796:
[----:B------:R-:W-:Y:S05]  /*2830*/  BSYNC B0 ;  /* 0x0000000000007941 */ /* 0x000fea0003800000 */
.L_x_2795:
        /* <DEDUP_REMOVED lines=17> */
.L_x_2797:
        /* <DEDUP_REMOVED lines=12> */
.L_x_2799:
[----:B------:R-:W-:Y:S05]  /*2a10*/  BSYNC B0 ;  /* 0x0000000000007941 */ /* 0x000fea0003800000 */
.L_x_2798:
        /* <DEDUP_REMOVED lines=23> */
.L_x_2800:
        /* <DEDUP_REMOVED lines=12> */
.L_x_2802:
[----:B------:R-:W-:Y:S05]  /*2c50*/  BSYNC B0 ;  /* 0x0000000000007941 */ /* 0x000fea0003800000 */
.L_x_2801:
        /* <DEDUP_REMOVED lines=17> */
.L_x_2803:
        /* <DEDUP_REMOVED lines=12> */
.L_x_2805:
[----:B------:R-:W-:Y:S05]  /*2e30*/  BSYNC B0 ;  /* 0x0000000000007941 */ /* 0x000fea0003800000 */
.L_x_2804:
        /* <DEDUP_REMOVED lines=31> */
.L_x_2806:
        /* <DEDUP_REMOVED lines=12> */
.L_x_2808:
[----:B------:R-:W-:Y:S05]  /*30f0*/  BSYNC B0 ;  /* 0x0000000000007941 */ /* 0x000fea0003800000 */
.L_x_2807:
        /* <DEDUP_REMOVED lines=17> */
.L_x_2809:
        /* <DEDUP_REMOVED lines=12> */
.L_x_2811:
[----:B------:R-:W-:Y:S05]  /*32d0*/  BSYNC B0 ;  /* 0x0000000000007941 */ /* 0x000fea0003800000 */
.L_x_2810:
        /* <DEDUP_REMOVED lines=33> */
.L_x_2812:
        /* <DEDUP_REMOVED lines=12> */
.L_x_2814:
[----:B------:R-:W-:Y:S05]  /*35b0*/  BSYNC B0 ;  /* 0x0000000000007941 */ /* 0x000fea0003800000 */
.L_x_2813:
        /* <DEDUP_REMOVED lines=11> */
.L_x_2815:
        /* <DEDUP_REMOVED lines=11> */
.L_x_2817:
[----:B------:R-:W-:Y:S05]  /*3720*/  BSYNC B0 ;  /* 0x0000000000007941 */ /* 0x000fea0003800000 */
.L_x_2816:
[----:B------:R-:W-:Y:S02]  /*3730*/  IADD3 R11, R11, c[0x0][0x10], RZ ;  /* 0x000004000b0b7a10 */ /* 0x000fe40007ffe0ff */
[----:B------:R-:W-:Y:S02]  /*3740*/  IADD3 R10, R10, 0x1, RZ ;  /* 0x000000010a0a7810 */ /* 0x000fe40007ffe0ff */
[----:B------:R-:W-:-:S13]  /*3750*/  ISETP.GE.AND P0, PT, R11, UR4, PT ;  /* 0x000000040b007c0c */ /* 0x000fda000bf06270 */
[----:B------:R-:W-:Y:S01]  /*3760*/  @P0 CALL.REL.NOINC `(.L_x_2818) ;  /* 0x0000001000000944 */ /* 0x000fe20003c00000 */
[----:B------:R-:W-:Y:S05]  /*3770*/  BRA `(.L_x_2819) ;  /* 0xffffcb2000007947 */ /* 0x000fea000383ffff */
.L_x_2818:
[----:B------:R-:W-:Y:S05]  /*3780*/  EXIT ;  /* 0x000000000000794d */ /* 0x000fea0003800000 */
.L_x_2820:
        /* <DEDUP_REMOVED lines=15> */
.L_x_3372:


//--------------------- .text._Z35group_norm_nhwc_fwd_one_pass_kernelI11Fp16IOFp16WLi512ELi14ELi224EEv26Group_norm_nhwc_fwd_params --------------------------
	.section	.text._Z35group_norm_nhwc_fwd_one_pass_kernelI11Fp16IOFp16WLi512ELi14ELi224EEv26Group_norm_nhwc_fwd_params,"ax",@progbits
	.sectioninfo	@"SHI_REGISTERS=72"
	.align	128
        .global         _Z35group_norm_nhwc_fwd_one_pass_kernelI11Fp16IOFp16WLi512ELi14ELi224EEv26Group_norm_nhwc_fwd_params
        .type           _Z35group_norm_nhwc_fwd_one_pass_kernelI11Fp16IOFp16WLi512ELi14ELi224EEv26Group_norm_nhwc_fwd_params,@function
        .size           _Z35group_norm_nhwc_fwd_one_pass_kernelI11Fp16IOFp16WLi512ELi14ELi224EEv26Group_norm_nhwc_fwd_params,(.L_x_3373 - _Z35group_norm_nhwc_fwd_one_pass_kernelI11Fp16IOFp16WLi512ELi14ELi224EEv26Group_norm_nhwc_fwd_params)
        .other          _Z35group_norm_nhwc_fwd_one_pass_kernelI11Fp16IOFp16WLi512ELi14ELi224EEv26Group_norm_nhwc_fwd_params,@"STO_CUDA_ENTRY STV_DEFAULT"
_Z35group_norm_nhwc_fwd_one_pass_kernelI11Fp16IOFp16WLi512ELi14ELi224EEv26Group_norm_nhwc_fwd_params:
.text._Z35group_norm_nhwc_fwd_one_pass_kernelI11Fp16IOFp16WLi512ELi14ELi224EEv26Group_norm_nhwc_fwd_params:
        /* <DEDUP_REMOVED lines=54> */
.L_x_2879:
        /* <DEDUP_REMOVED lines=395> */
.L_x_2822:
[----:B------:R-:W-:Y:S05]  /*1c10*/  BSYNC B0 ;  /* 0x0000000000007941 */ /* 0x000fea0003800000 */
.L_x_2821:
        /* <DEDUP_REMOVED lines=25> */
.L_x_2825:
[----:B------:R-:W2:Y:S01]  /*1db0*/  LDG.E.STRONG.GPU R18, [R16.64] ;  /* 0x0000000810127981 */ /* 0x000ea2000c1ef900 */
[----:B------:R-:W-:Y:S01]  /*1dc0*/  YIELD ;  /* 0x0000000000007946 */ /* 0x000fe20003800000 */
[----:B--2---:R-:W-:Y:S01]  /*1dd0*/  ISETP.NE.AND P6, PT, R18, R19, PT ;  /* 0x000000131200720c */ /* 0x004fe20003fc5270 */
[----:B------:R-:W-:-:S12]  /*1de0*/  CCTL.IVALL ;  /* 0x00000000ff00798f */ /* 0x000fd80002000000 */
[----:B------:R-:W-:Y:S05]  /*1df0*/  @P6 BRA `(.L_x_2825) ;  /* 0xffffffb000006947 */ /* 0x000fea000383ffff */
.L_x_2824:
        /* <DEDUP_REMOVED lines=11> */
.L_x_2827:
        /* <DEDUP_REMOVED lines=59> */
.L_x_2826:
        /* <DEDUP_REMOVED lines=22> */
.L_x_2829:
[----:B------:R-:W-:Y:S05]  /*23c0*/  BSYNC B0 ;  /* 0x0000000000007941 */ /* 0x000fea0003800000 */
.L_x_2828:
        /* <DEDUP_REMOVED lines=31> */
.L_x_2823:
        /* <DEDUP_REMOVED lines=58> */
.L_x_2830:
        /* <DEDUP_REMOVED lines=12> */
.L_x_2832:
[----:B------:R-:W-:Y:S05]  /*2a20*/  BSYNC B0 ;  /* 0x0000000000007941 */ /* 0x000fea0003800000 */
.L_x_2831:
        /* <DEDUP_REMOVED lines=19> */
.L_x_2833:
        /* <DEDUP_REMOVED lines=12> */
.L_x_2835:
[----:B------:R-:W-:Y:S05]  /*2c20*/  BSYNC B0 ;  /* 0x0000000000007941 */ /* 0x000fea0003800000 */
.L_x_2834:
        /* <DEDUP_REMOVED lines=19> */
.L_x_2836:
        /* <DEDUP_REMOVED lines=12> */
.L_x_2838:
[----:B------:R-:W-:Y:S05]  /*2e20*/  BSYNC B0 ;  /* 0x0000000000007941 */ /* 0x000fea0003800000 */
.L_x_2837:
        /* <DEDUP_REMOVED lines=25> */
.L_x_2839:
        /* <DEDUP_REMOVED lines=12> */
.L_x_2841:
[----:B------:R-:W-:Y:S05]  /*3080*/  BSYNC B0 ;  /* 0x0000000000007941 */ /* 0x000fea0003800000 */
.L_x_2840:
        /* <DEDUP_REMOVED lines=13> */
.L_x_2842:
        /* <DEDUP_REMOVED lines=12> */
.L_x_2844:
[----:B------:R-:W-:Y:S05]  /*3220*/  BSYNC B0 ;  /* 0x0000000000007941 */ /* 0x000fea0003800000 */
.L_x_2843:
        /* <DEDUP_REMOVED lines=22> */
.L_x_2845:
        /* <DEDUP_REMOVED lines=12> */
.L_x_2847:
[----:B------:R-:W-:Y:S05]  /*3450*/  BSYNC B0 ;  /* 0x0000000000007941 */ /* 0x000fea0003800000 */
.L_x_2846:
        /* <DEDUP_REMOVED lines=22> */
.L_x_2848:
        /* <DEDUP_REMOVED lines=12> */
.L_x_2850:
[----:B------:R-:W-:Y:S05]  /*3680*/  BSYNC B0 ;  /* 0x0000000000007941 */ /* 0x000fea0003800000 */
.L_x_2849:
        /* <DEDUP_REMOVED lines=22> */
.L_x_2851:
        /* <DEDUP_REMOVED lines=12> */
.L_x_2853:
[----:B------:R-:W-:Y:S05]  /*38b0*/  BSYNC B0 ;  /* 0x0000000000007941 */ /* 0x000fea0003800000 */
.L_x_2852:
        /* <DEDUP_REMOVED lines=22> */
.L_x_2854:
        /* <DEDUP_REMOVED lines=12> */
.L_x_2856:
[----:B------:R-:W-:Y:S05]  /*3ae0*/  BSYNC B0 ;  /* 0x0000000000007941 */ /* 0x000fea0003800000 */
.L_x_2855:
        /* <DEDUP_REMOVED lines=22> */
.L_x_2857:
        /* <DEDUP_REMOVED lines=12> */
.L_x_2859:
[----:B------:R-:W-:Y:S05]  /*3d10*/  BSYNC B0 ;  /* 0x0000000000007941 */ /* 0x000fea0003800000 */
.L_x_2858:
        /* <DEDUP_REMOVED lines=22> */
.L_x_2860:
        /* <DEDUP_REMOVED lines=12> */
.L_x_2862:
[----:B------:R-:W-:Y:S05]  /*3f40*/  BSYNC B0 ;  /* 0x0000000000007941 */ /* 0x000fea0003800000 */
.L_x_2861:
        /* <DEDUP_REMOVED lines=22> */
.L_x_2863:
        /* <DEDUP_REMOVED lines=12> */
.L_x_2865:
[----:B------:R-:W-:Y:S05]  /*4170*/  BSYNC B0 ;  /* 0x0000000000007941 */ /* 0x000fea0003800000 */
.L_x_2864:
        /* <DEDUP_REMOVED lines=22> */
.L_x_2866:
        /* <DEDUP_REMOVED lines=12> */
.L_x_2868:
[----:B------:R-:W-:Y:S05]  /*43a0*/  BSYNC B0 ;  /* 0x0000000000007941 */ /* 0x000fea0003800000 */
.L_x_2867:
        /* <DEDUP_REMOVED lines=22> */
.L_x_2869:
        /* <DEDUP_REMOVED lines=12> */
.L_x_2871:
[----:B------:R-:W-:Y:S05]  /*45d0*/  BSYNC B0 ;  /* 0x0000000000007941 */ /* 0x000fea0003800000 */
.L_x_2870:
        /* <DEDUP_REMOVED lines=22> */
.L_x_2872:
        /* <DEDUP_REMOVED lines=12> */
.L_x_2874:
[----:B------:R-:W-:Y:S05]  /*4800*/  BSYNC B0 ;  /* 0x0000000000007941 */ /* 0x000fea0003800000 */
.L_x_2873:
        /* <DEDUP_REMOVED lines=22> */
.L_x_2875:
        /* <DEDUP_REMOVED lines=12> */
.L_x_2877:
[----:B------:R-:W-:Y:S05]  /*4a30*/  BSYNC B0 ;  /* 0x0000000000007941 */ /* 0x000fea0003800000 */
.L_x_2876:
[----:B------:R-:W-:Y:S02]  /*4a40*/  IADD3 R60, R60, c[0x0][0x10], RZ ;  /* 0x000004003c3c7a10 */ /* 0x000fe40007ffe0ff */
[----:B------:R-:W-:Y:S02]  /*4a50*/  IADD3 R7, R7, 0x1, RZ ;  /* 0x0000000107077810 */ /* 0x000fe40007ffe0ff */
[----:B------:R-:W-:-:S13]  /*4a60*/  ISETP.GE.AND P5, PT, R60, UR4, PT ;  /* 0x000000043c007c0c */ /* 0x000fda000bfa6270 */
[----:B------:R-:W-:Y:S01]  /*4a70*/  @P5 CALL.REL.NOINC `(.L_x_2878) ;  /* 0x0000001000005944 */ /* 0x000fe20003c00000 */
[----:B------:R-:W-:Y:S05]  /*4a80*/  BRA `(.L_x_2879) ;  /* 0xffffb8d000007947 */ /* 0x000fea000383ffff */
.L_x_2878:
[----:B------:R-:W-:Y:S05]  /*4a90*/  EXIT ;  /* 0x000000000000794d */ /* 0x000fea0003800000 */
.L_x_2880:
        /* <DEDUP_REMOVED lines=14> */
.L_x_3373:


//--------------------- .text._Z35group_norm_nhwc_fwd_one_pass_kernelI11Fp32IOFp32WLi64ELi14ELi224EEv26Group_norm_nhwc_fwd_params --------------------------
	.section	.text._Z35group_norm_nhwc_fwd_one_pass_kernelI11Fp32IOFp32WLi64ELi14ELi224EEv26Group_norm_nhwc_fwd_params,"ax",@progbits
	.sectioninfo	@"SHI_REGISTERS=32"
	.align	128
        .global         _Z35group_norm_nhwc_fwd_one_pass_kernelI11Fp32IOFp32WLi64ELi14ELi224EEv26Group_norm_nhwc_fwd_params
        .type           _Z35group_norm_nhwc_fwd_one_pass_kernelI11Fp32IOFp32WLi64ELi14ELi224EEv26Group_norm_nhwc_fwd_params,@function
        .size           _Z35group_norm_nhwc_fwd_one_pass_kernelI11Fp32IOFp32WLi64ELi14ELi224EEv26Group_norm_nhwc_fwd_params,(.L_x_3374 - _Z35group_norm_nhwc_fwd_one_pass_kernelI11Fp32IOFp32WLi64ELi14ELi224EEv26Group_norm_nhwc_fwd_params)
        .other          _Z35group_norm_nhwc_fwd_one_pass_kernelI11Fp32IOFp32WLi64ELi14ELi224EEv26Group_norm_nhwc_fwd_params,@"STO_CUDA_ENTRY STV_DEFAULT"
_Z35group_norm_nhwc_fwd_one_pass_kernelI11Fp32IOFp32WLi64ELi14ELi224EEv26Group_norm_nhwc_fwd_params:
.text._Z35group_norm_nhwc_fwd_one_pass_kernelI11Fp32IOFp32WLi64ELi14ELi224EEv26Group_norm_nhwc_fwd_params:
        /* <DEDUP_REMOVED lines=15> */
[----:B------:R-:W-:Y:S01]  /*00f0*/  LEA.HI R2, R2, R3, RZ, 0x1f ;  /* 0x0000000302027211 */ /* 0x000fe200078ff8ff */
[----:B------:R-:W-:Y:S01]  /*0100*/  HFMA2.MMA R3, -RZ, RZ, 0, 0 ;  /* 0x00000000ff037435 */ /* 0x000fe200000001ff */
[----:B------:R-:W-:-:S02]  /*0110*/  SHF.R.S32.HI R27, RZ, 0x5, R0 ;  /* 0x00000005ff1b7819 */ /* 0x000fc40000011400 */
[----:B------:R-:W-:-:S05]  /*0120*/  SHF.R.U32.HI R2, RZ, 0x2, R2 ;  /* 0x00000002ff027819 */ /* 0x000fca0000011602 */
[----:B0-----:R-:W-:Y:S02]  /*0130*/  IMAD R5, R24, c[0x0][0x1e4], R2 ;  /* 0x0000790018057a24 */ /* 0x001fe400078e0202 */
[----:B------:R-:W-:-:S03]  /*0140*/  IMAD R2, R2, -0x7, R29 ;  /* 0xfffffff902027824 */ /* 0x000fc600078e021d */
[C---:B------:R-:W-:Y:S02]  /*0150*/  ISETP.GE.U32.AND P1, PT, R5.reuse, c[0x0][0x1c8], PT ;  /* 0x0000720005007a0c */ /* 0x040fe40003f26070 */
[----:B------:R-:W-:Y:S02]  /*0160*/  SHF.R.S32.HI R28, RZ, 0x1f, R5 ;  /* 0x0000001fff1c7819 */ /* 0x000fe40000011405 */
[----:B------:R-:W-:Y:S02]  /*0170*/  SHF.L.U32 R2, R2, 0x1, RZ ;  /* 0x0000000102027819 */ /* 0x000fe400000006ff */
[----:B------:R-:W-:Y:S02]  /*0180*/  ISETP.GE.AND.EX P1, PT, R28, c[0x0][0x1cc], PT, P1 ;  /* 0x000073001c007a0c */ /* 0x000fe40003f26310 */
[----:B------:R-:W-:Y:S02]  /*0190*/  IADD3 R25, R5, 0x20, RZ ;  /* 0x0000002005197810 */ /* 0x000fe40007ffe0ff */
[----:B------:R-:W-:-:S02]  /*01a0*/  ISETP.LT.U32.AND P1, PT, R29, 0xe0, !P1 ;  /* 0x000000e01d00780c */ /* 0x000fc40004f21070 */
.L_x_2900:
[----:B-1----:R-:W-:Y:S01]  /*01b0*/  IABS R9, c[0x0][0x1d8] ;  /* 0x0000760000097a13 */ /* 0x002fe20000000000 */
[----:B------:R-:W-:Y:S01]  /*01c0*/  CS2R R18, SRZ ;  /* 0x0000000000127805 */ /* 0x000fe2000001ff00 */
[----:B------:R-:W-:Y:S01]  /*01d0*/  SHF.R.S32.HI R26, RZ, 0x1f, R25 ;  /* 0x0000001fff1a7819 */ /* 0x000fe20000011419 */
[----:B------:R-:W-:Y:S01]  /*01e0*/  CS2R R20, SRZ ;  /* 0x0000000000147805 */ /* 0x000fe2000001ff00 */
[----:B0-----:R-:W0:Y:S08]  /*01f0*/  I2F.RP R0, R9 ;  /* 0x0000000900007306 */ /* 0x001e300000209400 */
        /* <DEDUP_REMOVED lines=15> */
[----:B------:R-:W-:Y:S02]  /*02f0*/  ISETP.GE.U32.AND P0, PT, R0, R9, PT ;  /* 0x000000090000720c */ /* 0x000fe40003f06070 */
[----:B------:R-:W-:Y:S02]  /*0300*/  LOP3.LUT R0, R4, c[0x0][0x1d8], RZ, 0x3c, !PT ;  /* 0x0000760004007a12 */ /* 0x000fe400078e3cff */
[----:B------:R-:W-:Y:S02]  /*0310*/  ISETP.NE.AND P2, PT, RZ, c[0x0][0x1d8], PT ;  /* 0x00007600ff007a0c */ /* 0x000fe40003f45270 */
[----:B------:R-:W-:-:S07]  /*0320*/  ISETP.GE.AND P3, PT, R0, RZ, PT ;  /* 0x000000ff0000720c */ /* 0x000fce0003f66270 */
[----:B------:R-:W-:Y:S02]  /*0330*/  @P0 IADD3 R7, R7, 0x1, RZ ;  /* 0x0000000107070810 */ /* 0x000fe40007ffe0ff */
[----:B------:R-:W-:Y:S02]  /*0340*/  ISETP.GE.U32.AND P0, PT, R25, c[0x0][0x1c8], PT ;  /* 0x0000720019007a0c */ /* 0x000fe40003f06070 */
[----:B------:R-:W-:Y:S02]  /*0350*/  MOV R9, R7 ;  /* 0x0000000700097202 */ /* 0x000fe40000000f00 */
[----:B------:R-:W-:Y:S02]  /*0360*/  ISETP.GE.AND.EX P0, PT, R26, c[0x0][0x1cc], PT, P0 ;  /* 0x000073001a007a0c */ /* 0x000fe40003f06300 */
[----:B------:R-:W-:Y:S02]  /*0370*/  @!P3 IADD3 R9, -R9, RZ, RZ ;  /* 0x000000ff0909b210 */ /* 0x000fe40007ffe1ff */
[----:B------:R-:W-:-:S02]  /*0380*/  @!P2 LOP3.LUT R9, RZ, c[0x0][0x1d8], RZ, 0x33, !PT ;  /* 0x00007600ff09aa12 */ /* 0x000fc400078e33ff */
[----:B------:R-:W-:Y:S02]  /*0390*/  ISETP.GT.U32.OR P0, PT, R29, 0xdf, P0 ;  /* 0x000000df1d00780c */ /* 0x000fe40000704470 */
[----:B------:R-:W-:-:S05]  /*03a0*/  IADD3 R7, -R9, RZ, RZ ;  /* 0x000000ff09077210 */ /* 0x000fca0007ffe1ff */
[----:B------:R-:W-:Y:S01]  /*03b0*/  IMAD R0, R7, c[0x0][0x1d8], R4 ;  /* 0x0000760007007a24 */ /* 0x000fe200078e0204 */
[----:B------:R-:W-:-:S03]  /*03c0*/  SHF.R.S32.HI R7, RZ, 0x1f, R9 ;  /* 0x0000001fff077819 */ /* 0x000fc60000011409 */
[----:B------:R-:W-:Y:S02]  /*03d0*/  IMAD R0, R0, 0xe, RZ ;  /* 0x0000000e00007824 */ /* 0x000fe400078e02ff */
[----:B------:R-:W-:Y:S02]  /*03e0*/  IMAD R8, R7, c[0x0][0x1d0], RZ ;  /* 0x0000740007087a24 */ /* 0x000fe400078e02ff */
[----:B------:R-:W-:Y:S01]  /*03f0*/  @!P0 IMAD R10, R26, c[0x0][0x1c0], RZ ;  /* 0x000070001a0a8a24 */ /* 0x000fe200078e02ff */
[----:B------:R-:W-:Y:S01]  /*0400*/  IADD3 R6, P2, R2, R0, RZ ;  /* 0x0000000002067210 */ /* 0x000fe20007f5e0ff */
[----:B------:R-:W-:Y:S02]  /*0410*/  IMAD R17, R9, c[0x0][0x1d4], R8 ;  /* 0x0000750009117a24 */ /* 0x000fe400078e0208 */
[----:B------:R-:W-:Y:S01]  /*0420*/  @P1 IMAD R8, R28, c[0x0][0x1c0], RZ ;  /* 0x000070001c081a24 */ /* 0x000fe200078e02ff */
[----:B------:R-:W-:Y:S01]  /*0430*/  LEA.HI.X.SX32 R7, R0, R11, 0x1, P2 ;  /* 0x0000000b00077211 */ /* 0x000fe200010f0eff */
[----:B------:R-:W-:-:S04]  /*0440*/  @!P0 IMAD R11, R25, c[0x0][0x1c4], R10 ;  /* 0x00007100190b8a24 */ /* 0x000fc800078e020a */
[----:B------:R-:W-:-:S04]  /*0450*/  IMAD.WIDE.U32 R6, R9, c[0x0][0x1d0], R6 ;  /* 0x0000740009067a25 */ /* 0x000fc800078e0006 */
[----:B------:R-:W-:Y:S01]  /*0460*/  @P1 IMAD R9, R5, c[0x0][0x1c4], R8 ;  /* 0x0000710005091a24 */ /* 0x000fe200078e0208 */
[----:B------:R-:W-:Y:S02]  /*0470*/  IADD3 R17, R7, R17, RZ ;  /* 0x0000001107117210 */ /* 0x000fe40007ffe0ff */
[-C--:B------:R-:W-:Y:S02]  /*0480*/  @P1 MOV R16, R6.reuse ;  /* 0x0000000600101202 */ /* 0x080fe40000000f00 */
        /* <DEDUP_REMOVED lines=10> */
[----:B------:R-:W2:Y:S04]  /*0530*/  @P1 LDG.E.64 R18, [R8.64] ;  /* 0x0000000808121981 */ /* 0x000ea8000c1e1b00 */
[----:B------:R-:W3:Y:S01]  /*0540*/  @!P0 LDG.E.64 R20, [R10.64] ;  /* 0x000000080a148981 */ /* 0x000ee2000c1e1b00 */
[----:B------:R-:W-:Y:S01]  /*0550*/  ISETP.NE.AND P2, PT, R29, RZ, PT ;  /* 0x000000ff1d00720c */ /* 0x000fe20003f45270 */
[----:B------:R-:W-:Y:S01]  /*0560*/  ULDC UR5, c[0x0][0xc] ;  /* 0x0000030000057ab9 */ /* 0x000fe20000000800 */
[----:B------:R-:W-:Y:S01]  /*0570*/  BSSY B0, `(.L_x_2881) ;  /* 0x000003a000007945 */ /* 0x000fe20003800000 */
[----:B------:R-:W0:Y:S02]  /*0580*/  S2R R22, SR_LANEID ;  /* 0x0000000000167919 */ /* 0x000e240000000000 */
[----:B0-----:R-:W-:-:S02]  /*0590*/  ISETP.GT.AND P0, PT, R22, 0x1e, PT ;  /* 0x0000001e1600780c */ /* 0x001fc40003f04270 */
[----:B------:R-:W-:Y:S01]  /*05a0*/  ISETP.NE.AND P3, PT, R22, RZ, PT ;  /* 0x000000ff1600720c */ /* 0x000fe20003f65270 */
[----:B--2---:R-:W-:Y:S02]  /*05b0*/  FMUL.FTZ R13, R19, R19 ;  /* 0x00000013130d7220 */ /* 0x004fe40000410000 */
[C---:B------:R-:W-:Y:S02]  /*05c0*/  FADD.FTZ R12, R18.reuse, R19 ;  /* 0x00000013120c7221 */ /* 0x040fe40000010000 */
[----:B---3--:R-:W-:Y:S02]  /*05d0*/  FMUL.FTZ R23, R21, R21 ;  /* 0x0000001515177220 */ /* 0x008fe40000410000 */
[----:B------:R-:W-:Y:S02]  /*05e0*/  FFMA.FTZ R13, R18, R18, R13 ;  /* 0x00000012120d7223 */ /* 0x000fe4000001000d */
[----:B------:R-:W-:Y:S02]  /*05f0*/  FADD.FTZ R15, R20, R21 ;  /* 0x00000015140f7221 */ /* 0x000fe40000010000 */
[----:B------:R-:W-:-:S02]  /*0600*/  FADD.FTZ R12, RZ, R12 ;  /* 0x0000000cff0c7221 */ /* 0x000fc40000010000 */
        /* <DEDUP_REMOVED lines=28> */
[----:B------:R-:W-:Y:S02]  /*07d0*/  MOV R10, R12 ;  /* 0x0000000c000a7202 */ /* 0x000fe40000000f00 */
[----:B------:R-:W-:-:S05]  /*07e0*/  MOV R11, R8 ;  /* 0x00000008000b7202 */ /* 0x000fca0000000f00 */
[----:B------:R0:W-:Y:S04]  /*07f0*/  @!P3 STS.64 [R27.X8+0x8], R10 ;  /* 0x0000080a1b00b388 */ /* 0x0001e80000008a00 */
[----:B------:R-:W-:Y:S06]  /*0800*/  BAR.SYNC.DEFER_BLOCKING 0x0 ;  /* 0x0000000000007b1d */ /* 0x000fec0000010000 */
[----:B------:R-:W-:Y:S05]  /*0810*/  @P2 BRA `(.L_x_2882) ;  /* 0x000000f000002947 */ /* 0x000fea0003800000 */
[----:B------:R-:W1:Y:S02]  /*0820*/  LDS.128 R12, [0x10] ;  /* 0x00001000ff0c7984 */ /* 0x000e640000000c00 */
[----:B-1----:R-:W-:-:S02]  /*0830*/  FADD.FTZ R9, R10, R12 ;  /* 0x0000000c0a097221 */ /* 0x002fc40000010000 */
[----:B------:R-:W-:Y:S02]  /*0840*/  FADD.FTZ R12, R11, R13 ;  /* 0x0000000d0b0c7221 */ /* 0x000fe40000010000 */
[----:B------:R-:W-:Y:S02]  /*0850*/  FADD.FTZ R13, R9, R14 ;  /* 0x0000000e090d7221 */ /* 0x000fe40000010000 */
[----:B0-----:R-:W0:Y:S01]  /*0860*/  LDS.128 R8, [0x20] ;  /* 0x00002000ff087984 */ /* 0x001e220000000c00 */
[----:B------:R-:W-:Y:S02]  /*0870*/  FADD.FTZ R12, R12, R15 ;  /* 0x0000000f0c0c7221 */ /* 0x000fe40000010000 */
[----:B0-----:R-:W-:Y:S02]  /*0880*/  FADD.FTZ R13, R13, R8 ;  /* 0x000000080d0d7221 */ /* 0x001fe40000010000 */
[----:B------:R-:W-:Y:S02]  /*0890*/  FADD.FTZ R8, R12, R9 ;  /* 0x000000090c087221 */ /* 0x000fe40000010000 */
[----:B------:R-:W-:-:S02]  /*08a0*/  FADD.FTZ R9, R13, R10 ;  /* 0x0000000a0d097221 */ /* 0x000fc40000010000 */
[----:B------:R-:W0:Y:S01]  /*08b0*/  LDS.128 R12, [0x30] ;  /* 0x00003000ff0c7984 */ /* 0x000e220000000c00 */
[----:B------:R-:W-:Y:S02]  /*08c0*/  FADD.FTZ R8, R8, R11 ;  /* 0x0000000b08087221 */ /* 0x000fe40000010000 */
[----:B0-----:R-:W-:Y:S02]  /*08d0*/  FADD.FTZ R9, R9, R12 ;  /* 0x0000000c09097221 */ /* 0x001fe40000010000 */
[----:B------:R-:W-:Y:S02]  /*08e0*/  FADD.FTZ R8, R8, R13 ;  /* 0x0000000d08087221 */ /* 0x000fe40000010000 */
[----:B------:R-:W-:Y:S02]  /*08f0*/  FADD.FTZ R10, R9, R14 ;  /* 0x0000000e090a7221 */ /* 0x000fe40000010000 */
[----:B------:R-:W-:Y:S02]  /*0900*/  FADD.FTZ R11, R8, R15 ;  /* 0x0000000f080b7221 */ /* 0x000fe40000010000 */
.L_x_2882:
[----:B------:R-:W-:Y:S05]  /*0910*/  BSYNC B0 ;  /* 0x0000000000007941 */ /* 0x000fea0003800000 */
.L_x_2881:
[----:B------:R-:W-:-:S06]  /*0920*/  UISETP.GE.U32.AND UP0, UPT, UR5, 0x2, UPT ;  /* 0x000000020500788c */ /* 0x000fcc000bf06070 */
[----:B------:R-:W-:-:S13]  /*0930*/  PLOP3.LUT P0, PT, PT, PT, UP0, 0x80, 0x0 ;  /* 0x000000000000781c */ /* 0x000fda0003f0f008 */
        /* <DEDUP_REMOVED lines=18> */
[----:B-1----:R-:W-:Y:S01]  /*0a60*/  SEL R22, RZ, c[0x0][0xc], P0 ;  /* 0x00000300ff167a07 */ /* 0x002fe20000000000 */
[----:B------:R-:W-:-:S00]  /*0a70*/  ERRBAR ;  /* 0x00000000000079ab */ /* 0x000fc00000000000 */
[----:B------:R1:W-:Y:S02]  /*0a80*/  RED.E.ADD.S32.STRONG.GPU [R14.64], R9 ;  /* 0x000000090e00798e */ /* 0x0003e4000c10e388 */
[----:B------:R-:W-:-:S13]  /*0a90*/  ISETP.NE.AND P0, PT, R22, -0x1, PT ;  /* 0xffffffff1600780c */ /* 0x000fda0003f05270 */
[----:B-1----:R-:W-:Y:S05]  /*0aa0*/  @!P0 BRA `(.L_x_2884) ;  /* 0x0000005000008947 */ /* 0x002fea0003800000 */
.L_x_2885:
[----:B------:R-:W2:Y:S01]  /*0ab0*/  LDG.E.STRONG.GPU R9, [R14.64] ;  /* 0x000000080e097981 */ /* 0x000ea2000c1ef900 */
[----:B------:R-:W-:Y:S01]  /*0ac0*/  YIELD ;  /* 0x0000000000007946 */ /* 0x000fe20003800000 */
[----:B--2---:R-:W-:Y:S01]  /*0ad0*/  ISETP.NE.AND P0, PT, R9, R22, PT ;  /* 0x000000160900720c */ /* 0x004fe20003f05270 */
[----:B------:R-:W-:-:S12]  /*0ae0*/  CCTL.IVALL ;  /* 0x00000000ff00798f */ /* 0x000fd80002000000 */
[----:B------:R-:W-:Y:S05]  /*0af0*/  @P0 BRA `(.L_x_2885) ;  /* 0xffffffb000000947 */ /* 0x000fea000383ffff */
.L_x_2884:
        /* <DEDUP_REMOVED lines=20> */
.L_x_2889:
[----:B------:R-:W-:-:S13]  /*0c40*/  ISETP.EQ.OR P3, PT, R9, R24, P2 ;  /* 0x000000180900720c */ /* 0x000fda0001762670 */
[----:B------:R-:W-:-:S04]  /*0c50*/  @!P3 IMAD R15, R9, c[0x0][0x10], R8 ;  /* 0x00000400090fba24 */ /* 0x000fc800078e0208 */
[----:B------:R-:W-:-:S06]  /*0c60*/  @!P3 IMAD.WIDE.U32 R14, R15, 0x8, R12 ;  /* 0x000000080f0eb825 */ /* 0x000fcc00078e000c */
[----:B------:R-:W2:Y:S01]  /*0c70*/  @!P3 LDG.E.64 R14, [R14.64] ;  /* 0x000000080e0eb981 */ /* 0x000ea2000c1e1b00 */
[----:B------:R-:W-:Y:S01]  /*0c80*/  IADD3 R23, R9, 0x1, RZ ;  /* 0x0000000109177810 */ /* 0x000fe20007ffe0ff */
[----:B0-2---:R-:W-:Y:S02]  /*0c90*/  @!P3 FADD.FTZ R10, R10, R14 ;  /* 0x0000000e0a0ab221 */ /* 0x005fe40000010000 */
        /* <DEDUP_REMOVED lines=105> */
[----:B------:R-:W-:-:S06]  /*1330*/  UISETP.GT.AND UP0, UPT, UR5, 0xc, UPT ;  /* 0x0000000c0500788c */ /* 0x000fcc000bf04270 */
[----:B------:R-:W-:Y:S01]  /*1340*/  PLOP3.LUT P4, PT, PT, PT, UP0, 0x80, 0x0 ;  /* 0x000000000000781c */ /* 0x000fe20003f8f008 */
[----:B--2---:R-:W-:Y:S02]  /*1350*/  @!P3 FADD.FTZ R10, R10, R14 ;  /* 0x0000000e0a0ab221 */ /* 0x004fe40000010000 */
[----:B------:R-:W-:-:S10]  /*1360*/  @!P3 FADD.FTZ R11, R11, R15 ;  /* 0x0000000f0b0bb221 */ /* 0x000fd40000010000 */
[----:B------:R-:W-:Y:S05]  /*1370*/  @P4 BRA `(.L_x_2889) ;  /* 0xfffff8c000004947 */ /* 0x000fea000383ffff */
.L_x_2888:
[----:B------:R-:W-:-:S06]  /*1380*/  UISETP.GT.AND UP0, UPT, UR5, 0x4, UPT ;  /* 0x000000040500788c */ /* 0x000fcc000bf04270 */
[----:B------:R-:W-:-:S13]  /*1390*/  PLOP3.LUT P3, PT, PT, PT, UP0, 0x80, 0x0 ;  /* 0x000000000000781c */ /* 0x000fda0003f6f008 */
[----:B------:R-:W-:Y:S05]  /*13a0*/  @!P3 BRA `(.L_x_2890) ;  /* 0x000003b00000b947 */ /* 0x000fea0003800000 */
        /* <DEDUP_REMOVED lines=53> */
[----:B------:R-:W-:Y:S01]  /*1700*/  UIADD3 UR5, UR5, -0x4, URZ ;  /* 0xfffffffc05057890 */ /* 0x000fe2000fffe03f */
[----:B------:R-:W-:Y:S02]  /*1710*/  PLOP3.LUT P0, PT, PT, PT, PT, 0x8, 0x0 ;  /* 0x000000000000781c */ /* 0x000fe40003f0e170 */
[----:B------:R-:W-:Y:S01]  /*1720*/  IADD3 R9, R9, 0x4, RZ ;  /* 0x0000000409097810 */ /* 0x000fe20007ffe0ff */
[----:B------:R-:W-:Y:S01]  /*1730*/  UIADD3 UR5, UR5, -0x4, URZ ;  /* 0xfffffffc05057890 */ /* 0x000fe2000fffe03f */
[----:B--2---:R-:W-:Y:S02]  /*1740*/  @!P3 FADD.FTZ R10, R10, R14 ;  /* 0x0000000e0a0ab221 */ /* 0x004fe40000010000 */
[----:B------:R-:W-:-:S03]  /*1750*/  @!P3 FADD.FTZ R11, R11, R15 ;  /* 0x0000000f0b0bb221 */ /* 0x000fc60000010000 */
.L_x_2890:
[----:B------:R-:W-:-:S13]  /*1760*/  ISETP.NE.OR P0, PT, RZ, UR5, P0 ;  /* 0x00000005ff007c0c */ /* 0x000fda0008705670 */
[----:B------:R-:W-:Y:S05]  /*1770*/  @!P0 BRA `(.L_x_2886) ;  /* 0x000001f000008947 */ /* 0x000fea0003800000 */
.L_x_2887:
        /* <DEDUP_REMOVED lines=26> */
[----:B------:R-:W-:-:S05]  /*1920*/  IADD3 R9, R9, 0x4, RZ ;  /* 0x0000000409097810 */ /* 0x000fca0007ffe0ff */
[----:B------:R-:W-:Y:S01]  /*1930*/  ISETP.NE.AND P3, PT, RZ, UR5, PT ;  /* 0x00000005ff007c0c */ /* 0x000fe2000bf65270 */
[----:B--2---:R-:W-:Y:S02]  /*1940*/  @!P0 FADD.FTZ R10, R10, R14 ;  /* 0x0000000e0a0a8221 */ /* 0x004fe40000010000 */
[----:B------:R-:W-:-:S10]  /*1950*/  @!P0 FADD.FTZ R11, R11, R15 ;  /* 0x0000000f0b0b8221 */ /* 0x000fd40000010000 */
[----:B------:R-:W-:Y:S05]  /*1960*/  @P3 BRA `(.L_x_2887) ;  /* 0xfffffe1000003947 */ /* 0x000fea000383ffff */
.L_x_2886:
        /* <DEDUP_REMOVED lines=12> */
.L_x_2892:
[----:B------:R-:W-:Y:S05]  /*1a30*/  BSYNC B0 ;  /* 0x0000000000007941 */ /* 0x000fea0003800000 */
.L_x_2891:
        /* <DEDUP_REMOVED lines=16> */
.L_x_2883:
[----:B------:R-:W-:Y:S01]  /*1b40*/  LOP3.LUT P0, RZ, R24, R29, RZ, 0xfc, !PT ;  /* 0x0000001d18ff7212 */ /* 0x000fe2000780fcff */
[----:B------:R-:W-:Y:S01]  /*1b50*/  @!P2 STS.64 [0x48], R10 ;  /* 0x0000480aff00a388 */ /* 0x000fe20000000a00 */
[----:B------:R-:W-:Y:S01]  /*1b60*/  ISETP.EQ.U32.AND P3, PT, RZ, c[0x0][0x168], PT ;  /* 0x00005a00ff007a0c */ /* 0x000fe20003f62070 */
[----:B------:R-:W-:Y:S01]  /*1b70*/  HFMA2.MMA R15, -RZ, RZ, 0, 2.384185791015625e-07 ;  /* 0x00000004ff0f7435 */ /* 0x000fe200000001ff */
[----:B------:R-:W-:Y:S02]  /*1b80*/  IADD3 R0, R2, R0, RZ ;  /* 0x0000000002007210 */ /* 0x000fe40007ffe0ff */
[----:B------:R-:W-:-:S13]  /*1b90*/  ISETP.EQ.OR.EX P0, PT, RZ, c[0x0][0x16c], P0, P3 ;  /* 0x00005b00ff007a0c */ /* 0x000fda0000702730 */
        /* <DEDUP_REMOVED lines=10> */
[----:B------:R-:W-:-:S03]  /*1c40*/  ISETP.NE.AND P2, PT, RZ, UR7, PT ;  /* 0x00000007ff007c0c */ /* 0x000fc6000bf45270 */
[----:B0-----:R-:W0:Y:S02]  /*1c50*/  LDS.64 R10, [0x48] ;  /* 0x00004800ff0a7984 */ /* 0x001e240000000a00 */
[----:B0-----:R-:W-:-:S04]  /*1c60*/  FMUL.FTZ R0, R10, c[0x0][0x1f4] ;  /* 0x00007d000a007a20 */ /* 0x001fc80000410000 */
[C---:B------:R-:W-:Y:S02]  /*1c70*/  FMUL.FTZ R14, R0.reuse, R0 ;  /* 0x00000000000e7220 */ /* 0x040fe40000410000 */
[C---:B------:R-:W-:Y:S02]  /*1c80*/  FADD.FTZ R19, -R0.reuse, R19 ;  /* 0x0000001300137221 */ /* 0x040fe40000010100 */
[----:B------:R-:W-:Y:S02]  /*1c90*/  FFMA.FTZ R14, R11, c[0x0][0x1f4], -R14 ;  /* 0x00007d000b0e7a23 */ /* 0x000fe4000001080e */
[C---:B------:R-:W-:Y:S02]  /*1ca0*/  FADD.FTZ R11, -R0.reuse, R18 ;  /* 0x00000012000b7221 */ /* 0x040fe40000010100 */
[----:B------:R-:W-:Y:S01]  /*1cb0*/  FADD.FTZ R23, -R0, R20 ;  /* 0x0000001400177221 */ /* 0x000fe20000010100 */
[----:B------:R-:W-:Y:S01]  /*1cc0*/  FSETP.GTU.FTZ.AND P0, PT, R14, RZ, PT ;  /* 0x000000ff0e00720b */ /* 0x000fe20003f1c000 */
[----:B------:R-:W-:-:S12]  /*1cd0*/  FADD.FTZ R21, -R0, R21 ;  /* 0x0000001500157221 */ /* 0x000fd80000010100 */
[----:B------:R-:W-:Y:S01]  /*1ce0*/  @P0 FADD.FTZ R15, R14, c[0x0][0x188] ;  /* 0x000062000e0f0621 */ /* 0x000fe20000010000 */
[----:B------:R-:W-:-:S06]  /*1cf0*/  MOV R14, 0x3f800000 ;  /* 0x3f800000000e7802 */ /* 0x000fcc0000000f00 */
[----:B------:R-:W0:Y:S01]  /*1d00*/  @P0 MUFU.RSQ R14, R15 ;  /* 0x0000000f000e0308 */ /* 0x000e220000001400 */
[----:B------:R-:W-:-:S04]  /*1d10*/  ISETP.GE.U32.AND P0, PT, R25, c[0x0][0x1c8], PT ;  /* 0x0000720019007a0c */ /* 0x000fc80003f06070 */
        /* <DEDUP_REMOVED lines=21> */
.L_x_2893:
[----:B------:R-:W-:Y:S01]  /*1e70*/  BSSY B0, `(.L_x_2894) ;  /* 0x000000b000007945 */ /* 0x000fe20003800000 */
        /* <DEDUP_REMOVED lines=8> */
[----:B------:R-:W-:-:S05]  /*1f00*/  LEA.HI.X R13, R8, c[0x0][0x164], R13, 0x2, P3 ;  /* 0x00005900080d7a11 */ /* 0x000fca00018f140d */
[----:B------:R0:W-:Y:S04]  /*1f10*/  STG.E.64 [R12.64], R14 ;  /* 0x0000000e0c007986 */ /* 0x0001e8000c101b08 */
.L_x_2895:
[----:B------:R-:W-:Y:S05]  /*1f20*/  BSYNC B0 ;  /* 0x0000000000007941 */ /* 0x000fea0003800000 */
.L_x_2894:
        /* <DEDUP_REMOVED lines=11> */
.L_x_2896:
[----:B------:R-:W-:Y:S01]  /*1fe0*/  BSSY B0, `(.L_x_2897) ;  /* 0x000000a000007945 */ /* 0x000fe20003800000 */
[----:B------:R-:W-:Y:S05]  /*1ff0*/  @P0 BRA `(.L_x_2898) ;  /* 0x0000008000000947 */ /* 0x000fea0003800000 */
[----:B------:R-:W-:Y:S01]  /*2000*/  MOV R7, R17 ;  /* 0x0000001100077202 */ /* 0x000fe20000000f00 */
[----:B------:R-:W-:-:S04]  /*2010*/  IMAD R26, R26, c[0x0][0x1c0], RZ ;  /* 0x000070001a1a7a24 */ /* 0x000fc800078e02ff */
[----:B------:R-:W-:-:S04]  /*2020*/  IMAD.WIDE.U32 R6, R25, c[0x0][0x1c0], R6 ;  /* 0x0000700019067a25 */ /* 0x000fc800078e0006 */
[----:B------:R-:W-:Y:S01]  /*2030*/  IMAD R9, R25, c[0x0][0x1c4], R26 ;  /* 0x0000710019097a24 */ /* 0x000fe200078e021a */
[----:B------:R-:W-:-:S04]  /*2040*/  LEA R8, P0, R6, c[0x0][0x160], 0x2 ;  /* 0x0000580006087a11 */ /* 0x000fc800078010ff */
[----:B------:R-:W-:-:S04]  /*2050*/  IADD3 R9, R7, R9, RZ ;  /* 0x0000000907097210 */ /* 0x000fc80007ffe0ff */
[----:B------:R-:W-:-:S05]  /*2060*/  LEA.HI.X R9, R6, c[0x0][0x164], R9, 0x2, P0 ;  /* 0x0000590006097a11 */ /* 0x000fca00000f1409 */
[----:B------:R1:W-:Y:S02]  /*2070*/  STG.E.64 [R8.64], R10 ;  /* 0x0000000a08007986 */ /* 0x0003e4000c101b08 */
.L_x_2898:
[----:B------:R-:W-:Y:S05]  /*2080*/  BSYNC B0 ;  /* 0x0000000000007941 */ /* 0x000fea0003800000 */
.L_x_2897:
[----:B------:R-:W-:Y:S02]  /*2090*/  IADD3 R4, R4, c[0x0][0x10], RZ ;  /* 0x0000040004047a10 */ /* 0x000fe40007ffe0ff */
[----:B------:R-:W-:Y:S02]  /*20a0*/  IADD3 R3, R3, 0x1, RZ ;  /* 0x0000000103037810 */ /* 0x000fe40007ffe0ff */
[----:B------:R-:W-:-:S13]  /*20b0*/  ISETP.GE.AND P0, PT, R4, UR4, PT ;  /* 0x0000000404007c0c */ /* 0x000fda000bf06270 */
[----:B------:R-:W-:Y:S01]  /*20c0*/  @P0 CALL.REL.NOINC `(.L_x_2899) ;  /* 0x0000001000000944 */ /* 0x000fe20003c00000 */
[----:B------:R-:W-:Y:S05]  /*20d0*/  BRA `(.L_x_2900) ;  /* 0xffffe0d000007947 */ /* 0x000fea000383ffff */
.L_x_2899:
[----:B------:R-:W-:Y:S05]  /*20e0*/  EXIT ;  /* 0x000000000000794d */ /* 0x000fea0003800000 */
.L_x_2901:
        /* <DEDUP_REMOVED lines=9> */
.L_x_3374:


//--------------------- .text._Z35group_norm_nhwc_fwd_one_pass_kernelI11Fp32IOFp32WLi128ELi14ELi224EEv26Group_norm_nhwc_fwd_params --------------------------
	.section	.text._Z35group_norm_nhwc_fwd_one_pass_kernelI11Fp32IOFp32WLi128ELi14ELi224EEv26Group_norm_nhwc_fwd_params,"ax",@progbits
	.sectioninfo	@"SHI_REGISTERS=40"
	.align	128
        .global         _Z35group_norm_nhwc_fwd_one_pass_kernelI11Fp32IOFp32WLi128ELi14ELi224EEv26Group_norm_nhwc_fwd_params
        .type           _Z35group_norm_nhwc_fwd_one_pass_kernelI11Fp32IOFp32WLi128ELi14ELi224EEv26Group_norm_nhwc_fwd_params,@function
        .size           _Z35group_norm_nhwc_fwd_one_pass_kernelI11Fp32IOFp32WLi128ELi14ELi224EEv26Group_norm_nhwc_fwd_params,(.L_x_3375 - _Z35group_norm_nhwc_fwd_one_pass_kernelI11Fp32IOFp32WLi128ELi14ELi224EEv26Group_norm_nhwc_fwd_params)
        .other          _Z35group_norm_nhwc_fwd_one_pass_kernelI11Fp32IOFp32WLi128ELi14ELi224EEv26Group_norm_nhwc_fwd_params,@"STO_CUDA_ENTRY STV_DEFAULT"
_Z35group_norm_nhwc_fwd_one_pass_kernelI11Fp32IOFp32WLi128ELi14ELi224EEv26Group_norm_nhwc_fwd_params:
.text._Z35group_norm_nhwc_fwd_one_pass_kernelI11Fp32IOFp32WLi128ELi14ELi224EEv26Group_norm_nhwc_fwd_params:
        /* <DEDUP_REMOVED lines=18> */
[----:B------:R-:W-:Y:S02]  /*0120*/  SHF.R.U32.HI R4, RZ, 0x2, R2 ;  /* 0x00000002ff047819 */ /* 0x000fe40000011602 */
[----:B------:R-:W-:-:S03]  /*0130*/  MOV R2, R5 ;  /* 0x0000000500027202 */ /* 0x000fc60000000f00 */
[----:B0-----:R-:W-:Y:S02]  /*0140*/  IMAD R0, R33, c[0x0][0x1e4], R4 ;  /* 0x0000790021007a24 */ /* 0x001fe400078e0204 */
[----:B------:R-:W-:-:S03]  /*0150*/  IMAD R4, R4, -0x7, R35 ;  /* 0xfffffff904047824 */ /* 0x000fc600078e0223 */
[----:B------:R-:W-:Y:S02]  /*0160*/  ISETP.GE.U32.AND P0, PT, R0, c[0x0][0x1c8], PT ;  /* 0x0000720000007a0c */ /* 0x000fe40003f06070 */
[----:B------:R-:W-:Y:S02]  /*0170*/  SHF.R.S32.HI R34, RZ, 0x1f, R0 ;  /* 0x0000001fff227819 */ /* 0x000fe40000011400 */
[----:B------:R-:W-:Y:S02]  /*0180*/  SHF.L.U32 R4, R4, 0x1, RZ ;  /* 0x0000000104047819 */ /* 0x000fe400000006ff */
[----:B------:R-:W-:Y:S02]  /*0190*/  ISETP.GE.AND.EX P0, PT, R34, c[0x0][0x1cc], PT, P0 ;  /* 0x0000730022007a0c */ /* 0x000fe40003f06300 */
[----:B------:R-:W-:Y:S02]  /*01a0*/  IADD3 R5, R0, 0x20, RZ ;  /* 0x0000002000057810 */ /* 0x000fe40007ffe0ff */
[----:B------:R-:W-:-:S02]  /*01b0*/  ISETP.LT.U32.AND P0, PT, R35, 0xe0, !P0 ;  /* 0x000000e02300780c */ /* 0x000fc40004701070 */
[C---:B------:R-:W-:Y:S02]  /*01c0*/  IADD3 R6, R0.reuse, 0x40, RZ ;  /* 0x0000004000067810 */ /* 0x040fe40007ffe0ff */
[----:B------:R-:W-:Y:S02]  /*01d0*/  IADD3 R7, R0, 0x60, RZ ;  /* 0x0000006000077810 */ /* 0x000fe40007ffe0ff */
.L_x_2924:
[----:B0-----:R-:W-:Y:S02]  /*01e0*/  IABS R11, c[0x0][0x1d8] ;  /* 0x00007600000b7a13 */ /* 0x001fe40000000000 */
[----:B------:R-:W-:Y:S02]  /*01f0*/  SHF.R.S32.HI R31, RZ, 0x1f, R5 ;  /* 0x0000001fff1f7819 */ /* 0x000fe40000011405 */
[----:B------:R-:W0:Y:S01]  /*0200*/  I2F.RP R10, R11 ;  /* 0x0000000b000a7306 */ /* 0x000e220000209400 */
[----:B------:R-:W-:Y:S02]  /*0210*/  SHF.R.S32.HI R30, RZ, 0x1f, R6 ;  /* 0x0000001fff1e7819 */ /* 0x000fe40000011406 */
[----:B------:R-:W-:-:S05]  /*0220*/  SHF.R.S32.HI R29, RZ, 0x1f, R7 ;  /* 0x0000001fff1d7819 */ /* 0x000fca0000011407 */
[----:B0-----:R-:W0:Y:S02]  /*0230*/  MUFU.RCP R10, R10 ;  /* 0x0000000a000a7308 */ /* 0x001e240000001000 */
[----:B01----:R-:W-:-:S06]  /*0240*/  IADD3 R8, R10, 0xffffffe, RZ ;  /* 0x0ffffffe0a087810 */ /* 0x003fcc0007ffe0ff */
        /* <DEDUP_REMOVED lines=20> */
[----:B------:R-:W-:Y:S02]  /*0390*/  ISETP.GE.U32.AND P2, PT, R6, c[0x0][0x1c8], PT ;  /* 0x0000720006007a0c */ /* 0x000fe40003f46070 */
[----:B------:R-:W-:-:S02]  /*03a0*/  IADD3 R11, -R9, RZ, RZ ;  /* 0x000000ff090b7210 */ /* 0x000fc40007ffe1ff */
[----:B------:R-:W-:Y:S02]  /*03b0*/  ISETP.GE.AND.EX P1, PT, R31, c[0x0][0x1cc], PT, P1 ;  /* 0x000073001f007a0c */ /* 0x000fe40003f26310 */
[----:B------:R-:W-:Y:S01]  /*03c0*/  ISETP.GE.AND.EX P2, PT, R30, c[0x0][0x1cc], PT, P2 ;  /* 0x000073001e007a0c */ /* 0x000fe20003f46320 */
[----:B------:R-:W-:Y:S01]  /*03d0*/  IMAD R28, R11, c[0x0][0x1d8], R2 ;  /* 0x000076000b1c7a24 */ /* 0x000fe200078e0202 */
[----:B------:R-:W-:Y:S02]  /*03e0*/  SHF.R.S32.HI R11, RZ, 0x1f, R4 ;  /* 0x0000001fff0b7819 */ /* 0x000fe40000011404 */
[----:B------:R-:W-:Y:S01]  /*03f0*/  SHF.R.S32.HI R8, RZ, 0x1f, R9 ;  /* 0x0000001fff087819 */ /* 0x000fe20000011409 */
[----:B------:R-:W-:Y:S01]  /*0400*/  IMAD R28, R28, 0xe, RZ ;  /* 0x0000000e1c1c7824 */ /* 0x000fe200078e02ff */
[C---:B------:R-:W-:Y:S02]  /*0410*/  ISETP.GT.U32.OR P1, PT, R35.reuse, 0xdf, P1 ;  /* 0x000000df2300780c */ /* 0x040fe40000f24470 */
[----:B------:R-:W-:Y:S01]  /*0420*/  ISETP.GT.U32.OR P2, PT, R35, 0xdf, P2 ;  /* 0x000000df2300780c */ /* 0x000fe20001744470 */
[----:B------:R-:W-:Y:S01]  /*0430*/  IMAD R8, R8, c[0x0][0x1d0], RZ ;  /* 0x0000740008087a24 */ /* 0x000fe200078e02ff */
[----:B------:R-:W-:-:S03]  /*0440*/  IADD3 R16, P3, R4, R28, RZ ;  /* 0x0000001c04107210 */ /* 0x000fc60007f7e0ff */
[----:B------:R-:W-:Y:S01]  /*0450*/  IMAD R19, R9, c[0x0][0x1d4], R8 ;  /* 0x0000750009137a24 */ /* 0x000fe200078e0208 */
[----:B------:R-:W-:Y:S02]  /*0460*/  LEA.HI.X.SX32 R17, R28, R11, 0x1, P3 ;  /* 0x0000000b1c117211 */ /* 0x000fe400018f0eff */
[----:B------:R-:W-:-:S03]  /*0470*/  ISETP.GE.U32.AND P3, PT, R7, c[0x0][0x1c8], PT ;  /* 0x0000720007007a0c */ /* 0x000fc60003f66070 */
[----:B------:R-:W-:Y:S01]  /*0480*/  IMAD.WIDE.U32 R16, R9, c[0x0][0x1d0], R16 ;  /* 0x0000740009107a25 */ /* 0x000fe200078e0010 */
[----:B------:R-:W-:-:S03]  /*0490*/  ISETP.GE.AND.EX P3, PT, R29, c[0x0][0x1cc], PT, P3 ;  /* 0x000073001d007a0c */ /* 0x000fc60003f66330 */
[----:B------:R-:W-:Y:S01]  /*04a0*/  @P0 IMAD R9, R34, c[0x0][0x1c0], RZ ;  /* 0x0000700022090a24 */ /* 0x000fe200078e02ff */
[----:B------:R-:W-:Y:S01]  /*04b0*/  IADD3 R19, R17, R19, RZ ;  /* 0x0000001311137210 */ /* 0x000fe20007ffe0ff */
[----:B------:R-:W-:Y:S01]  /*04c0*/  @!P1 IMAD R8, R31, c[0x0][0x1c0], RZ ;  /* 0x000070001f089a24 */ /* 0x000fe200078e02ff */
[-C--:B------:R-:W-:Y:S01]  /*04d0*/  @P0 MOV R18, R16.reuse ;  /* 0x0000001000120202 */ /* 0x080fe20000000f00 */
[----:B------:R-:W-:Y:S01]  /*04e0*/  @!P2 IMAD R13, R30, c[0x0][0x1c0], RZ ;  /* 0x000070001e0daa24 */ /* 0x000fe200078e02ff */
[-C--:B------:R-:W-:Y:S01]  /*04f0*/  @!P1 MOV R12, R16.reuse ;  /* 0x00000010000c9202 */ /* 0x080fe20000000f00 */
[----:B------:R-:W-:Y:S01]  /*0500*/  @P0 IMAD R11, R0, c[0x0][0x1c4], R9 ;  /* 0x00007100000b0a24 */ /* 0x000fe200078e0209 */
[----:B------:R-:W-:Y:S01]  /*0510*/  ISETP.GT.U32.OR P3, PT, R35, 0xdf, P3 ;  /* 0x000000df2300780c */ /* 0x000fe20001f64470 */
[----:B------:R-:W-:Y:S01]  /*0520*/  @!P1 IMAD R21, R5, c[0x0][0x1c4], R8 ;  /* 0x0000710005159a24 */ /* 0x000fe200078e0208 */
[----:B------:R-:W-:Y:S01]  /*0530*/  @!P2 MOV R22, R16 ;  /* 0x000000100016a202 */ /* 0x000fe20000000f00 */
[----:B------:R-:W-:Y:S01]  /*0540*/  @!P2 IMAD R25, R6, c[0x0][0x1c4], R13 ;  /* 0x000071000619aa24 */ /* 0x000fe200078e020d */
[-C--:B------:R-:W-:Y:S01]  /*0550*/  @!P1 MOV R13, R19.reuse ;  /* 0x00000013000d9202 */ /* 0x080fe20000000f00 */
[----:B------:R-:W-:Y:S01]  /*0560*/  @P0 IMAD.WIDE.U32 R8, R0, c[0x0][0x1c0], R18 ;  /* 0x0000700000080a25 */ /* 0x000fe200078e0012 */
[----:B------:R-:W-:-:S03]  /*0570*/  @!P2 MOV R23, R19 ;  /* 0x000000130017a202 */ /* 0x000fc60000000f00 */
[----:B------:R-:W-:Y:S01]  /*0580*/  @!P1 IMAD.WIDE.U32 R12, R5, c[0x0][0x1c0], R12 ;  /* 0x00007000050c9a25 */ /* 0x000fe200078e000c */
[----:B------:R-:W-:Y:S02]  /*0590*/  @P0 IADD3 R9, R9, R11, RZ ;  /* 0x0000000b09090210 */ /* 0x000fe40007ffe0ff */
[----:B------:R-:W-:Y:S01]  /*05a0*/  @P0 LEA R14, P4, R8, c[0x0][0x170], 0x2 ;  /* 0x00005c00080e0a11 */ /* 0x000fe200078810ff */
[----:B------:R-:W-:-:S03]  /*05b0*/  @!P2 IMAD.WIDE.U32 R22, R6, c[0x0][0x1c0], R22 ;  /* 0x000070000616aa25 */ /* 0x000fc600078e0016 */
[----:B------:R-:W-:Y:S02]  /*05c0*/  @P0 LEA.HI.X R15, R8, c[0x0][0x174], R9, 0x2, P4 ;  /* 0x00005d00080f0a11 */ /* 0x000fe400020f1409 */
[----:B------:R-:W-:Y:S02]  /*05d0*/  @!P1 IADD3 R9, R13, R21, RZ ;  /* 0x000000150d099210 */ /* 0x000fe40007ffe0ff */
[C---:B------:R-:W-:Y:S01]  /*05e0*/  @!P1 LEA R8, P4, R12.reuse, c[0x0][0x170], 0x2 ;  /* 0x00005c000c089a11 */ /* 0x040fe200078810ff */
[----:B------:R-:W-:Y:S01]  /*05f0*/  CS2R R20, SRZ ;  /* 0x0000000000147805 */ /* 0x000fe2000001ff00 */
[----:B------:R-:W-:Y:S02]  /*0600*/  @!P2 IADD3 R11, R23, R25, RZ ;  /* 0x00000019170ba210 */ /* 0x000fe40007ffe0ff */
[----:B------:R-:W-:Y:S01]  /*0610*/  @!P1 LEA.HI.X R9, R12, c[0x0][0x174], R9, 0x2, P4 ;  /* 0x00005d000c099a11 */ /* 0x000fe200020f1409 */
[----:B------:R-:W-:Y:S01]  /*0620*/  @!P3 IMAD R12, R29, c[0x0][0x1c0], RZ ;  /* 0x000070001d0cba24 */ /* 0x000fe200078e02ff */
[----:B------:R-:W-:Y:S01]  /*0630*/  @!P2 LEA R10, P5, R22, c[0x0][0x170], 0x2 ;  /* 0x00005c00160aaa11 */ /* 0x000fe200078a10ff */
[----:B------:R-:W2:Y:S01]  /*0640*/  @P0 LDG.E.64 R20, [R14.64] ;  /* 0x000000060e140981 */ /* 0x000ea2000c1e1b00 */
[----:B------:R-:W-:Y:S01]  /*0650*/  @!P3 MOV R13, R19 ;  /* 0x00000013000db202 */ /* 0x000fe20000000f00 */
[----:B------:R-:W-:Y:S01]  /*0660*/  @!P3 IMAD R27, R7, c[0x0][0x1c4], R12 ;  /* 0x00007100071bba24 */ /* 0x000fe200078e020c */
[----:B------:R-:W-:-:S02]  /*0670*/  @!P3 MOV R12, R16 ;  /* 0x00000010000cb202 */ /* 0x000fc40000000f00 */
[----:B------:R-:W-:Y:S02]  /*0680*/  @!P2 LEA.HI.X R11, R22, c[0x0][0x174], R11, 0x2, P5 ;  /* 0x00005d00160baa11 */ /* 0x000fe400028f140b */
[----:B------:R-:W-:Y:S01]  /*0690*/  CS2R R22, SRZ ;  /* 0x0000000000167805 */ /* 0x000fe2000001ff00 */
[----:B------:R-:W-:Y:S01]  /*06a0*/  @!P3 IMAD.WIDE.U32 R12, R7, c[0x0][0x1c0], R12 ;  /* 0x00007000070cba25 */ /* 0x000fe200078e000c */
[----:B------:R-:W-:-:S04]  /*06b0*/  CS2R R24, SRZ ;  /* 0x0000000000187805 */ /* 0x000fc8000001ff00 */
[----:B------:R0:W3:Y:S01]  /*06c0*/  @!P1 LDG.E.64 R22, [R8.64] ;  /* 0x0000000608169981 */ /* 0x0000e2000c1e1b00 */
[----:B------:R-:W-:Y:S02]  /*06d0*/  @!P3 IADD3 R13, R13, R27, RZ ;  /* 0x0000001b0d0db210 */ /* 0x000fe40007ffe0ff */
[----:B------:R-:W-:Y:S01]  /*06e0*/  CS2R R26, SRZ ;  /* 0x00000000001a7805 */ /* 0x000fe2000001ff00 */
[----:B------:R-:W4:Y:S01]  /*06f0*/  @!P2 LDG.E.64 R24, [R10.64] ;  /* 0x000000060a18a981 */ /* 0x000f22000c1e1b00 */
[----:B0-----:R-:W-:-:S04]  /*0700*/  @!P3 LEA R8, P1, R12, c[0x0][0x170], 0x2 ;  /* 0x00005c000c08ba11 */ /* 0x001fc800078210ff */
[----:B------:R-:W-:-:S05]  /*0710*/  @!P3 LEA.HI.X R9, R12, c[0x0][0x174], R13, 0x2, P1 ;  /* 0x00005d000c09ba11 */ /* 0x000fca00008f140d */
[----:B------:R0:W5:Y:S04]  /*0720*/  @!P3 LDG.E.64 R26, [R8.64] ;  /* 0x00000006081ab981 */ /* 0x000168000c1e1b00 */
[----:B------:R-:W1:Y:S02]  /*0730*/  S2R R36, SR_LANEID ;  /* 0x0000000000247919 */ /* 0x000e640000000000 */
[C---:B-1----:R-:W-:Y:S02]  /*0740*/  ISETP.GT.AND P1, PT, R36.reuse, 0x1e, PT ;  /* 0x0000001e2400780c */ /* 0x042fe40003f24270 */
[----:B------:R-:W-:Y:S02]  /*0750*/  ISETP.NE.AND P3, PT, R36, RZ, PT ;  /* 0x000000ff2400720c */ /* 0x000fe40003f65270 */
[----:B------:R-:W-:Y:S01]  /*0760*/  ISETP.NE.AND P2, PT, R35, RZ, PT ;  /* 0x000000ff2300720c */ /* 0x000fe20003f45270 */
[----:B------:R-:W-:Y:S01]  /*0770*/  BSSY B0, `(.L_x_2902) ;  /* 0x000003f000007945 */ /* 0x000fe20003800000 */
[----:B--2---:R-:W-:-:S02]  /*0780*/  FMUL.FTZ R13, R21, R21 ;  /* 0x00000015150d7220 */ /* 0x004fc40000410000 */
[C---:B------:R-:W-:Y:S02]  /*0790*/  FADD.FTZ R12, R20.reuse, R21 ;  /* 0x00000015140c7221 */ /* 0x040fe40000010000 */
[----:B------:R-:W-:Y:S02]  /*07a0*/  FFMA.FTZ R13, R20, R20, R13 ;  /* 0x00000014140d7223 */ /* 0x000fe4000001000d */
[----:B------:R-:W-:Y:S02]  /*07b0*/  FADD.FTZ R12, RZ, R12 ;  /* 0x0000000cff0c7221 */ /* 0x000fe40000010000 */
[----:B------:R-:W-:Y:S02]  /*07c0*/  FADD.FTZ R13, RZ, R13 ;  /* 0x0000000dff0d7221 */ /* 0x000fe40000010000 */
[----:B---3--:R-:W-:Y:S02]  /*07d0*/  FMUL.FTZ R37, R23, R23 ;  /* 0x0000001717257220 */ /* 0x008fe40000410000 */
[----:B------:R-:W-:-:S02]  /*07e0*/  FADD.FTZ R15, R22, R23 ;  /* 0x00000017160f7221 */ /* 0x000fc40000010000 */
[----:B----4-:R-:W-:Y:S02]  /*07f0*/  FMUL.FTZ R11, R25, R25 ;  /* 0x00000019190b7220 */ /* 0x010fe40000410000 */
[----:B------:R-:W-:Y:S02]  /*0800*/  FFMA.FTZ R14, R22, R22, R37 ;  /* 0x00000016160e7223 */ /* 0x000fe40000010025 */
[----:B0-----:R-:W-:Y:S02]  /*0810*/  FFMA.FTZ R8, R24, R24, R11 ;  /* 0x0000001818087223 */ /* 0x001fe4000001000b */
[----:B------:R-:W-:Y:S02]  /*0820*/  FADD.FTZ R12, R12, R15 ;  /* 0x0000000f0c0c7221 */ /* 0x000fe40000010000 */
[----:B------:R-:W-:Y:S02]  /*0830*/  FADD.FTZ R13, R13, R14 ;  /* 0x0000000e0d0d7221 */ /* 0x000fe40000010000 */
[----:B------:R-:W-:-:S02]  /*0840*/  FADD.FTZ R9, R24, R25 ;  /* 0x0000001918097221 */ /* 0x000fc40000010000 */
[----:B-----5:R-:W-:Y:S02]  /*0850*/  FMUL.FTZ R11, R27, R27 ;  /* 0x0000001b1b0b7220 */ /* 0x020fe40000410000 */
        /* <DEDUP_REMOVED lines=48> */
.L_x_2903:
[----:B------:R-:W-:Y:S05]  /*0b60*/  BSYNC B0 ;  /* 0x0000000000007941 */ /* 0x000fea0003800000 */
.L_x_2902:
[----:B------:R-:W-:-:S04]  /*0b70*/  MOV R36, c[0x0][0xc] ;  /* 0x0000030000247a02 */ /* 0x000fc80000000f00 */
[----:B------:R-:W-:-:S13]  /*0b80*/  ISETP.GE.U32.AND P1, PT, R36, 0x2, PT ;  /* 0x000000022400780c */ /* 0x000fda0003f26070 */
[----:B------:R-:W-:Y:S05]  /*0b90*/  @!P1 BRA `(.L_x_2904) ;  /* 0x0000095000009947 */ /* 0x000fea0003800000 */
[----:B------:R-:W-:Y:S05]  /*0ba0*/  @P2 BRA `(.L_x_2905) ;  /* 0x000001c000002947 */ /* 0x000fea0003800000 */
[----:B------:R-:W1:Y:S01]  /*0bb0*/  S2R R13, SR_CTAID.Y ;  /* 0x00000000000d7919 */ /* 0x000e620000002600 */
[C---:B------:R-:W-:Y:S01]  /*0bc0*/  LOP3.LUT R12, R3.reuse, 0x1, RZ, 0xc0, !PT ;  /* 0x00000001030c7812 */ /* 0x040fe200078ec0ff */
[----:B------:R-:W-:Y:S01]  /*0bd0*/  HFMA2.MMA R14, -RZ, RZ, 0, 2.384185791015625e-07 ;  /* 0x00000004ff0e7435 */ /* 0x000fe200000001ff */
[----:B------:R-:W-:-:S03]  /*0be0*/  LOP3.LUT P1, RZ, R3, 0x2, RZ, 0xc0, !PT ;  /* 0x0000000203ff7812 */ /* 0x000fc6000782c0ff */
[----:B------:R-:W-:-:S04]  /*0bf0*/  IMAD R15, R12, c[0x0][0x10], RZ ;  /* 0x000004000c0f7a24 */ /* 0x000fc800078e02ff */
[----:B------:R-:W-:-:S05]  /*0c00*/  IMAD R8, R15, c[0x0][0xc], RZ ;  /* 0x000003000f087a24 */ /* 0x000fca00078e02ff */
[----:B------:R-:W-:-:S05]  /*0c10*/  SHF.L.U32 R9, R8, 0x1, RZ ;  /* 0x0000000108097819 */ /* 0x000fca00000006ff */
[----:B------:R-:W-:-:S04]  /*0c20*/  IMAD.WIDE R8, R9, R14, c[0x0][0x198] ;  /* 0x0000660009087625 */ /* 0x000fc800078e020e */
[----:B-1----:R-:W-:-:S04]  /*0c30*/  IMAD R37, R33, c[0x0][0x10], R13 ;  /* 0x0000040021257a24 */ /* 0x002fc800078e020d */
[----:B------:R-:W-:Y:S01]  /*0c40*/  IMAD.WIDE.U32 R8, R37, 0x8, R8 ;  /* 0x0000000825087825 */ /* 0x000fe200078e0008 */
[----:B------:R-:W-:Y:S02]  /*0c50*/  IADD3 R37, R15, R13, RZ ;  /* 0x0000000d0f257210 */ /* 0x000fe40007ffe0ff */
[----:B------:R-:W-:Y:S02]  /*0c60*/  MOV R15, 0x1 ;  /* 0x00000001000f7802 */ /* 0x000fe40000000f00 */
[----:B------:R1:W-:Y:S02]  /*0c70*/  STG.E.64 [R8.64], R10 ;  /* 0x0000000a08007986 */ /* 0x0003e4000c101b06 */
[----:B------:R-:W-:Y:S01]  /*0c80*/  SEL R15, R15, 0xffffffff, !P1 ;  /* 0xffffffff0f0f7807 */ /* 0x000fe20004800000 */
[----:B-1----:R-:W-:Y:S01]  /*0c90*/  IMAD.WIDE.U32 R8, R37, R14, c[0x0][0x190] ;  /* 0x0000640025087625 */ /* 0x002fe200078e000e */
[----:B------:R-:W-:Y:S06]  /*0ca0*/  MEMBAR.ALL.GPU ;  /* 0x0000000000007992 */ /* 0x000fec000000a000 */
[----:B------:R-:W-:Y:S01]  /*0cb0*/  SEL R37, RZ, c[0x0][0xc], P1 ;  /* 0x00000300ff257a07 */ /* 0x000fe20000800000 */
[----:B------:R-:W-:-:S00]  /*0cc0*/  ERRBAR ;  /* 0x00000000000079ab */ /* 0x000fc00000000000 */
[----:B------:R1:W-:Y:S02]  /*0cd0*/  RED.E.ADD.S32.STRONG.GPU [R8.64], R15 ;  /* 0x0000000f0800798e */ /* 0x0003e4000c10e386 */
[----:B------:R-:W-:-:S13]  /*0ce0*/  ISETP.NE.AND P1, PT, R37, -0x1, PT ;  /* 0xffffffff2500780c */ /* 0x000fda0003f25270 */
[----:B------:R-:W-:Y:S05]  /*0cf0*/  @!P1 BRA `(.L_x_2905) ;  /* 0x0000007000009947 */ /* 0x000fea0003800000 */
[----:B-1----:R-:W-:-:S04]  /*0d00*/  IMAD R9, R12, c[0x0][0x10], R13 ;  /* 0x000004000c097a24 */ /* 0x002fc800078e020d */
[----:B------:R-:W-:-:S05]  /*0d10*/  IMAD.WIDE.U32 R8, R9, R14, c[0x0][0x190] ;  /* 0x0000640009087625 */ /* 0x000fca00078e000e */
.L_x_2906:
[----:B------:R-:W2:Y:S01]  /*0d20*/  LDG.E.STRONG.GPU R12, [R8.64] ;  /* 0x00000006080c7981 */ /* 0x000ea2000c1ef900 */
[----:B------:R-:W-:Y:S01]  /*0d30*/  YIELD ;  /* 0x0000000000007946 */ /* 0x000fe20003800000 */
[----:B--2---:R-:W-:Y:S01]  /*0d40*/  ISETP.NE.AND P1, PT, R12, R37, PT ;  /* 0x000000250c00720c */ /* 0x004fe20003f25270 */
[----:B------:R-:W-:-:S12]  /*0d50*/  CCTL.IVALL ;  /* 0x00000000ff00798f */ /* 0x000fd80002000000 */
[----:B------:R-:W-:Y:S05]  /*0d60*/  @P1 BRA `(.L_x_2906) ;  /* 0xffffffb000001947 */ /* 0x000fea000383ffff */
.L_x_2905:
[----:B-1----:R-:W-:Y:S01]  /*0d70*/  ISETP.NE.AND P1, PT, RZ, c[0x0][0xc], PT ;  /* 0x00000300ff007a0c */ /* 0x002fe20003f25270 */
        /* <DEDUP_REMOVED lines=10> */
.L_x_2908:
        /* <DEDUP_REMOVED lines=11> */
[----:B------:R-:W-:-:S04]  /*0ed0*/  IADD3 R14, R9, 0x1, RZ ;  /* 0x00000001090e7810 */ /* 0x000fc80007ffe0ff */
[----:B------:R-:W-:-:S13]  /*0ee0*/  ISETP.EQ.OR P3, PT, R14, R33, P2 ;  /* 0x000000210e00720c */ /* 0x000fda0001762670 */
[----:B------:R-:W1:Y:S01]  /*0ef0*/  @!P3 S2R R15, SR_CTAID.Y ;  /* 0x00000000000fb919 */ /* 0x000e620000002600 */
[----:B------:R-:W-:-:S05]  /*0f00*/  @!P3 LOP3.LUT R36, R3, 0x1, RZ, 0xc0, !PT ;  /* 0x000000010324b812 */ /* 0x000fca00078ec0ff */
[----:B------:R-:W-:-:S04]  /*0f10*/  @!P3 IMAD R36, R36, c[0x0][0x10], RZ ;  /* 0x000004002424ba24 */ /* 0x000fc800078e02ff */
[----:B------:R-:W-:-:S05]  /*0f20*/  @!P3 IMAD R36, R36, c[0x0][0xc], RZ ;  /* 0x000003002424ba24 */ /* 0x000fca00078e02ff */
[----:B------:R-:W-:Y:S01]  /*0f30*/  @!P3 SHF.L.U32 R36, R36, 0x1, RZ ;  /* 0x000000012424b819 */ /* 0x000fe200000006ff */
[----:B-1----:R-:W-:Y:S02]  /*0f40*/  @!P3 IMAD R15, R14, c[0x0][0x10], R15 ;  /* 0x000004000e0fba24 */ /* 0x002fe400078e020f */
[----:B0-2---:R-:W-:Y:S01]  /*0f50*/  @!P1 FADD.FTZ R11, R11, R13 ;  /* 0x0000000d0b0b9221 */ /* 0x005fe20000010000 */
[----:B------:R-:W-:Y:S01]  /*0f60*/  @!P3 MOV R13, 0x4 ;  /* 0x00000004000db802 */ /* 0x000fe20000000f00 */
[----:B------:R-:W-:-:S04]  /*0f70*/  @!P1 FADD.FTZ R10, R10, R12 ;  /* 0x0000000c0a0a9221 */ /* 0x000fc80000010000 */
[----:B------:R-:W-:-:S06]  /*0f80*/  @!P3 IMAD.WIDE R12, R36, R13, c[0x0][0x198] ;  /* 0x00006600240cb625 */ /* 0x000fcc00078e020d */
[----:B------:R-:W-:-:S06]  /*0f90*/  @!P3 IMAD.WIDE.U32 R12, R15, 0x8, R12 ;  /* 0x000000080f0cb825 */ /* 0x000fcc00078e000c */
[----:B------:R-:W2:Y:S01]  /*0fa0*/  @!P3 LDG.E.64 R12, [R12.64] ;  /* 0x000000060c0cb981 */ /* 0x000ea2000c1e1b00 */
[----:B------:R-:W-:-:S04]  /*0fb0*/  IADD3 R14, R9, 0x2, RZ ;  /* 0x00000002090e7810 */ /* 0x000fc80007ffe0ff */
[----:B------:R-:W-:-:S13]  /*0fc0*/  ISETP.EQ.OR P1, PT, R14, R33, P2 ;  /* 0x000000210e00720c */ /* 0x000fda0001722670 */
[----:B------:R-:W0:Y:S01]  /*0fd0*/  @!P1 S2R R15, SR_CTAID.Y ;  /* 0x00000000000f9919 */ /* 0x000e220000002600 */
[----:B------:R-:W-:-:S05]  /*0fe0*/  @!P1 LOP3.LUT R36, R3, 0x1, RZ, 0xc0, !PT ;  /* 0x0000000103249812 */ /* 0x000fca00078ec0ff */
[----:B------:R-:W-:-:S04]  /*0ff0*/  @!P1 IMAD R36, R36, c[0x0][0x10], RZ ;  /* 0x0000040024249a24 */ /* 0x000fc800078e02ff */
[----:B------:R-:W-:-:S05]  /*1000*/  @!P1 IMAD R36, R36, c[0x0][0xc], RZ ;  /* 0x0000030024249a24 */ /* 0x000fca00078e02ff */
[----:B------:R-:W-:Y:S01]  /*1010*/  @!P1 SHF.L.U32 R36, R36, 0x1, RZ ;  /* 0x0000000124249819 */ /* 0x000fe200000006ff */
[----:B0-----:R-:W-:Y:S02]  /*1020*/  @!P1 IMAD R15, R14, c[0x0][0x10], R15 ;  /* 0x000004000e0f9a24 */ /* 0x001fe400078e020f */
[----:B--2---:R-:W-:Y:S01]  /*1030*/  @!P3 FADD.FTZ R11, R11, R13 ;  /* 0x0000000d0b0bb221 */ /* 0x004fe20000010000 */
        /* <DEDUP_REMOVED lines=25> */
.L_x_2907:
        /* <DEDUP_REMOVED lines=19> */
.L_x_2910:
[----:B------:R-:W-:Y:S05]  /*1300*/  BSYNC B0 ;  /* 0x0000000000007941 */ /* 0x000fea0003800000 */
.L_x_2909:
[----:B------:R-:W-:Y:S05]  /*1310*/  @!P3 BRA `(.L_x_2904) ;  /* 0x000001d00000b947 */ /* 0x000fea0003800000 */
[C---:B------:R-:W-:Y:S02]  /*1320*/  IADD3 R12, R9.reuse, 0x1, RZ ;  /* 0x00000001090c7810 */ /* 0x040fe40007ffe0ff */
[----:B------:R-:W-:Y:S02]  /*1330*/  IADD3 R14, R9, 0x2, RZ ;  /* 0x00000002090e7810 */ /* 0x000fe40007ffe0ff */
[-C--:B------:R-:W-:Y:S02]  /*1340*/  ISETP.EQ.OR P3, PT, R12, R33.reuse, P2 ;  /* 0x000000210c00720c */ /* 0x080fe40001762670 */
[----:B------:R-:W-:-:S04]  /*1350*/  ISETP.EQ.OR P1, PT, R14, R33, P2 ;  /* 0x000000210e00720c */ /* 0x000fc80001722670 */
[----:B------:R-:W-:-:S07]  /*1360*/  ISETP.EQ.OR P1, PT, R8, 0x2, P1 ;  /* 0x000000020800780c */ /* 0x000fce0000f22670 */
[----:B------:R-:W1:Y:S01]  /*1370*/  @!P3 S2R R13, SR_CTAID.Y ;  /* 0x00000000000db919 */ /* 0x000e620000002600 */
[----:B------:R-:W-:-:S05]  /*1380*/  @!P3 LOP3.LUT R8, R3, 0x1, RZ, 0xc0, !PT ;  /* 0x000000010308b812 */ /* 0x000fca00078ec0ff */
[----:B------:R-:W-:Y:S01]  /*1390*/  @!P3 IMAD R8, R8, c[0x0][0x10], RZ ;  /* 0x000004000808ba24 */ /* 0x000fe200078e02ff */
[----:B------:R-:W2:Y:S03]  /*13a0*/  @!P1 S2R R9, SR_CTAID.Y ;  /* 0x0000000000099919 */ /* 0x000ea60000002600 */
[----:B------:R-:W-:-:S05]  /*13b0*/  @!P3 IMAD R8, R8, c[0x0][0xc], RZ ;  /* 0x000003000808ba24 */ /* 0x000fca00078e02ff */
[----:B------:R-:W-:Y:S01]  /*13c0*/  @!P3 SHF.L.U32 R8, R8, 0x1, RZ ;  /* 0x000000010808b819 */ /* 0x000fe200000006ff */
[----:B-1----:R-:W-:Y:S01]  /*13d0*/  @!P3 IMAD R15, R12, c[0x0][0x10], R13 ;  /* 0x000004000c0fba24 */ /* 0x002fe200078e020d */
[----:B------:R-:W-:-:S05]  /*13e0*/  @!P3 MOV R13, 0x4 ;  /* 0x00000004000db802 */ /* 0x000fca0000000f00 */
[----:B------:R-:W-:Y:S01]  /*13f0*/  @!P3 IMAD.WIDE R12, R8, R13, c[0x0][0x198] ;  /* 0x00006600080cb625 */ /* 0x000fe200078e020d */
[----:B------:R-:W-:-:S05]  /*1400*/  @!P1 LOP3.LUT R8, R3, 0x1, RZ, 0xc0, !PT ;  /* 0x0000000103089812 */ /* 0x000fca00078ec0ff */
[----:B------:R-:W-:Y:S02]  /*1410*/  @!P1 IMAD R8, R8, c[0x0][0x10], RZ ;  /* 0x0000040008089a24 */ /* 0x000fe400078e02ff */
[----:B------:R-:W-:-:S04]  /*1420*/  @!P3 IMAD.WIDE.U32 R12, R15, 0x8, R12 ;  /* 0x000000080f0cb825 */ /* 0x000fc800078e000c */
[----:B------:R-:W-:Y:S02]  /*1430*/  @!P1 IMAD R8, R8, c[0x0][0xc], RZ ;  /* 0x0000030008089a24 */ /* 0x000fe400078e02ff */
[----:B--2---:R-:W-:Y:S01]  /*1440*/  @!P1 IMAD R15, R14, c[0x0][0x10], R9 ;  /* 0x000004000e0f9a24 */ /* 0x004fe200078e0209 */
[----:B------:R-:W-:Y:S01]  /*1450*/  @!P1 MOV R9, 0x4 ;  /* 0x0000000400099802 */ /* 0x000fe20000000f00 */
[----:B------:R-:W2:Y:S01]  /*1460*/  @!P3 LDG.E.64 R12, [R12.64] ;  /* 0x000000060c0cb981 */ /* 0x000ea2000c1e1b00 */
[----:B------:R-:W-:-:S05]  /*1470*/  @!P1 SHF.L.U32 R8, R8, 0x1, RZ ;  /* 0x0000000108089819 */ /* 0x000fca00000006ff */
[----:B------:R-:W-:-:S06]  /*1480*/  @!P1 IMAD.WIDE R8, R8, R9, c[0x0][0x198] ;  /* 0x0000660008089625 */ /* 0x000fcc00078e0209 */
[----:B------:R-:W-:-:S06]  /*1490*/  @!P1 IMAD.WIDE.U32 R8, R15, 0x8, R8 ;  /* 0x000000080f089825 */ /* 0x000fcc00078e0008 */
[----:B------:R-:W3:Y:S01]  /*14a0*/  @!P1 LDG.E.64 R8, [R8.64] ;  /* 0x0000000608089981 */ /* 0x000ee2000c1e1b00 */
[----:B0-2---:R-:W-:Y:S02]  /*14b0*/  @!P3 FADD.FTZ R10, R10, R12 ;  /* 0x0000000c0a0ab221 */ /* 0x005fe40000010000 */
[----:B------:R-:W-:Y:S02]  /*14c0*/  @!P3 FADD.FTZ R11, R11, R13 ;  /* 0x0000000d0b0bb221 */ /* 0x000fe40000010000 */
[----:B---3--:R-:W-:Y:S02]  /*14d0*/  @!P1 FADD.FTZ R10, R10, R8 ;  /* 0x000000080a0a9221 */ /* 0x008fe40000010000 */
[----:B------:R-:W-:-:S04]  /*14e0*/  @!P1 FADD.FTZ R11, R11, R9 ;  /* 0x000000090b0b9221 */ /* 0x000fc80000010000 */
.L_x_2904:
[----:B------:R-:W-:Y:S01]  /*14f0*/  LOP3.LUT P1, RZ, R33, R35, RZ, 0xfc, !PT ;  /* 0x0000002321ff7212 */ /* 0x000fe2000782fcff */
[----:B------:R-:W-:Y:S01]  /*1500*/  @!P2 STS.64 [0x48], R10 ;  /* 0x0000480aff00a388 */ /* 0x000fe20000000a00 */
[----:B------:R-:W-:Y:S01]  /*1510*/  ISETP.EQ.U32.AND P3, PT, RZ, c[0x0][0x168], PT ;  /* 0x00005a00ff007a0c */ /* 0x000fe20003f62070 */
[----:B------:R-:W-:Y:S01]  /*1520*/  HFMA2.MMA R15, -RZ, RZ, 0, 2.384185791015625e-07 ;  /* 0x00000004ff0f7435 */ /* 0x000fe200000001ff */
[----:B------:R-:W-:-:S02]  /*1530*/  IADD3 R28, R4, R28, RZ ;  /* 0x0000001c041c7210 */ /* 0x000fc40007ffe0ff */
        /* <DEDUP_REMOVED lines=11> */
[----:B------:R-:W-:Y:S02]  /*15f0*/  ISETP.NE.AND P4, PT, RZ, UR5, PT ;  /* 0x00000005ff007c0c */ /* 0x000fe4000bf85270 */
[----:B------:R-:W-:Y:S01]  /*1600*/  ISETP.GE.U32.AND P2, PT, R5, c[0x0][0x1c8], PT ;  /* 0x0000720005007a0c */ /* 0x000fe20003f46070 */
[----:B0-----:R-:W0:Y:S01]  /*1610*/  LDS.64 R10, [0x48] ;  /* 0x00004800ff0a7984 */ /* 0x001e220000000a00 */
[----:B------:R-:W-:-:S02]  /*1620*/  ISETP.GE.U32.AND P3, PT, R6, c[0x0][0x1c8], PT ;  /* 0x0000720006007a0c */ /* 0x000fc40003f66070 */
[----:B------:R-:W-:Y:S02]  /*1630*/  ISETP.GE.AND.EX P2, PT, R31, c[0x0][0x1cc], PT, P2 ;  /* 0x000073001f007a0c */ /* 0x000fe40003f46320 */
[----:B------:R-:W-:Y:S02]  /*1640*/  ISETP.GE.AND.EX P3, PT, R30, c[0x0][0x1cc], PT, P3 ;  /* 0x000073001e007a0c */ /* 0x000fe40003f66330 */
[C---:B------:R-:W-:Y:S02]  /*1650*/  ISETP.GT.U32.OR P2, PT, R35.reuse, 0xdf, P2 ;  /* 0x000000df2300780c */ /* 0x040fe40001744470 */
[----:B------:R-:W-:Y:S01]  /*1660*/  ISETP.GT.U32.OR P3, PT, R35, 0xdf, P3 ;  /* 0x000000df2300780c */ /* 0x000fe20001f64470 */
[----:B0-----:R-:W-:-:S04]  /*1670*/  FMUL.FTZ R15, R10, c[0x0][0x1f4] ;  /* 0x00007d000a0f7a20 */ /* 0x001fc80000410000 */
[C---:B------:R-:W-:Y:S02]  /*1680*/  FMUL.FTZ R14, R15.reuse, R15 ;  /* 0x0000000f0f0e7220 */ /* 0x040fe40000410000 */
[----:B------:R-:W-:Y:S02]  /*1690*/  FADD.FTZ R21, -R15, R21 ;  /* 0x000000150f157221 */ /* 0x000fe40000010100 */
[----:B------:R-:W-:Y:S02]  /*16a0*/  FFMA.FTZ R14, R11, c[0x0][0x1f4], -R14 ;  /* 0x00007d000b0e7a23 */ /* 0x000fe4000001080e */
[C---:B------:R-:W-:Y:S02]  /*16b0*/  FADD.FTZ R23, -R15.reuse, R23 ;  /* 0x000000170f177221 */ /* 0x040fe40000010100 */
[C---:B------:R-:W-:Y:S01]  /*16c0*/  FADD.FTZ R11, -R15.reuse, R20 ;  /* 0x000000140f0b7221 */ /* 0x040fe20000010100 */
[----:B------:R-:W-:Y:S01]  /*16d0*/  FSETP.GTU.FTZ.AND P1, PT, R14, RZ, PT ;  /* 0x000000ff0e00720b */ /* 0x000fe20003f3c000 */
[----:B------:R-:W-:-:S02]  /*16e0*/  FADD.FTZ R37, -R15, R22 ;  /* 0x000000160f257221 */ /* 0x000fc40000010100 */
[C---:B------:R-:W-:Y:S02]  /*16f0*/  FADD.FTZ R10, -R15.reuse, R24 ;  /* 0x000000180f0a7221 */ /* 0x040fe40000010100 */
[C---:B------:R-:W-:Y:S02]  /*1700*/  FADD.FTZ R25, -R15.reuse, R25 ;  /* 0x000000190f197221 */ /* 0x040fe40000010100 */
[C---:B------:R-:W-:Y:S02]  /*1710*/  FADD.FTZ R26, -R15.reuse, R26 ;  /* 0x0000001a0f1a7221 */ /* 0x040fe40000010100 */
[----:B------:R-:W-:-:S04]  /*1720*/  FADD.FTZ R15, -R15, R27 ;  /* 0x0000001b0f0f7221 */ /* 0x000fc80000010100 */
        /* <DEDUP_REMOVED lines=9> */
[-C--:B------:R-:W-:Y:S02]  /*17c0*/  FMUL.FTZ R21, R10, R14.reuse ;  /* 0x0000000e0a157220 */ /* 0x080fe40000410000 */
[-C--:B------:R-:W-:Y:S02]  /*17d0*/  FMUL.FTZ R23, R26, R14.reuse ;  /* 0x0000000e1a177220 */ /* 0x080fe40000410000 */
[----:B------:R-:W-:-:S02]  /*17e0*/  FMUL.FTZ R37, R37, R14 ;  /* 0x0000000e25257220 */ /* 0x000fc40000410000 */
[-C--:B------:R-:W-:Y:S02]  /*17f0*/  FMUL.FTZ R36, R25, R14.reuse ;  /* 0x0000000e19247220 */ /* 0x080fe40000410000 */
[----:B------:R-:W-:Y:S02]  /*1800*/  FMUL.FTZ R26, R15, R14 ;  /* 0x0000000e0f1a7220 */ /* 0x000fe40000410000 */
[C-C-:B--2---:R-:W-:Y:S02]  /*1810*/  FFMA.FTZ R22, R12.reuse, R11, R8.reuse ;  /* 0x0000000b0c167223 */ /* 0x144fe40000010008 */
[C-C-:B------:R-:W-:Y:S02]  /*1820*/  FFMA.FTZ R14, R12.reuse, R21, R8.reuse ;  /* 0x000000150c0e7223 */ /* 0x140fe40000010008 */
[C-C-:B------:R-:W-:Y:S02]  /*1830*/  FFMA.FTZ R20, R12.reuse, R23, R8.reuse ;  /* 0x000000170c147223 */ /* 0x140fe40000010008 */
[----:B------:R-:W-:-:S02]  /*1840*/  FFMA.FTZ R10, R12, R37, R8 ;  /* 0x000000250c0a7223 */ /* 0x000fc40000010008 */
        /* <DEDUP_REMOVED lines=15> */
.L_x_2911:
        /* <DEDUP_REMOVED lines=11> */
.L_x_2913:
[----:B------:R-:W-:Y:S05]  /*19f0*/  BSYNC B0 ;  /* 0x0000000000007941 */ /* 0x000fea0003800000 */
.L_x_2912:
        /* <DEDUP_REMOVED lines=11> */
.L_x_2914:
[----:B------:R-:W-:Y:S01]  /*1ab0*/  BSSY B0, `(.L_x_2915) ;  /* 0x000000b000007945 */ /* 0x000fe20003800000 */
[----:B------:R-:W-:Y:S05]  /*1ac0*/  @P2 BRA `(.L_x_2916) ;  /* 0x0000009000002947 */ /* 0x000fea0003800000 */
[----:B------:R-:W-:Y:S01]  /*1ad0*/  MOV R8, R16 ;  /* 0x0000001000087202 */ /* 0x000fe20000000f00 */
[----:B0-----:R-:W-:Y:S01]  /*1ae0*/  IMAD R12, R31, c[0x0][0x1c0], RZ ;  /* 0x000070001f0c7a24 */ /* 0x001fe200078e02ff */
[----:B------:R-:W-:-:S03]  /*1af0*/  MOV R9, R19 ;  /* 0x0000001300097202 */ /* 0x000fc60000000f00 */
[C---:B------:R-:W-:Y:S02]  /*1b00*/  IMAD R13, R5.reuse, c[0x0][0x1c4], R12 ;  /* 0x00007100050d7a24 */ /* 0x040fe400078e020c */
[----:B------:R-:W-:-:S05]  /*1b10*/  IMAD.WIDE.U32 R8, R5, c[0x0][0x1c0], R8 ;  /* 0x0000700005087a25 */ /* 0x000fca00078e0008 */
[----:B------:R-:W-:Y:S02]  /*1b20*/  IADD3 R13, R9, R13, RZ ;  /* 0x0000000d090d7210 */ /* 0x000fe40007ffe0ff */
[----:B------:R-:W-:-:S04]  /*1b30*/  LEA R12, P2, R8, c[0x0][0x160], 0x2 ;  /* 0x00005800080c7a11 */ /* 0x000fc800078410ff */
[----:B------:R-:W-:-:S05]  /*1b40*/  LEA.HI.X R13, R8, c[0x0][0x164], R13, 0x2, P2 ;  /* 0x00005900080d7a11 */ /* 0x000fca00010f140d */
[----:B------:R0:W-:Y:S04]  /*1b50*/  STG.E.64 [R12.64], R10 ;  /* 0x0000000a0c007986 */ /* 0x0001e8000c101b06 */
.L_x_2916:
[----:B------:R-:W-:Y:S05]  /*1b60*/  BSYNC B0 ;  /* 0x0000000000007941 */ /* 0x000fea0003800000 */
.L_x_2915:
        /* <DEDUP_REMOVED lines=11> */
.L_x_2917:
        /* <DEDUP_REMOVED lines=11> */
.L_x_2919:
[----:B------:R-:W-:Y:S05]  /*1cd0*/  BSYNC B0 ;  /* 0x0000000000007941 */ /* 0x000fea0003800000 */
.L_x_2918:
        /* <DEDUP_REMOVED lines=11> */
.L_x_2920:
        /* <DEDUP_REMOVED lines=10> */
.L_x_2922:
[----:B------:R-:W-:Y:S05]  /*1e30*/  BSYNC B0 ;  /* 0x0000000000007941 */ /* 0x000fea0003800000 */
.L_x_2921:
[----:B------:R-:W-:Y:S02]  /*1e40*/  IADD3 R2, R2, c[0x0][0x10], RZ ;  /* 0x0000040002027a10 */ /* 0x000fe40007ffe0ff */
[----:B------:R-:W-:Y:S02]  /*1e50*/  IADD3 R3, R3, 0x1, RZ ;  /* 0x0000000103037810 */ /* 0x000fe40007ffe0ff */
[----:B------:R-:W-:-:S13]  /*1e60*/  ISETP.GE.AND P1, PT, R2, UR4, PT ;  /* 0x0000000402007c0c */ /* 0x000fda000bf26270 */
[----:B------:R-:W-:Y:S01]  /*1e70*/  @P1 CALL.REL.NOINC `(.L_x_2923) ;  /* 0x0000001000001944 */ /* 0x000fe20003c00000 */
[----:B------:R-:W-:Y:S05]  /*1e80*/  BRA `(.L_x_2924) ;  /* 0xffffe35000007947 */ /* 0x000fea000383ffff */
.L_x_2923:
[----:B------:R-:W-:Y:S05]  /*1e90*/  EXIT ;  /* 0x000000000000794d */ /* 0x000fea0003800000 */
.L_x_2925:
        /* <DEDUP_REMOVED lines=14> */
.L_x_3375:


//--------------------- .text._Z35group_norm_nhwc_fwd_one_pass_kernelI11Fp32IOFp32WLi256ELi14ELi224EEv26Group_norm_nhwc_fwd_params --------------------------
	.section	.text._Z35group_norm_nhwc_fwd_one_pass_kernelI11Fp32IOFp32WLi256ELi14ELi224EEv26Group_norm_nhwc_fwd_params,"ax",@progbits
	.sectioninfo	@"SHI_REGISTERS=56"
	.align	128
        .global         _Z35group_norm_nhwc_fwd_one_pass_kernelI11Fp32IOFp32WLi256ELi14ELi224EEv26Group_norm_nhwc_fwd_params
        .type           _Z35group_norm_nhwc_fwd_one_pass_kernelI11Fp32IOFp32WLi256ELi14ELi224EEv26Group_norm_nhwc_fwd_params,@function
        .size           _Z35group_norm_nhwc_fwd_one_pass_kernelI11Fp32IOFp32WLi256ELi14ELi224EEv26Group_norm_nhwc_fwd_params,(.L_x_3376 - _Z35group_norm_nhwc_fwd_one_pass_kernelI11Fp32IOFp32WLi256ELi14ELi224EEv26Group_norm_nhwc_fwd_params)
        .other          _Z35group_norm_nhwc_fwd_one_pass_kernelI11Fp32IOFp32WLi256ELi14ELi224EEv26Group_norm_nhwc_fwd_params,@"STO_CUDA_ENTRY STV_DEFAULT"
_Z35group_norm_nhwc_fwd_one_pass_kernelI11Fp32IOFp32WLi256ELi14ELi224EEv26Group_norm_nhwc_fwd_params:
.text._Z35group_norm_nhwc_fwd_one_pass_kernelI11Fp32IOFp32WLi256ELi14ELi224EEv26Group_norm_nhwc_fwd_params:
        /* <DEDUP_REMOVED lines=10> */
[----:B------:R-:W-:Y:S01]  /*00a0*/  IMAD.WIDE.U32 R4, R7, 0x24924925, RZ ;  /* 0x2492492507047825 */ /* 0x000fe200078e00ff */
[----:B------:R-:W-:Y:S01]  /*00b0*/  SHF.R.S32.HI R2, RZ, 0x1f, R7 ;  /* 0x0000001fff027819 */ /* 0x000fe20000011407 */
[----:B------:R-:W-:Y:S01]  /*00c0*/  HFMA2.MMA R11, -RZ, RZ, 0, 0 ;  /* 0x00000000ff0b7435 */ /* 0x000fe200000001ff */
[----:B------:R-:W-:Y:S01]  /*00d0*/  ISETP.NE.U32.AND P1, PT, RZ, c[0x0][0x168], PT ;  /* 0x00005a00ff007a0c */ /* 0x000fe20003f25070 */
[----:B------:R-:W-:Y:S01]  /*00e0*/  ULDC.U8 UR5, c[0x0][0x1dc] ;  /* 0x0000770000057ab9 */ /* 0x000fe20000000000 */
[-C--:B------:R-:W-:Y:S01]  /*00f0*/  IADD3 R4, -R5, R7.reuse, RZ ;  /* 0x0000000705047210 */ /* 0x080fe20007ffe1ff */
[----:B------:R-:W-:Y:S01]  /*0100*/  ULDC.64 UR6, c[0x0][0x118] ;  /* 0x0000460000067ab9 */ /* 0x000fe20000000a00 */
[----:B------:R-:W-:Y:S02]  /*0110*/  LEA.HI R44, R2, R7, RZ, 0x5 ;  /* 0x00000007022c7211 */ /* 0x000fe400078f28ff */
[----:B------:R-:W-:Y:S01]  /*0120*/  LEA.HI R4, R4, R5, RZ, 0x1f ;  /* 0x0000000504047211 */ /* 0x000fe200078ff8ff */
[----:B------:R-:W1:Y:S01]  /*0130*/  S2R R2, SR_LANEID ;  /* 0x0000000000027919 */ /* 0x000e620000000000 */
[----:B------:R-:W-:-:S02]  /*0140*/  ISETP.GE.U32.AND P4, PT, R7, 0xe0, PT ;  /* 0x000000e00700780c */ /* 0x000fc40003f86070 */
[----:B------:R-:W-:Y:S02]  /*0150*/  SHF.R.U32.HI R4, RZ, 0x2, R4 ;  /* 0x00000002ff047819 */ /* 0x000fe40000011604 */
[----:B------:R-:W-:Y:S02]  /*0160*/  MOV R43, R0 ;  /* 0x00000000002b7202 */ /* 0x000fe40000000f00 */
[----:B------:R-:W-:Y:S01]  /*0170*/  SHF.R.S32.HI R44, RZ, 0x5, R44 ;  /* 0x00000005ff2c7819 */ /* 0x000fe2000001142c */
[----:B------:R-:W-:Y:S02]  /*0180*/  IMAD R47, R4, -0x7, R7 ;  /* 0xfffffff9042f7824 */ /* 0x000fe400078e0207 */
[C---:B0-----:R-:W-:Y:S01]  /*0190*/  IMAD R23, R3.reuse, c[0x0][0x1e4], R4 ;  /* 0x0000790003177a24 */ /* 0x041fe200078e0204 */
[----:B------:R-:W-:Y:S02]  /*01a0*/  LOP3.LUT P0, RZ, R3, R7, RZ, 0xfc, !PT ;  /* 0x0000000703ff7212 */ /* 0x000fe4000780fcff */
[----:B------:R-:W-:-:S02]  /*01b0*/  SHF.L.U32 R47, R47, 0x1, RZ ;  /* 0x000000012f2f7819 */ /* 0x000fc400000006ff */
[C---:B------:R-:W-:Y:S02]  /*01c0*/  IADD3 R4, R23.reuse, 0x20, RZ ;  /* 0x0000002017047810 */ /* 0x040fe40007ffe0ff */
[C---:B------:R-:W-:Y:S02]  /*01d0*/  IADD3 R5, R23.reuse, 0x40, RZ ;  /* 0x0000004017057810 */ /* 0x040fe40007ffe0ff */
[C---:B------:R-:W-:Y:S02]  /*01e0*/  IADD3 R6, R23.reuse, 0x60, RZ ;  /* 0x0000006017067810 */ /* 0x040fe40007ffe0ff */
[----:B------:R-:W-:Y:S02]  /*01f0*/  ISETP.NE.AND.EX P0, PT, RZ, c[0x0][0x16c], !P0, P1 ;  /* 0x00005b00ff007a0c */ /* 0x000fe40004705310 */
        /* <DEDUP_REMOVED lines=8> */
[----:B------:R-:W-:Y:S02]  /*0280*/  IADD3 R42, R23, 0xe0, RZ ;  /* 0x000000e0172a7810 */ /* 0x000fe40007ffe0ff */
[----:B------:R-:W-:Y:S02]  /*0290*/  ISETP.LT.AND.EX P1, PT, R7, c[0x0][0x1cc], !P4, P1 ;  /* 0x0000730007007a0c */ /* 0x000fe40006721310 */
[----:B------:R-:W-:Y:S02]  /*02a0*/  ISETP.LT.AND.EX P2, PT, R8, c[0x0][0x1cc], !P4, P2 ;  /* 0x0000730008007a0c */ /* 0x000fe40006741320 */
[----:B------:R-:W-:Y:S02]  /*02b0*/  ISETP.LT.AND.EX P3, PT, R9, c[0x0][0x1cc], !P4, P3 ;  /* 0x0000730009007a0c */ /* 0x000fe40006761330 */
[----:B------:R-:W-:Y:S02]  /*02c0*/  ISETP.LT.AND.EX P4, PT, R10, c[0x0][0x1cc], !P4, P5 ;  /* 0x000073000a007a0c */ /* 0x000fe40006781350 */
[----:B-1----:R-:W-:-:S02]  /*02d0*/  SHF.R.S32.HI R45, RZ, 0x1f, R42 ;  /* 0x0000001fff2d7819 */ /* 0x002fc4000001142a */
.L_x_2963:
[----:B0-----:R-:W-:Y:S01]  /*02e0*/  IABS R15, c[0x0][0x1d8] ;  /* 0x00007600000f7a13 */ /* 0x001fe20000000000 */
[----:B------:R-:W0:Y:S03]  /*02f0*/  S2R R20, SR_TID.X ;  /* 0x0000000000147919 */ /* 0x000e260000002100 */
[----:B------:R-:W1:Y:S08]  /*0300*/  I2F.RP R14, R15 ;  /* 0x0000000f000e7306 */ /* 0x000e700000209400 */
[----:B-1----:R-:W1:Y:S02]  /*0310*/  MUFU.RCP R14, R14 ;  /* 0x0000000e000e7308 */ /* 0x002e640000001000 */
[----:B-1----:R-:W-:-:S06]  /*0320*/  IADD3 R12, R14, 0xffffffe, RZ ;  /* 0x0ffffffe0e0c7810 */ /* 0x002fcc0007ffe0ff */
[----:B------:R1:W2:Y:S02]  /*0330*/  F2I.FTZ.U32.TRUNC.NTZ R13, R12 ;  /* 0x0000000c000d7305 */ /* 0x0002a4000021f000 */
[----:B-1----:R-:W-:Y:S02]  /*0340*/  MOV R12, RZ ;  /* 0x000000ff000c7202 */ /* 0x002fe40000000f00 */
[----:B--2---:R-:W-:-:S05]  /*0350*/  IADD3 R16, RZ, -R13, RZ ;  /* 0x8000000dff107210 */ /* 0x004fca0007ffe0ff */
[----:B------:R-:W-:Y:S01]  /*0360*/  IMAD R17, R16, R15, RZ ;  /* 0x0000000f10117224 */ /* 0x000fe200078e02ff */
[----:B------:R-:W-:-:S03]  /*0370*/  IABS R16, R43 ;  /* 0x0000002b00107213 */ /* 0x000fc60000000000 */
[----:B------:R-:W-:Y:S01]  /*0380*/  IMAD.HI.U32 R13, R13, R17, R12 ;  /* 0x000000110d0d7227 */ /* 0x000fe200078e000c */
[----:B------:R-:W-:-:S03]  /*0390*/  LOP3.LUT R12, R43, c[0x0][0x1d8], RZ, 0x3c, !PT ;  /* 0x000076002b0c7a12 */ /* 0x000fc600078e3cff */
[----:B------:R-:W-:Y:S02]  /*03a0*/  @P2 IMAD R17, R8, c[0x0][0x1c0], RZ ;  /* 0x0000700008112a24 */ /* 0x000fe400078e02ff */
[----:B------:R-:W-:-:S04]  /*03b0*/  IMAD.HI.U32 R13, R13, R16, RZ ;  /* 0x000000100d0d7227 */ /* 0x000fc800078e00ff */
[----:B------:R-:W-:Y:S01]  /*03c0*/  @P2 IMAD R19, R4, c[0x0][0x1c4], R17 ;  /* 0x0000710004132a24 */ /* 0x000fe200078e0211 */
[----:B------:R-:W-:-:S05]  /*03d0*/  IADD3 R14, -R13, RZ, RZ ;  /* 0x000000ff0d0e7210 */ /* 0x000fca0007ffe1ff */
[----:B------:R-:W-:-:S05]  /*03e0*/  IMAD R14, R15, R14, R16 ;  /* 0x0000000e0f0e7224 */ /* 0x000fca00078e0210 */
[----:B------:R-:W-:-:S13]  /*03f0*/  ISETP.GT.U32.AND P5, PT, R15, R14, PT ;  /* 0x0000000e0f00720c */ /* 0x000fda0003fa4070 */
[-C--:B------:R-:W-:Y:S02]  /*0400*/  @!P5 IADD3 R14, R14, -R15.reuse, RZ ;  /* 0x8000000f0e0ed210 */ /* 0x080fe40007ffe0ff */
[----:B------:R-:W-:Y:S02]  /*0410*/  @!P5 IADD3 R13, R13, 0x1, RZ ;  /* 0x000000010d0dd810 */ /* 0x000fe40007ffe0ff */
[----:B------:R-:W-:Y:S02]  /*0420*/  ISETP.GE.U32.AND P6, PT, R14, R15, PT ;  /* 0x0000000f0e00720c */ /* 0x000fe40003fc6070 */
[----:B------:R-:W-:-:S11]  /*0430*/  ISETP.GE.AND P5, PT, R12, RZ, PT ;  /* 0x000000ff0c00720c */ /* 0x000fd60003fa6270 */
[----:B------:R-:W-:Y:S02]  /*0440*/  @P6 IADD3 R13, R13, 0x1, RZ ;  /* 0x000000010d0d6810 */ /* 0x000fe40007ffe0ff */
[----:B------:R-:W-:Y:S02]  /*0450*/  ISETP.NE.AND P6, PT, RZ, c[0x0][0x1d8], PT ;  /* 0x00007600ff007a0c */ /* 0x000fe40003fc5270 */
[----:B------:R-:W-:Y:S01]  /*0460*/  MOV R15, R13 ;  /* 0x0000000d000f7202 */ /* 0x000fe20000000f00 */
[----:B0-----:R-:W-:-:S03]  /*0470*/  IMAD.WIDE.U32 R12, R20, 0x24924925, RZ ;  /* 0x24924925140c7825 */ /* 0x001fc600078e00ff */
[----:B------:R-:W-:Y:S02]  /*0480*/  @!P5 IADD3 R15, -R15, RZ, RZ ;  /* 0x000000ff0f0fd210 */ /* 0x000fe40007ffe1ff */
[----:B------:R-:W-:-:S04]  /*0490*/  IADD3 R12, -R13, R20, RZ ;  /* 0x000000140d0c7210 */ /* 0x000fc80007ffe1ff */
[----:B------:R-:W-:Y:S02]  /*04a0*/  LEA.HI R14, R12, R13, RZ, 0x1f ;  /* 0x0000000d0c0e7211 */ /* 0x000fe400078ff8ff */
[----:B------:R-:W-:Y:S02]  /*04b0*/  @!P6 LOP3.LUT R15, RZ, c[0x0][0x1d8], RZ, 0x33, !PT ;  /* 0x00007600ff0fea12 */ /* 0x000fe400078e33ff */
[----:B------:R-:W-:Y:S02]  /*04c0*/  SHF.R.U32.HI R14, RZ, 0x2, R14 ;  /* 0x00000002ff0e7819 */ /* 0x000fe4000001160e */
[----:B------:R-:W-:Y:S02]  /*04d0*/  IADD3 R48, -R15, RZ, RZ ;  /* 0x000000ff0f307210 */ /* 0x000fe40007ffe1ff */
[----:B------:R-:W-:Y:S01]  /*04e0*/  SHF.R.S32.HI R12, RZ, 0x1f, R15 ;  /* 0x0000001fff0c7819 */ /* 0x000fe2000001140f */
[----:B------:R-:W-:Y:S01]  /*04f0*/  IMAD R46, R3, c[0x0][0x1e4], R14 ;  /* 0x00007900032e7a24 */ /* 0x000fe200078e020e */
[----:B------:R-:W-:Y:S01]  /*0500*/  SHF.R.S32.HI R13, RZ, 0x1f, R47 ;  /* 0x0000001fff0d7819 */ /* 0x000fe2000001142f */
[----:B------:R-:W-:-:S02]  /*0510*/  IMAD R48, R48, c[0x0][0x1d8], R43 ;  /* 0x0000760030307a24 */ /* 0x000fc400078e022b */
[----:B------:R-:W-:Y:S01]  /*0520*/  IMAD R12, R12, c[0x0][0x1d0], RZ ;  /* 0x000074000c0c7a24 */ /* 0x000fe200078e02ff */
[----:B------:R-:W-:Y:S01]  /*0530*/  IADD3 R21, R46, 0x80, RZ ;  /* 0x000000802e157810 */ /* 0x000fe20007ffe0ff */
[----:B------:R-:W-:Y:S02]  /*0540*/  IMAD R48, R48, 0xe, RZ ;  /* 0x0000000e30307824 */ /* 0x000fe400078e02ff */
[----:B------:R-:W-:Y:S01]  /*0550*/  IMAD R53, R15, c[0x0][0x1d4], R12 ;  /* 0x000075000f357a24 */ /* 0x000fe200078e020c */
[----:B------:R-:W-:Y:S01]  /*0560*/  ISETP.GE.U32.AND P6, PT, R21, c[0x0][0x1c8], PT ;  /* 0x0000720015007a0c */ /* 0x000fe20003fc6070 */
[----:B------:R-:W-:Y:S01]  /*0570*/  @P1 IMAD R12, R7, c[0x0][0x1c0], RZ ;  /* 0x00007000070c1a24 */ /* 0x000fe200078e02ff */
[----:B------:R-:W-:Y:S02]  /*0580*/  IADD3 R50, P5, R47, R48, RZ ;  /* 0x000000302f327210 */ /* 0x000fe40007fbe0ff */
[----:B------:R-:W-:Y:S02]  /*0590*/  SHF.R.S32.HI R24, RZ, 0x1f, R21 ;  /* 0x0000001fff187819 */ /* 0x000fe40000011415 */
[----:B------:R-:W-:-:S02]  /*05a0*/  LEA.HI.X.SX32 R51, R48, R13, 0x1, P5 ;  /* 0x0000000d30337211 */ /* 0x000fc400028f0eff */
[----:B------:R-:W-:-:S03]  /*05b0*/  ISETP.GE.AND.EX P6, PT, R24, c[0x0][0x1cc], PT, P6 ;  /* 0x0000730018007a0c */ /* 0x000fc60003fc6360 */
[----:B------:R-:W-:Y:S01]  /*05c0*/  IMAD.WIDE.U32 R50, R15, c[0x0][0x1d0], R50 ;  /* 0x000074000f327a25 */ /* 0x000fe200078e0032 */
[----:B------:R-:W-:-:S03]  /*05d0*/  ISETP.LT.U32.AND P6, PT, R20, 0xe0, !P6 ;  /* 0x000000e01400780c */ /* 0x000fc600077c1070 */
[----:B------:R-:W-:Y:S01]  /*05e0*/  @P1 IMAD R15, R23, c[0x0][0x1c4], R12 ;  /* 0x00007100170f1a24 */ /* 0x000fe200078e020c */
[----:B------:R-:W-:Y:S02]  /*05f0*/  IADD3 R53, R51, R53, RZ ;  /* 0x0000003533357210 */ /* 0x000fe40007ffe0ff */
[-C--:B------:R-:W-:Y:S02]  /*0600*/  @P1 MOV R52, R50.reuse ;  /* 0x0000003200341202 */ /* 0x080fe40000000f00 */
[-C--:B------:R-:W-:Y:S02]  /*0610*/  @P2 MOV R16, R50.reuse ;  /* 0x0000003200102202 */ /* 0x080fe40000000f00 */
[-C--:B------:R-:W-:Y:S01]  /*0620*/  @P2 MOV R17, R53.reuse ;  /* 0x0000003500112202 */ /* 0x080fe20000000f00 */
[----:B------:R-:W-:Y:S01]  /*0630*/  @P1 IMAD.WIDE.U32 R12, R23, c[0x0][0x1c0], R52 ;  /* 0x00007000170c1a25 */ /* 0x000fe200078e0034 */
[----:B------:R-:W-:Y:S02]  /*0640*/  @P3 MOV R18, R50 ;  /* 0x0000003200123202 */ /* 0x000fe40000000f00 */
[----:B------:R-:W-:Y:S01]  /*0650*/  @P4 MOV R25, R53 ;  /* 0x0000003500194202 */ /* 0x000fe20000000f00 */
[----:B------:R-:W-:Y:S01]  /*0660*/  @P2 IMAD.WIDE.U32 R16, R4, c[0x0][0x1c0], R16 ;  /* 0x0000700004102a25 */ /* 0x000fe200078e0010 */
[----:B------:R-:W-:-:S02]  /*0670*/  @P1 IADD3 R15, R13, R15, RZ ;  /* 0x0000000f0d0f1210 */ /* 0x000fc40007ffe0ff */
[----:B------:R-:W-:Y:S02]  /*0680*/  @P1 LEA R22, P5, R12, c[0x0][0x170], 0x2 ;  /* 0x00005c000c161a11 */ /* 0x000fe400078a10ff */
[----:B------:R-:W-:Y:S01]  /*0690*/  @P2 IADD3 R13, R17, R19, RZ ;  /* 0x00000013110d2210 */ /* 0x000fe20007ffe0ff */
[----:B------:R-:W-:Y:S01]  /*06a0*/  @P4 IMAD R17, R10, c[0x0][0x1c0], RZ ;  /* 0x000070000a114a24 */ /* 0x000fe200078e02ff */
[----:B------:R-:W-:Y:S01]  /*06b0*/  @P1 LEA.HI.X R23, R12, c[0x0][0x174], R15, 0x2, P5 ;  /* 0x00005d000c171a11 */ /* 0x000fe200028f140f */
[----:B------:R-:W-:Y:S01]  /*06c0*/  @P3 IMAD R12, R9, c[0x0][0x1c0], RZ ;  /* 0x00007000090c3a24 */ /* 0x000fe200078e02ff */
[----:B------:R-:W-:Y:S01]  /*06d0*/  @P2 LEA R14, P5, R16, c[0x0][0x170], 0x2 ;  /* 0x00005c00100e2a11 */ /* 0x000fe200078a10ff */
[----:B------:R-:W-:Y:S01]  /*06e0*/  @P4 IMAD R27, R6, c[0x0][0x1c4], R17 ;  /* 0x00007100061b4a24 */ /* 0x000fe200078e0211 */
[-C--:B------:R-:W-:Y:S02]  /*06f0*/  @P3 MOV R19, R53.reuse ;  /* 0x0000003500133202 */ /* 0x080fe40000000f00 */
[----:B------:R-:W-:Y:S01]  /*0700*/  @P2 LEA.HI.X R15, R16, c[0x0][0x174], R13, 0x2, P5 ;  /* 0x00005d00100f2a11 */ /* 0x000fe200028f140d */
[----:B------:R-:W-:Y:S01]  /*0710*/  @P6 IMAD R16, R24, c[0x0][0x1c0], RZ ;  /* 0x0000700018106a24 */ /* 0x000fe200078e02ff */
[----:B------:R-:W-:Y:S01]  /*0720*/  @P4 MOV R24, R50 ;  /* 0x0000003200184202 */ /* 0x000fe20000000f00 */
[C---:B------:R-:W-:Y:S01]  /*0730*/  @P3 IMAD R13, R5.reuse, c[0x0][0x1c4], R12 ;  /* 0x00007100050d3a24 */ /* 0x040fe200078e020c */
[----:B------:R-:W-:Y:S01]  /*0740*/  @P6 MOV R17, R53 ;  /* 0x0000003500116202 */ /* 0x000fe20000000f00 */
[----:B------:R-:W-:-:S04]  /*0750*/  @P3 IMAD.WIDE.U32 R18, R5, c[0x0][0x1c0], R18 ;  /* 0x0000700005123a25 */ /* 0x000fc800078e0012 */
[----:B------:R-:W-:Y:S01]  /*0760*/  @P6 IMAD R29, R21, c[0x0][0x1c4], R16 ;  /* 0x00007100151d6a24 */ /* 0x000fe200078e0210 */
[----:B------:R-:W-:Y:S01]  /*0770*/  @P3 IADD3 R13, R19, R13, RZ ;  /* 0x0000000d130d3210 */ /* 0x000fe20007ffe0ff */
[----:B------:R-:W-:Y:S01]  /*0780*/  @P4 IMAD.WIDE.U32 R24, R6, c[0x0][0x1c0], R24 ;  /* 0x0000700006184a25 */ /* 0x000fe200078e0018 */
[C---:B------:R-:W-:Y:S02]  /*0790*/  @P3 LEA R12, P5, R18.reuse, c[0x0][0x170], 0x2 ;  /* 0x00005c00120c3a11 */ /* 0x040fe400078a10ff */
[----:B------:R-:W-:Y:S02]  /*07a0*/  @P6 MOV R16, R50 ;  /* 0x0000003200106202 */ /* 0x000fe40000000f00 */
[----:B------:R-:W-:Y:S02]  /*07b0*/  @P3 LEA.HI.X R13, R18, c[0x0][0x174], R13, 0x2, P5 ;  /* 0x00005d00120d3a11 */ /* 0x000fe400028f140d */
[----:B------:R-:W-:Y:S01]  /*07c0*/  @P4 IADD3 R19, R25, R27, RZ ;  /* 0x0000001b19134210 */ /* 0x000fe20007ffe0ff */
[----:B------:R-:W-:Y:S01]  /*07d0*/  @P6 IMAD.WIDE.U32 R16, R21, c[0x0][0x1c0], R16 ;  /* 0x0000700015106a25 */ /* 0x000fe200078e0010 */
[----:B------:R-:W-:-:S02]  /*07e0*/  @P4 LEA R18, P5, R24, c[0x0][0x170], 0x2 ;  /* 0x00005c0018124a11 */ /* 0x000fc400078a10ff */
[----:B------:R-:W-:Y:S02]  /*07f0*/  IADD3 R27, R46, 0xa0, RZ ;  /* 0x000000a02e1b7810 */ /* 0x000fe40007ffe0ff */
[----:B------:R-:W-:Y:S02]  /*0800*/  @P4 LEA.HI.X R19, R24, c[0x0][0x174], R19, 0x2, P5 ;  /* 0x00005d0018134a11 */ /* 0x000fe400028f1413 */
[----:B------:R-:W-:Y:S01]  /*0810*/  @P6 IADD3 R17, R17, R29, RZ ;  /* 0x0000001d11116210 */ /* 0x000fe20007ffe0ff */
[----:B------:R-:W-:Y:S01]  /*0820*/  CS2R R24, SRZ ;  /* 0x0000000000187805 */ /* 0x000fe2000001ff00 */
[----:B------:R-:W-:-:S04]  /*0830*/  @P6 LEA R28, P5, R16, c[0x0][0x170], 0x2 ;  /* 0x00005c00101c6a11 */ /* 0x000fc800078a10ff */
[----:B------:R-:W-:Y:S02]  /*0840*/  @P6 LEA.HI.X R29, R16, c[0x0][0x174], R17, 0x2, P5 ;  /* 0x00005d00101d6a11 */ /* 0x000fe400028f1411 */
[----:B------:R-:W-:Y:S02]  /*0850*/  ISETP.GE.U32.AND P5, PT, R27, c[0x0][0x1c8], PT ;  /* 0x000072001b007a0c */ /* 0x000fe40003fa6070 */
[----:B------:R-:W-:Y:S01]  /*0860*/  SHF.R.S32.HI R16, RZ, 0x1f, R27 ;  /* 0x0000001fff107819 */ /* 0x000fe2000001141b */
[----:B------:R0:W2:Y:S03]  /*0870*/  @P6 LDG.E.64 R24, [R28.64] ;  /* 0x000000061c186981 */ /* 0x0000a6000c1e1b00 */
        /* <DEDUP_REMOVED lines=8> */
[----:B------:R-:W-:Y:S02]  /*0900*/  @P5 LEA R32, P6, R16, c[0x0][0x170], 0x2 ;  /* 0x00005c0010205a11 */ /* 0x000fe400078c10ff */
[----:B------:R-:W-:Y:S02]  /*0910*/  IADD3 R21, R46, 0xc0, RZ ;  /* 0x000000c02e157810 */ /* 0x000fe40007ffe0ff */
[----:B------:R-:W-:Y:S02]  /*0920*/  @P5 LEA.HI.X R33, R16, c[0x0][0x174], R17, 0x2, P6 ;  /* 0x00005d0010215a11 */ /* 0x000fe400030f1411 */
[----:B------:R-:W-:Y:S02]  /*0930*/  ISETP.GE.U32.AND P6, PT, R21, c[0x0][0x1c8], PT ;  /* 0x0000720015007a0c */ /* 0x000fe40003fc6070 */
[----:B------:R-:W-:-:S04]  /*0940*/  SHF.R.S32.HI R16, RZ, 0x1f, R21 ;  /* 0x0000001fff107819 */ /* 0x000fc80000011415 */
[----:B------:R-:W-:-:S04]  /*0950*/  ISETP.GE.AND.EX P6, PT, R16, c[0x0][0x1cc], PT, P6 ;  /* 0x0000730010007a0c */ /* 0x000fc80003fc6360 */
[----:B------:R-:W-:Y:S01]  /*0960*/  ISETP.LT.U32.AND P6, PT, R20, 0xe0, !P6 ;  /* 0x000000e01400780c */ /* 0x000fe200077c1070 */
[----:B------:R-:W-:-:S06]  /*0970*/  CS2R R26, SRZ ;  /* 0x00000000001a7805 */ /* 0x000fcc000001ff00 */
[----:B------:R1:W3:Y:S06]  /*0980*/  @P5 LDG.E.64 R26, [R32.64] ;  /* 0x00000006201a5981 */ /* 0x0002ec000c1e1b00 */
[----:B0-----:R-:W-:Y:S01]  /*0990*/  @P6 MOV R28, R50 ;  /* 0x00000032001c6202 */ /* 0x001fe20000000f00 */
[----:B------:R-:W-:Y:S01]  /*09a0*/  @P6 IMAD R16, R16, c[0x0][0x1c0], RZ ;  /* 0x0000700010106a24 */ /* 0x000fe200078e02ff */
[----:B------:R-:W-:-:S03]  /*09b0*/  @P6 MOV R29, R53 ;  /* 0x00000035001d6202 */ /* 0x000fc60000000f00 */
[C---:B------:R-:W-:Y:S02]  /*09c0*/  @P6 IMAD R17, R21.reuse, c[0x0][0x1c4], R16 ;  /* 0x0000710015116a24 */ /* 0x040fe400078e0210 */
[----:B------:R-:W-:-:S05]  /*09d0*/  @P6 IMAD.WIDE.U32 R28, R21, c[0x0][0x1c0], R28 ;  /* 0x00007000151c6a25 */ /* 0x000fca00078e001c */
[----:B------:R-:W-:Y:S02]  /*09e0*/  @P6 IADD3 R17, R29, R17, RZ ;  /* 0x000000111d116210 */ /* 0x000fe40007ffe0ff */
[----:B------:R-:W-:-:S04]  /*09f0*/  @P6 LEA R16, P5, R28, c[0x0][0x170], 0x2 ;  /* 0x00005c001c106a11 */ /* 0x000fc800078a10ff */
[----:B------:R-:W-:Y:S02]  /*0a00*/  @P6 LEA.HI.X R17, R28, c[0x0][0x174], R17, 0x2, P5 ;  /* 0x00005d001c116a11 */ /* 0x000fe400028f1411 */
[----:B------:R-:W-:Y:S01]  /*0a10*/  ISETP.GE.U32.AND P5, PT, R42, c[0x0][0x1c8], PT ;  /* 0x000072002a007a0c */ /* 0x000fe20003fa6070 */
[----:B------:R-:W-:-:S03]  /*0a20*/  CS2R R28, SRZ ;  /* 0x00000000001c7805 */ /* 0x000fc6000001ff00 */
[----:B------:R-:W-:Y:S01]  /*0a30*/  ISETP.GE.AND.EX P5, PT, R45, c[0x0][0x1cc], PT, P5 ;  /* 0x000073002d007a0c */ /* 0x000fe20003fa6350 */
[----:B------:R-:W-:Y:S02]  /*0a40*/  CS2R R30, SRZ ;  /* 0x00000000001e7805 */ /* 0x000fe4000001ff00 */
[----:B------:R-:W4:Y:S01]  /*0a50*/  @P1 LDG.E.64 R28, [R22.64] ;  /* 0x00000006161c1981 */ /* 0x000f22000c1e1b00 */
[----:B------:R-:W-:Y:S01]  /*0a60*/  ISETP.LT.U32.AND P5, PT, R20, 0xe0, !P5 ;  /* 0x000000e01400780c */ /* 0x000fe20006fa1070 */
[----:B-1----:R-:W-:Y:S02]  /*0a70*/  CS2R R32, SRZ ;  /* 0x0000000000207805 */ /* 0x002fe4000001ff00 */
[----:B------:R0:W5:Y:S01]  /*0a80*/  @P2 LDG.E.64 R30, [R14.64] ;  /* 0x000000060e1e2981 */ /* 0x000162000c1e1b00 */
[----:B------:R-:W-:-:S03]  /*0a90*/  CS2R R34, SRZ ;  /* 0x0000000000227805 */ /* 0x000fc6000001ff00 */
[----:B------:R1:W2:Y:S01]  /*0aa0*/  @P3 LDG.E.64 R32, [R12.64] ;  /* 0x000000060c203981 */ /* 0x0002a2000c1e1b00 */
[----:B------:R-:W-:-:S03]  /*0ab0*/  CS2R R36, SRZ ;  /* 0x0000000000247805 */ /* 0x000fc6000001ff00 */
[----:B------:R5:W2:Y:S02]  /*0ac0*/  @P4 LDG.E.64 R34, [R18.64] ;  /* 0x0000000612224981 */ /* 0x000aa4000c1e1b00 */
[----:B0-----:R-:W-:Y:S01]  /*0ad0*/  @P5 MOV R14, R50 ;  /* 0x00000032000e5202 */ /* 0x001fe20000000f00 */
[----:B------:R-:W-:Y:S01]  /*0ae0*/  @P5 IMAD R21, R45, c[0x0][0x1c0], RZ ;  /* 0x000070002d155a24 */ /* 0x000fe200078e02ff */
[----:B------:R-:W-:Y:S01]  /*0af0*/  @P5 MOV R15, R53 ;  /* 0x00000035000f5202 */ /* 0x000fe20000000f00 */
[----:B------:R0:W3:Y:S02]  /*0b00*/  @P6 LDG.E.64 R36, [R16.64] ;  /* 0x0000000610246981 */ /* 0x0000e4000c1e1b00 */
[C---:B------:R-:W-:Y:S02]  /*0b10*/  @P5 IMAD R21, R42.reuse, c[0x0][0x1c4], R21 ;  /* 0x000071002a155a24 */ /* 0x040fe400078e0215 */
[----:B------:R-:W-:Y:S01]  /*0b20*/  @P5 IMAD.WIDE.U32 R14, R42, c[0x0][0x1c0], R14 ;  /* 0x000070002a0e5a25 */ /* 0x000fe200078e000e */
[----:B------:R-:W-:-:S04]  /*0b30*/  CS2R R38, SRZ ;  /* 0x0000000000267805 */ /* 0x000fc8000001ff00 */
[----:B-1----:R-:W-:Y:S02]  /*0b40*/  @P5 IADD3 R13, R15, R21, RZ ;  /* 0x000000150f0d5210 */ /* 0x002fe40007ffe0ff */
[----:B------:R-:W-:-:S04]  /*0b50*/  @P5 LEA R12, P6, R14, c[0x0][0x170], 0x2 ;  /* 0x00005c000e0c5a11 */ /* 0x000fc800078c10ff */
[----:B------:R-:W-:-:S05]  /*0b60*/  @P5 LEA.HI.X R13, R14, c[0x0][0x174], R13, 0x2, P6 ;  /* 0x00005d000e0d5a11 */ /* 0x000fca00030f140d */
[----:B------:R1:W3:Y:S01]  /*0b70*/  @P5 LDG.E.64 R38, [R12.64] ;  /* 0x000000060c265981 */ /* 0x0002e2000c1e1b00 */
[C---:B------:R-:W-:Y:S02]  /*0b80*/  ISETP.GT.AND P5, PT, R2.reuse, 0x1e, PT ;  /* 0x0000001e0200780c */ /* 0x040fe40003fa4270 */
[----:B------:R-:W-:Y:S01]  /*0b90*/  ISETP.NE.AND P6, PT, R2, RZ, PT ;  /* 0x000000ff0200720c */ /* 0x000fe20003fc5270 */
[----:B------:R-:W-:Y:S01]  /*0ba0*/  BSSY B0, `(.L_x_2926) ;  /* 0x0000056000007945 */ /* 0x000fe20003800000 */
[----:B----4-:R-:W-:Y:S02]  /*0bb0*/  FMUL.FTZ R15, R29, R29 ;  /* 0x0000001d1d0f7220 */ /* 0x010fe40000410000 */
[C---:B------:R-:W-:Y:S02]  /*0bc0*/  FADD.FTZ R14, R28.reuse, R29 ;  /* 0x0000001d1c0e7221 */ /* 0x040fe40000010000 */
[----:B-----5:R-:W-:Y:S02]  /*0bd0*/  FMUL.FTZ R19, R31, R31 ;  /* 0x0000001f1f137220 */ /* 0x020fe40000410000 */
[----:B------:R-:W-:-:S02]  /*0be0*/  FFMA.FTZ R15, R28, R28, R15 ;  /* 0x0000001c1c0f7223 */ /* 0x000fc4000001000f */
[C---:B0-----:R-:W-:Y:S02]  /*0bf0*/  FADD.FTZ R17, R30.reuse, R31 ;  /* 0x0000001f1e117221 */ /* 0x041fe40000010000 */
[----:B------:R-:W-:Y:S02]  /*0c00*/  FADD.FTZ R14, RZ, R14 ;  /* 0x0000000eff0e7221 */ /* 0x000fe40000010000 */
[----:B------:R-:W-:Y:S02]  /*0c10*/  FFMA.FTZ R16, R30, R30, R19 ;  /* 0x0000001e1e107223 */ /* 0x000fe40000010013 */
[----:B------:R-:W-:Y:S02]  /*0c20*/  FADD.FTZ R15, RZ, R15 ;  /* 0x0000000fff0f7221 */ /* 0x000fe40000010000 */
[----:B--2---:R-:W-:Y:S02]  /*0c30*/  FMUL.FTZ R19, R33, R33 ;  /* 0x0000002121137220 */ /* 0x004fe40000410000 */
[----:B------:R-:W-:-:S02]  /*0c40*/  FADD.FTZ R14, R14, R17 ;  /* 0x000000110e0e7221 */ /* 0x000fc40000010000 */
[C---:B-1----:R-:W-:Y:S02]  /*0c50*/  FADD.FTZ R13, R32.reuse, R33 ;  /* 0x00000021200d7221 */ /* 0x042fe40000010000 */
[----:B------:R-:W-:Y:S02]  /*0c60*/  FADD.FTZ R15, R15, R16 ;  /* 0x000000100f0f7221 */ /* 0x000fe40000010000 */
[----:B------:R-:W-:Y:S02]  /*0c70*/  FFMA.FTZ R12, R32, R32, R19 ;  /* 0x00000020200c7223 */ /* 0x000fe40000010013 */
[----:B------:R-:W-:Y:S02]  /*0c80*/  FMUL.FTZ R17, R35, R35 ;  /* 0x0000002323117220 */ /* 0x000fe40000410000 */
[----:B------:R-:W-:Y:S02]  /*0c90*/  FADD.FTZ R13, R14, R13 ;  /* 0x0000000d0e0d7221 */ /* 0x000fe40000010000 */
[----:B------:R-:W-:-:S02]  /*0ca0*/  FADD.FTZ R14, R34, R35 ;  /* 0x00000023220e7221 */ /* 0x000fc40000010000 */
[----:B------:R-:W-:Y:S02]  /*0cb0*/  FADD.FTZ R12, R15, R12 ;  /* 0x0000000c0f0c7221 */ /* 0x000fe40000010000 */
[----:B------:R-:W-:Y:S02]  /*0cc0*/  FFMA.FTZ R17, R34, R34, R17 ;  /* 0x0000002222117223 */ /* 0x000fe40000010011 */
[----:B------:R-:W-:Y:S02]  /*0cd0*/  FMUL.FTZ R15, R25, R25 ;  /* 0x00000019190f7220 */ /* 0x000fe40000410000 */
[----:B------:R-:W-:Y:S02]  /*0ce0*/  FADD.FTZ R13, R13, R14 ;  /* 0x0000000e0d0d7221 */ /* 0x000fe40000010000 */
[----:B------:R-:W-:Y:S02]  /*0cf0*/  FADD.FTZ R14, R24, R25 ;  /* 0x00000019180e7221 */ /* 0x000fe40000010000 */
[----:B------:R-:W-:-:S02]  /*0d00*/  FADD.FTZ R12, R12, R17 ;  /* 0x000000110c0c7221 */ /* 0x000fc40000010000 */
[----:B------:R-:W-:Y:S02]  /*0d10*/  FFMA.FTZ R15, R24, R24, R15 ;  /* 0x00000018180f7223 */ /* 0x000fe4000001000f */
[----:B---3--:R-:W-:Y:S02]  /*0d20*/  FMUL.FTZ R17, R27, R27 ;  /* 0x0000001b1b117220 */ /* 0x008fe40000410000 */
[----:B------:R-:W-:Y:S02]  /*0d30*/  FADD.FTZ R13, R13, R14 ;  /* 0x0000000e0d0d7221 */ /* 0x000fe40000010000 */
[----:B------:R-:W-:Y:S02]  /*0d40*/  FADD.FTZ R14, R26, R27 ;  /* 0x0000001b1a0e7221 */ /* 0x000fe40000010000 */
[----:B------:R-:W-:Y:S02]  /*0d50*/  FADD.FTZ R12, R12, R15 ;  /* 0x0000000f0c0c7221 */ /* 0x000fe40000010000 */
[----:B------:R-:W-:-:S02]  /*0d60*/  FFMA.FTZ R17, R26, R26, R17 ;  /* 0x0000001a1a117223 */ /* 0x000fc40000010011 */
[----:B------:R-:W-:Y:S02]  /*0d70*/  FMUL.FTZ R15, R37, R37 ;  /* 0x00000025250f7220 */ /* 0x000fe40000410000 */
[----:B------:R-:W-:Y:S02]  /*0d80*/  FADD.FTZ R13, R13, R14 ;  /* 0x0000000e0d0d7221 */ /* 0x000fe40000010000 */
[----:B------:R-:W-:Y:S02]  /*0d90*/  FADD.FTZ R12, R12, R17 ;  /* 0x000000110c0c7221 */ /* 0x000fe40000010000 */
[C---:B------:R-:W-:Y:S02]  /*0da0*/  FADD.FTZ R14, R36.reuse, R37 ;  /* 0x00000025240e7221 */ /* 0x040fe40000010000 */
[----:B------:R-:W-:Y:S02]  /*0db0*/  FFMA.FTZ R15, R36, R36, R15 ;  /* 0x00000024240f7223 */ /* 0x000fe4000001000f */
[----:B------:R-:W-:-:S02]  /*0dc0*/  FMUL.FTZ R17, R39, R39 ;  /* 0x0000002727117220 */ /* 0x000fc40000410000 */
[----:B------:R-:W-:Y:S02]  /*0dd0*/  FADD.FTZ R13, R13, R14 ;  /* 0x0000000e0d0d7221 */ /* 0x000fe40000010000 */
[----:B------:R-:W-:Y:S02]  /*0de0*/  FADD.FTZ R12, R12, R15 ;  /* 0x0000000f0c0c7221 */ /* 0x000fe40000010000 */
        /* <DEDUP_REMOVED lines=49> */
.L_x_2927:
[----:B------:R-:W-:Y:S05]  /*1100*/  BSYNC B0 ;  /* 0x0000000000007941 */ /* 0x000fea0003800000 */
.L_x_2926:
[----:B------:R-:W-:-:S04]  /*1110*/  MOV R16, c[0x0][0xc] ;  /* 0x0000030000107a02 */ /* 0x000fc80000000f00 */
[----:B------:R-:W-:-:S13]  /*1120*/  ISETP.GE.U32.AND P6, PT, R16, 0x2, PT ;  /* 0x000000021000780c */ /* 0x000fda0003fc6070 */
        /* <DEDUP_REMOVED lines=24> */
.L_x_2930:
[----:B------:R-:W2:Y:S01]  /*12b0*/  LDG.E.STRONG.GPU R14, [R12.64] ;  /* 0x000000060c0e7981 */ /* 0x000ea2000c1ef900 */
[----:B------:R-:W-:Y:S01]  /*12c0*/  YIELD ;  /* 0x0000000000007946 */ /* 0x000fe20003800000 */
[----:B--2---:R-:W-:Y:S01]  /*12d0*/  ISETP.NE.AND P6, PT, R14, R15, PT ;  /* 0x0000000f0e00720c */ /* 0x004fe20003fc5270 */
[----:B------:R-:W-:-:S12]  /*12e0*/  CCTL.IVALL ;  /* 0x00000000ff00798f */ /* 0x000fd80002000000 */
[----:B------:R-:W-:Y:S05]  /*12f0*/  @P6 BRA `(.L_x_2930) ;  /* 0xffffffb000006947 */ /* 0x000fea000383ffff */
.L_x_2929:
        /* <DEDUP_REMOVED lines=21> */
.L_x_2934:
        /* <DEDUP_REMOVED lines=115> */
.L_x_2933:
[----:B------:R-:W-:-:S13]  /*1b80*/  ISETP.GT.AND P6, PT, R14, 0x4, PT ;  /* 0x000000040e00780c */ /* 0x000fda0003fc4270 */
[----:B------:R-:W-:Y:S05]  /*1b90*/  @!P6 BRA `(.L_x_2935) ;  /* 0x000003c00000e947 */ /* 0x000fea0003800000 */
        /* <DEDUP_REMOVED lines=60> */
.L_x_2935:
[----:B------:R-:W-:-:S04]  /*1f60*/  ISETP.NE.AND P6, PT, R16, RZ, PT ;  /* 0x000000ff1000720c */ /* 0x000fc80003fc5270 */
[----:B------:R-:W-:-:S13]  /*1f70*/  ISETP.NE.OR P6, PT, R14, RZ, P6 ;  /* 0x000000ff0e00720c */ /* 0x000fda00037c5670 */
[----:B------:R-:W-:Y:S05]  /*1f80*/  @!P6 BRA `(.L_x_2931) ;  /* 0x000001f00000e947 */ /* 0x000fea0003800000 */
.L_x_2932:
        /* <DEDUP_REMOVED lines=31> */
.L_x_2931:
        /* <DEDUP_REMOVED lines=10> */
[----:B------:R-:W-:-:S04]  /*2220*/  IMAD R13, R15, c[0x0][0x10], R0 ;  /* 0x000004000f0d7a24 */ /* 0x000fc800078e0200 */
[----:B------:R-:W-:-:S06]  /*2230*/  IMAD.WIDE.U32 R12, R13, 0x8, R18 ;  /* 0x000000080d0c7825 */ /* 0x000fcc00078e0012 */
[----:B------:R-:W2:Y:S02]  /*2240*/  LDG.E.64 R12, [R12.64] ;  /* 0x000000060c0c7981 */ /* 0x000ea4000c1e1b00 */
[----:B0-2---:R-:W-:Y:S02]  /*2250*/  FADD.FTZ R40, R40, R12 ;  /* 0x0000000c28287221 */ /* 0x005fe40000010000 */
[----:B------:R-:W-:Y:S02]  /*2260*/  FADD.FTZ R41, R41, R13 ;  /* 0x0000000d29297221 */ /* 0x000fe40000010000 */
.L_x_2937:
[----:B------:R-:W-:Y:S05]  /*2270*/  BSYNC B0 ;  /* 0x0000000000007941 */ /* 0x000fea0003800000 */
.L_x_2936:
[----:B------:R-:W-:-:S13]  /*2280*/  ISETP.NE.AND P6, PT, R14, 0x1, PT ;  /* 0x000000010e00780c */ /* 0x000fda0003fc5270 */
[----:B------:R-:W-:Y:S05]  /*2290*/  @!P6 BRA `(.L_x_2928) ;  /* 0x000000f00000e947 */ /* 0x000fea0003800000 */
[----:B------:R-:W-:-:S04]  /*22a0*/  IADD3 R17, R15, 0x1, RZ ;  /* 0x000000010f117810 */ /* 0x000fc80007ffe0ff */
[----:B------:R-:W-:-:S13]  /*22b0*/  ISETP.EQ.OR P6, PT, R17, R3, P5 ;  /* 0x000000031100720c */ /* 0x000fda0002fc2670 */
[----:B------:R-:W-:-:S04]  /*22c0*/  @!P6 IMAD R17, R17, c[0x0][0x10], R0 ;  /* 0x000004001111ea24 */ /* 0x000fc800078e0200 */
[----:B------:R-:W-:-:S05]  /*22d0*/  @!P6 IMAD.WIDE.U32 R16, R17, 0x8, R18 ;  /* 0x000000081110e825 */ /* 0x000fca00078e0012 */
[----:B------:R-:W2:Y:S01]  /*22e0*/  @!P6 LDG.E.64 R12, [R16.64] ;  /* 0x00000006100ce981 */ /* 0x000ea2000c1e1b00 */
[----:B------:R-:W-:Y:S01]  /*22f0*/  IADD3 R15, R15, 0x2, RZ ;  /* 0x000000020f0f7810 */ /* 0x000fe20007ffe0ff */
[----:B0-2---:R-:W-:Y:S02]  /*2300*/  @!P6 FADD.FTZ R40, R40, R12 ;  /* 0x0000000c2828e221 */ /* 0x005fe40000010000 */
[----:B------:R-:W-:Y:S01]  /*2310*/  @!P6 FADD.FTZ R41, R41, R13 ;  /* 0x0000000d2929e221 */ /* 0x000fe20000010000 */
[----:B------:R-:W-:-:S04]  /*2320*/  ISETP.EQ.OR P6, PT, R15, R3, P5 ;  /* 0x000000030f00720c */ /* 0x000fc80002fc2670 */
[----:B------:R-:W-:-:S13]  /*2330*/  ISETP.EQ.OR P6, PT, R14, 0x2, P6 ;  /* 0x000000020e00780c */ /* 0x000fda00037c2670 */
[----:B------:R-:W-:-:S04]  /*2340*/  @!P6 IMAD R13, R15, c[0x0][0x10], R0 ;  /* 0x000004000f0dea24 */ /* 0x000fc800078e0200 */
[----:B------:R-:W-:-:S06]  /*2350*/  @!P6 IMAD.WIDE.U32 R12, R13, 0x8, R18 ;  /* 0x000000080d0ce825 */ /* 0x000fcc00078e0012 */
[----:B------:R-:W2:Y:S02]  /*2360*/  @!P6 LDG.E.64 R12, [R12.64] ;  /* 0x000000060c0ce981 */ /* 0x000ea4000c1e1b00 */
[----:B--2---:R-:W-:Y:S02]  /*2370*/  @!P6 FADD.FTZ R40, R40, R12 ;  /* 0x0000000c2828e221 */ /* 0x004fe40000010000 */
[----:B------:R-:W-:-:S03]  /*2380*/  @!P6 FADD.FTZ R41, R41, R13 ;  /* 0x0000000d2929e221 */ /* 0x000fc60000010000 */
.L_x_2928:
[----:B------:R-:W-:Y:S01]  /*2390*/  @P0 MOV R12, 0x8 ;  /* 0x00000008000c0802 */ /* 0x000fe20000000f00 */
[----:B------:R-:W-:Y:S01]  /*23a0*/  @P0 FMUL.FTZ R19, R41, c[0x0][0x1f4] ;  /* 0x00007d0029130a20 */ /* 0x000fe20000410000 */
[----:B------:R-:W-:Y:S01]  /*23b0*/  IADD3 R14, R47, R48, RZ ;  /* 0x000000302f0e7210 */ /* 0x000fe20007ffe0ff */
[----:B------:R-:W-:Y:S01]  /*23c0*/  @P0 FMUL.FTZ R18, R40, c[0x0][0x1f4] ;  /* 0x00007d0028120a20 */ /* 0x000fe20000410000 */
[----:B------:R-:W-:Y:S01]  /*23d0*/  @!P5 STS.64 [0x48], R40 ;  /* 0x00004828ff00d388 */ /* 0x000fe20000000a00 */
[----:B------:R-:W-:Y:S01]  /*23e0*/  @P0 IMAD.WIDE R48, R43, R12, c[0x0][0x168] ;  /* 0x00005a002b300625 */ /* 0x000fe200078e020c */
[----:B------:R-:W-:-:S04]  /*23f0*/  HFMA2.MMA R15, -RZ, RZ, 0, 2.384185791015625e-07 ;  /* 0x00000004ff0f7435 */ /* 0x000fc800000001ff */
[----:B------:R-:W-:Y:S04]  /*2400*/  @P0 STG.E.64 [R48.64], R18 ;  /* 0x0000001230000986 */ /* 0x000fe8000c101b06 */
[----:B------:R-:W-:Y:S02]  /*2410*/  BAR.SYNC.DEFER_BLOCKING 0x0 ;  /* 0x0000000000007b1d */ /* 0x000fe40000010000 */
[----:B------:R-:W-:-:S04]  /*2420*/  IMAD.WIDE R12, R14, R15, c[0x0][0x178] ;  /* 0x00005e000e0c7625 */ /* 0x000fc800078e020f */
[----:B------:R-:W-:Y:S02]  /*2430*/  IMAD.WIDE R14, R14, R15, c[0x0][0x180] ;  /* 0x000060000e0e7625 */ /* 0x000fe400078e020f */
[----:B------:R-:W2:Y:S04]  /*2440*/  LDG.E.64 R12, [R12.64] ;  /* 0x000000060c0c7981 */ /* 0x000ea8000c1e1b00 */
[----:B------:R-:W2:Y:S01]  /*2450*/  LDG.E.64 R14, [R14.64] ;  /* 0x000000060e0e7981 */ /* 0x000ea2000c1e1b00 */
[----:B------:R-:W-:Y:S02]  /*2460*/  MOV R22, 0x3f800000 ;  /* 0x3f80000000167802 */ /* 0x000fe40000000f00 */
[----:B------:R-:W-:Y:S01]  /*2470*/  ISETP.NE.AND P6, PT, RZ, UR5, PT ;  /* 0x00000005ff007c0c */ /* 0x000fe2000bfc5270 */
[----:B------:R-:W1:Y:S04]  /*2480*/  LDS.64 R16, [0x48] ;  /* 0x00004800ff107984 */ /* 0x000e680000000a00 */
[----:B------:R-:W3:Y:S01]  /*2490*/  S2R R21, SR_TID.X ;  /* 0x0000000000157919 */ /* 0x000ee20000002100 */
[----:B-1----:R-:W-:-:S04]  /*24a0*/  FMUL.FTZ R20, R16, c[0x0][0x1f4] ;  /* 0x00007d0010147a20 */ /* 0x002fc80000410000 */
[C---:B------:R-:W-:Y:S02]  /*24b0*/  FMUL.FTZ R16, R20.reuse, R20 ;  /* 0x0000001414107220 */ /* 0x040fe40000410000 */
[C---:B------:R-:W-:Y:S02]  /*24c0*/  FADD.FTZ R19, -R20.reuse, R28 ;  /* 0x0000001c14137221 */ /* 0x040fe40000010100 */
[----:B------:R-:W-:Y:S02]  /*24d0*/  FFMA.FTZ R16, R17, c[0x0][0x1f4], -R16 ;  /* 0x00007d0011107a23 */ /* 0x000fe40000010810 */
[C---:B------:R-:W-:Y:S02]  /*24e0*/  FADD.FTZ R29, -R20.reuse, R29 ;  /* 0x0000001d141d7221 */ /* 0x040fe40000010100 */
[----:B0-----:R-:W-:Y:S01]  /*24f0*/  FADD.FTZ R41, -R20, R30 ;  /* 0x0000001e14297221 */ /* 0x001fe20000010100 */
[----:B------:R-:W-:Y:S01]  /*2500*/  FSETP.GTU.FTZ.AND P5, PT, R16, RZ, PT ;  /* 0x000000ff1000720b */ /* 0x000fe20003fbc000 */
[----:B------:R-:W-:-:S12]  /*2510*/  FADD.FTZ R31, -R20, R31 ;  /* 0x0000001f141f7221 */ /* 0x000fd80000010100 */
[----:B------:R-:W-:Y:S02]  /*2520*/  @P5 FADD.FTZ R18, R16, c[0x0][0x188] ;  /* 0x0000620010125621 */ /* 0x000fe40000010000 */
[----:B---3--:R-:W-:Y:S02]  /*2530*/  IMAD.WIDE.U32 R16, R21, 0x24924925, RZ ;  /* 0x2492492515107825 */ /* 0x008fe400078e00ff */
[----:B------:R-:W0:Y:S03]  /*2540*/  @P5 MUFU.RSQ R22, R18 ;  /* 0x0000001200165308 */ /* 0x000e260000001400 */
[----:B------:R-:W-:-:S04]  /*2550*/  IADD3 R23, -R17, R21, RZ ;  /* 0x0000001511177210 */ /* 0x000fc80007ffe1ff */
[----:B------:R-:W-:Y:S01]  /*2560*/  LEA.HI R23, R23, R17, RZ, 0x1f ;  /* 0x0000001117177211 */ /* 0x000fe200078ff8ff */
        /* <DEDUP_REMOVED lines=15> */
.L_x_2938:
[----:B------:R-:W-:Y:S01]  /*2660*/  BSSY B0, `(.L_x_2939) ;  /* 0x000000b000007945 */ /* 0x000fe20003800000 */
[----:B------:R-:W-:Y:S05]  /*2670*/  @!P1 BRA `(.L_x_2940) ;  /* 0x0000009000009947 */ /* 0x000fea0003800000 */
[----:B------:R-:W-:Y:S01]  /*2680*/  IMAD R19, R7, c[0x0][0x1c0], RZ ;  /* 0x0000700007137a24 */ /* 0x000fe200078e02ff */
[----:B------:R-:W-:-:S03]  /*2690*/  MOV R18, R50 ;  /* 0x0000003200127202 */ /* 0x000fc60000000f00 */
[----:B------:R-:W-:Y:S01]  /*26a0*/  IMAD R29, R46, c[0x0][0x1c4], R19 ;  /* 0x000071002e1d7a24 */ /* 0x000fe200078e0213 */
[----:B------:R-:W-:-:S05]  /*26b0*/  MOV R19, R53 ;  /* 0x0000003500137202 */ /* 0x000fca0000000f00 */
[----:B------:R-:W-:-:S05]  /*26c0*/  IMAD.WIDE.U32 R18, R46, c[0x0][0x1c0], R18 ;  /* 0x000070002e127a25 */ /* 0x000fca00078e0012 */
[----:B------:R-:W-:Y:S02]  /*26d0*/  IADD3 R29, R19, R29, RZ ;  /* 0x0000001d131d7210 */ /* 0x000fe40007ffe0ff */
[----:B------:R-:W-:-:S04]  /*26e0*/  LEA R28, P5, R18, c[0x0][0x160], 0x2 ;  /* 0x00005800121c7a11 */ /* 0x000fc800078a10ff */
[----:B------:R-:W-:-:S05]  /*26f0*/  LEA.HI.X R29, R18, c[0x0][0x164], R29, 0x2, P5 ;  /* 0x00005900121d7a11 */ /* 0x000fca00028f141d */
[----:B------:R0:W-:Y:S04]  /*2700*/  STG.E.64 [R28.64], R16 ;  /* 0x000000101c007986 */ /* 0x0001e8000c101b06 */
.L_x_2940:
[----:B------:R-:W-:Y:S05]  /*2710*/  BSYNC B0 ;  /* 0x0000000000007941 */ /* 0x000fea0003800000 */
.L_x_2939:
[-C--:B------:R-:W-:Y:S01]  /*2720*/  FMUL.FTZ R41, R41, R22.reuse ;  /* 0x0000001629297220 */ /* 0x080fe20000410000 */
[----:B------:R-:W-:Y:S01]  /*2730*/  SHF.R.U32.HI R30, RZ, 0x2, R23 ;  /* 0x00000002ff1e7819 */ /* 0x000fe20000011617 */
[----:B------:R-:W-:Y:S02]  /*2740*/  FMUL.FTZ R18, R31, R22 ;  /* 0x000000161f127220 */ /* 0x000fe40000410000 */
[----:B------:R-:W-:Y:S02]  /*2750*/  FADD.FTZ R31, -R20, R32 ;  /* 0x00000020141f7221 */ /* 0x000fe40000010100 */
[----:B0-----:R-:W-:Y:S02]  /*2760*/  FFMA.FTZ R16, R12, R41, R14 ;  /* 0x000000290c107223 */ /* 0x001fe4000001000e */
        /* <DEDUP_REMOVED lines=12> */
.L_x_2941:
        /* <DEDUP_REMOVED lines=11> */
.L_x_2943:
[----:B------:R-:W-:Y:S05]  /*28e0*/  BSYNC B0 ;  /* 0x0000000000007941 */ /* 0x000fea0003800000 */
.L_x_2942:
[C---:B------:R-:W-:Y:S02]  /*28f0*/  FADD.FTZ R33, -R20.reuse, R33 ;  /* 0x0000002114217221 */ /* 0x040fe40000010100 */
[-C--:B0-----:R-:W-:Y:S02]  /*2900*/  FMUL.FTZ R17, R31, R22.reuse ;  /* 0x000000161f117220 */ /* 0x081fe40000410000 */
[C---:B------:R-:W-:Y:S02]  /*2910*/  FADD.FTZ R19, -R20.reuse, R34 ;  /* 0x0000002214137221 */ /* 0x040fe40000010100 */
[----:B------:R-:W-:Y:S02]  /*2920*/  FADD.FTZ R35, -R20, R35 ;  /* 0x0000002314237221 */ /* 0x000fe40000010100 */
[----:B------:R-:W-:Y:S02]  /*2930*/  FMUL.FTZ R18, R33, R22 ;  /* 0x0000001621127220 */ /* 0x000fe40000410000 */
[----:B------:R-:W-:-:S02]  /*2940*/  IMAD R23, R3, c[0x0][0x1e4], R30 ;  /* 0x0000790003177a24 */ /* 0x000fc400078e021e */
[----:B------:R-:W-:Y:S02]  /*2950*/  FFMA.FTZ R16, R12, R17, R14 ;  /* 0x000000110c107223 */ /* 0x000fe4000001000e */
[-C--:B------:R-:W-:Y:S02]  /*2960*/  FMUL.FTZ R31, R19, R22.reuse ;  /* 0x00000016131f7220 */ /* 0x080fe40000410000 */
[----:B------:R-:W-:Y:S02]  /*2970*/  FMUL.FTZ R30, R35, R22 ;  /* 0x00000016231e7220 */ /* 0x000fe40000410000 */
        /* <DEDUP_REMOVED lines=12> */
.L_x_2944:
        /* <DEDUP_REMOVED lines=11> */
.L_x_2946:
[----:B------:R-:W-:Y:S05]  /*2af0*/  BSYNC B0 ;  /* 0x0000000000007941 */ /* 0x000fea0003800000 */
.L_x_2945:
[----:B------:R-:W-:Y:S01]  /*2b00*/  IADD3 R33, R23, 0x80, RZ ;  /* 0x0000008017217810 */ /* 0x000fe20007ffe0ff */
        /* <DEDUP_REMOVED lines=13> */
.L_x_2947:
        /* <DEDUP_REMOVED lines=11> */
.L_x_2949:
[----:B------:R-:W-:Y:S05]  /*2c90*/  BSYNC B0 ;  /* 0x0000000000007941 */ /* 0x000fea0003800000 */
.L_x_2948:
[C---:B0-----:R-:W-:Y:S01]  /*2ca0*/  FADD.FTZ R17, -R20.reuse, R24 ;  /* 0x0000001814117221 */ /* 0x041fe20000010100 */
[----:B------:R-:W-:Y:S01]  /*2cb0*/  ISETP.GE.U32.AND P5, PT, R33, c[0x0][0x1c8], PT ;  /* 0x0000720021007a0c */ /* 0x000fe20003fa6070 */
[----:B------:R-:W-:Y:S01]  /*2cc0*/  FADD.FTZ R25, -R20, R25 ;  /* 0x0000001914197221 */ /* 0x000fe20000010100 */
[----:B------:R-:W-:Y:S01]  /*2cd0*/  SHF.R.S32.HI R30, RZ, 0x1f, R33 ;  /* 0x0000001fff1e7819 */ /* 0x000fe20000011421 */
[-C--:B------:R-:W-:Y:S01]  /*2ce0*/  FMUL.FTZ R17, R17, R22.reuse ;  /* 0x0000001611117220 */ /* 0x080fe20000410000 */
[----:B------:R-:W-:Y:S01]  /*2cf0*/  IADD3 R29, R23, 0xa0, RZ ;  /* 0x000000a0171d7810 */ /* 0x000fe20007ffe0ff */
[----:B------:R-:W-:Y:S01]  /*2d00*/  FMUL.FTZ R18, R25, R22 ;  /* 0x0000001619127220 */ /* 0x000fe20000410000 */
[----:B------:R-:W-:Y:S01]  /*2d10*/  ISETP.GE.AND.EX P5, PT, R30, c[0x0][0x1cc], PT, P5 ;  /* 0x000073001e007a0c */ /* 0x000fe20003fa6350 */
[----:B------:R-:W-:Y:S02]  /*2d20*/  FFMA.FTZ R16, R12, R17, R14 ;  /* 0x000000110c107223 */ /* 0x000fe4000001000e */
[----:B------:R-:W-:Y:S01]  /*2d30*/  FFMA.FTZ R17, R13, R18, R15 ;  /* 0x000000120d117223 */ /* 0x000fe2000001000f */
[----:B------:R-:W-:Y:S01]  /*2d40*/  ISETP.LT.U32.AND P5, PT, R21, 0xe0, !P5 ;  /* 0x000000e01500780c */ /* 0x000fe20006fa1070 */
[----:B------:R-:W-:Y:S11]  /*2d50*/  @!P6 BRA `(.L_x_2950) ;  /* 0x000000a00000e947 */ /* 0x000ff60003800000 */
        /* <DEDUP_REMOVED lines=10> */
.L_x_2950:
        /* <DEDUP_REMOVED lines=11> */
.L_x_2952:
[----:B------:R-:W-:Y:S05]  /*2eb0*/  BSYNC B0 ;  /* 0x0000000000007941 */ /* 0x000fea0003800000 */
.L_x_2951:
[C---:B0-----:R-:W-:Y:S01]  /*2ec0*/  FADD.FTZ R17, -R20.reuse, R26 ;  /* 0x0000001a14117221 */ /* 0x041fe20000010100 */
[----:B------:R-:W-:Y:S01]  /*2ed0*/  ISETP.GE.U32.AND P5, PT, R29, c[0x0][0x1c8], PT ;  /* 0x000072001d007a0c */ /* 0x000fe20003fa6070 */
[----:B------:R-:W-:Y:S01]  /*2ee0*/  FADD.FTZ R27, -R20, R27 ;  /* 0x0000001b141b7221 */ /* 0x000fe20000010100 */
[----:B------:R-:W-:Y:S01]  /*2ef0*/  SHF.R.S32.HI R28, RZ, 0x1f, R29 ;  /* 0x0000001fff1c7819 */ /* 0x000fe2000001141d */
[-C--:B------:R-:W-:Y:S02]  /*2f00*/  FMUL.FTZ R17, R17, R22.reuse ;  /* 0x0000001611117220 */ /* 0x080fe40000410000 */
[----:B------:R-:W-:Y:S01]  /*2f10*/  FMUL.FTZ R18, R27, R22 ;  /* 0x000000161b127220 */ /* 0x000fe20000410000 */
[----:B------:R-:W-:Y:S01]  /*2f20*/  ISETP.GE.AND.EX P5, PT, R28, c[0x0][0x1cc], PT, P5 ;  /* 0x000073001c007a0c */ /* 0x000fe20003fa6350 */
[----:B------:R-:W-:Y:S01]  /*2f30*/  FFMA.FTZ R16, R12, R17, R14 ;  /* 0x000000110c107223 */ /* 0x000fe2000001000e */
[----:B------:R-:W-:Y:S01]  /*2f40*/  IADD3 R27, R23, 0xc0, RZ ;  /* 0x000000c0171b7810 */ /* 0x000fe20007ffe0ff */
        /* <DEDUP_REMOVED lines=13> */
.L_x_2953:
        /* <DEDUP_REMOVED lines=11> */
.L_x_2955:
[----:B------:R-:W-:Y:S05]  /*30d0*/  BSYNC B0 ;  /* 0x0000000000007941 */ /* 0x000fea0003800000 */
.L_x_2954:
[C---:B0-----:R-:W-:Y:S01]  /*30e0*/  FADD.FTZ R17, -R20.reuse, R36 ;  /* 0x0000002414117221 */ /* 0x041fe20000010100 */
[----:B------:R-:W-:Y:S01]  /*30f0*/  ISETP.GE.U32.AND P5, PT, R27, c[0x0][0x1c8], PT ;  /* 0x000072001b007a0c */ /* 0x000fe20003fa6070 */
[----:B------:R-:W-:Y:S01]  /*3100*/  FADD.FTZ R37, -R20, R37 ;  /* 0x0000002514257221 */ /* 0x000fe20000010100 */
[----:B------:R-:W-:Y:S01]  /*3110*/  SHF.R.S32.HI R28, RZ, 0x1f, R27 ;  /* 0x0000001fff1c7819 */ /* 0x000fe2000001141b */
[-C--:B------:R-:W-:Y:S02]  /*3120*/  FMUL.FTZ R17, R17, R22.reuse ;  /* 0x0000001611117220 */ /* 0x080fe40000410000 */
        /* <DEDUP_REMOVED lines=16> */
.L_x_2956:
        /* <DEDUP_REMOVED lines=11> */
.L_x_2958:
[----:B------:R-:W-:Y:S05]  /*32e0*/  BSYNC B0 ;  /* 0x0000000000007941 */ /* 0x000fea0003800000 */
.L_x_2957:
[----:B0-----:R-:W-:Y:S01]  /*32f0*/  FADD.FTZ R17, -R20, R38 ;  /* 0x0000002614117221 */ /* 0x001fe20000010100 */
[----:B------:R-:W-:Y:S01]  /*3300*/  ISETP.GE.U32.AND P5, PT, R42, c[0x0][0x1c8], PT ;  /* 0x000072002a007a0c */ /* 0x000fe20003fa6070 */
[----:B------:R-:W-:Y:S02]  /*3310*/  FADD.FTZ R39, -R20, R39 ;  /* 0x0000002714277221 */ /* 0x000fe40000010100 */
[-C--:B------:R-:W-:Y:S01]  /*3320*/  FMUL.FTZ R17, R17, R22.reuse ;  /* 0x0000001611117220 */ /* 0x080fe20000410000 */
[----:B------:R-:W-:Y:S01]  /*3330*/  ISETP.GE.AND.EX P5, PT, R45, c[0x0][0x1cc], PT, P5 ;  /* 0x000073002d007a0c */ /* 0x000fe20003fa6350 */
[----:B------:R-:W-:Y:S02]  /*3340*/  FMUL.FTZ R22, R39, R22 ;  /* 0x0000001627167220 */ /* 0x000fe40000410000 */
[----:B------:R-:W-:Y:S01]  /*3350*/  FFMA.FTZ R12, R12, R17, R14 ;  /* 0x000000110c0c7223 */ /* 0x000fe2000001000e */
[----:B------:R-:W-:Y:S01]  /*3360*/  ISETP.LT.U32.AND P5, PT, R21, 0xe0, !P5 ;  /* 0x000000e01500780c */ /* 0x000fe20006fa1070 */
[----:B------:R-:W-:Y:S01]  /*3370*/  FFMA.FTZ R13, R13, R22, R15 ;  /* 0x000000160d0d7223 */ /* 0x000fe2000001000f */
[----:B------:R-:W-:Y:S10]  /*3380*/  @!P6 BRA `(.L_x_2959) ;  /* 0x000000a00000e947 */ /* 0x000ff40003800000 */
        /* <DEDUP_REMOVED lines=10> */
.L_x_2959:
[----:B------:R-:W-:Y:S01]  /*3430*/  BSSY B0, `(.L_x_2960) ;  /* 0x000000a000007945 */ /* 0x000fe20003800000 */
[----:B------:R-:W-:Y:S05]  /*3440*/  @!P5 BRA `(.L_x_2961) ;  /* 0x000000800000d947 */ /* 0x000fea0003800000 */
        /* <DEDUP_REMOVED lines=8> */
.L_x_2961:
[----:B------:R-:W-:Y:S05]  /*34d0*/  BSYNC B0 ;  /* 0x0000000000007941 */ /* 0x000fea0003800000 */
.L_x_2960:
[----:B------:R-:W-:Y:S02]  /*34e0*/  IADD3 R43, R43, c[0x0][0x10], RZ ;  /* 0x000004002b2b7a10 */ /* 0x000fe40007ffe0ff */
[----:B------:R-:W-:Y:S02]  /*34f0*/  IADD3 R11, R11, 0x1, RZ ;  /* 0x000000010b0b7810 */ /* 0x000fe40007ffe0ff */
[----:B------:R-:W-:-:S13]  /*3500*/  ISETP.GE.AND P5, PT, R43, UR4, PT ;  /* 0x000000042b007c0c */ /* 0x000fda000bfa6270 */
[----:B------:R-:W-:Y:S01]  /*3510*/  @P5 CALL.REL.NOINC `(.L_x_2962) ;  /* 0x0000001000005944 */ /* 0x000fe20003c00000 */
[----:B------:R-:W-:Y:S05]  /*3520*/  BRA `(.L_x_2963) ;  /* 0xffffcdb000007947 */ /* 0x000fea000383ffff */
.L_x_2962:
[----:B------:R-:W-:Y:S05]  /*3530*/  EXIT ;  /* 0x000000000000794d */ /* 0x000fea0003800000 */
.L_x_2964:
        /* <DEDUP_REMOVED lines=12> */
.L_x_3376:


//--------------------- .text._Z35group_norm_nhwc_fwd_one_pass_kernelI11Fp32IOFp32WLi512ELi14ELi224EEv26Group_norm_nhwc_fwd_params --------------------------
	.section	.text._Z35group_norm_nhwc_fwd_one_pass_kernelI11Fp32IOFp32WLi512ELi14ELi224EEv26Group_norm_nhwc_fwd_params,"ax",@progbits
	.sectioninfo	@"SHI_REGISTERS=94"
	.align	128
        .global         _Z35group_norm_nhwc_fwd_one_pass_kernelI11Fp32IOFp32WLi512ELi14ELi224EEv26Group_norm_nhwc_fwd_params
        .type           _Z35group_norm_nhwc_fwd_one_pass_kernelI11Fp32IOFp32WLi512ELi14ELi224EEv26Group_norm_nhwc_fwd_params,@function
        .size           _Z35group_norm_nhwc_fwd_one_pass_kernelI11Fp32IOFp32WLi512ELi14ELi224EEv26Group_norm_nhwc_fwd_params,(.L_x_3377 - _Z35group_norm_nhwc_fwd_one_pass_kernelI11Fp32IOFp32WLi512ELi14ELi224EEv26Group_norm_nhwc_fwd_params)
        .other          _Z35group_norm_nhwc_fwd_one_pass_kernelI11Fp32IOFp32WLi512ELi14ELi224EEv26Group_norm_nhwc_fwd_params,@"STO_CUDA_ENTRY STV_DEFAULT"
_Z35group_norm_nhwc_fwd_one_pass_kernelI11Fp32IOFp32WLi512ELi14ELi224EEv26Group_norm_nhwc_fwd_params:
.text._Z35group_norm_nhwc_fwd_one_pass_kernelI11Fp32IOFp32WLi512ELi14ELi224EEv26Group_norm_nhwc_fwd_params:
        /* <DEDUP_REMOVED lines=26> */
[----:B------:R-:W-:Y:S02]  /*01a0*/  ISETP.LT.U32.AND P2, PT, R61, c[0x0][0x1c8], PT ;  /* 0x000072003d007a0c */ /* 0x000fe40003f41070 */
[----:B------:R-:W-:Y:S02]  /*01b0*/  SHF.R.S32.HI R88, RZ, 0x1f, R61 ;  /* 0x0000001fff587819 */ /* 0x000fe4000001143d */
[----:B------:R-:W-:-:S02]  /*01c0*/  ISETP.LT.U32.AND P1, PT, R64, c[0x0][0x1c8], PT ;  /* 0x0000720040007a0c */ /* 0x000fc40003f21070 */
[----:B------:R-:W-:Y:S02]  /*01d0*/  SHF.R.S32.HI R89, RZ, 0x1f, R64 ;  /* 0x0000001fff597819 */ /* 0x000fe40000011440 */
[----:B------:R-:W-:Y:S02]  /*01e0*/  ISETP.LT.U32.AND P3, PT, R65, c[0x0][0x1c8], PT ;  /* 0x0000720041007a0c */ /* 0x000fe40003f61070 */
[----:B------:R-:W-:Y:S02]  /*01f0*/  SHF.R.S32.HI R90, RZ, 0x1f, R65 ;  /* 0x0000001fff5a7819 */ /* 0x000fe40000011441 */
[----:B------:R-:W-:Y:S02]  /*0200*/  ISETP.LT.AND.EX P2, PT, R88, c[0x0][0x1cc], !P0, P2 ;  /* 0x0000730058007a0c */ /* 0x000fe40004741320 */
[----:B------:R-:W-:Y:S02]  /*0210*/  ISETP.LT.AND.EX P1, PT, R89, c[0x0][0x1cc], !P0, P1 ;  /* 0x0000730059007a0c */ /* 0x000fe40004721310 */
[----:B------:R-:W-:-:S02]  /*0220*/  IADD3 R66, R61, 0x60, RZ ;  /* 0x000000603d427810 */ /* 0x000fc40007ffe0ff */
[C---:B------:R-:W-:Y:S02]  /*0230*/  IADD3 R67, R61.reuse, 0x80, RZ ;  /* 0x000000803d437810 */ /* 0x040fe40007ffe0ff */
        /* <DEDUP_REMOVED lines=12> */
.L_x_3023:
[----:B-1----:R-:W-:Y:S01]  /*0300*/  IABS R5, c[0x0][0x1d8] ;  /* 0x0000760000057a13 */ /* 0x002fe20000000000 */
[----:B------:R-:W-:Y:S01]  /*0310*/  CS2R R44, SRZ ;  /* 0x00000000002c7805 */ /* 0x000fe2000001ff00 */
[----:B------:R-:W-:Y:S02]  /*0320*/  SHF.R.S32.HI R79, RZ, 0x1f, R66 ;  /* 0x0000001fff4f7819 */ /* 0x000fe40000011442 */
[----:B0-----:R-:W0:Y:S01]  /*0330*/  I2F.RP R0, R5 ;  /* 0x0000000500007306 */ /* 0x001e220000209400 */
[----:B------:R-:W-:Y:S02]  /*0340*/  ISETP.GE.U32.AND P6, PT, R67, c[0x0][0x1c8], PT ;  /* 0x0000720043007a0c */ /* 0x000fe40003fc6070 */
[----:B------:R-:W-:Y:S02]  /*0350*/  SHF.R.S32.HI R80, RZ, 0x1f, R67 ;  /* 0x0000001fff507819 */ /* 0x000fe40000011443 */
[----:B------:R-:W-:Y:S02]  /*0360*/  SHF.R.S32.HI R57, RZ, 0x1f, R68 ;  /* 0x0000001fff397819 */ /* 0x000fe40000011444 */
[----:B------:R-:W-:-:S02]  /*0370*/  ISETP.GE.AND.EX P6, PT, R80, c[0x0][0x1cc], PT, P6 ;  /* 0x0000730050007a0c */ /* 0x000fc40003fc6360 */
[----:B------:R-:W-:Y:S02]  /*0380*/  SHF.R.S32.HI R56, RZ, 0x1f, R69 ;  /* 0x0000001fff387819 */ /* 0x000fe40000011445 */
[----:B------:R-:W-:Y:S01]  /*0390*/  ISETP.GT.U32.OR P6, PT, R58, 0xdf, P6 ;  /* 0x000000df3a00780c */ /* 0x000fe200037c4470 */
        /* <DEDUP_REMOVED lines=19> */
[----:B------:R-:W-:-:S06]  /*04d0*/  @P3 IADD3 R3, R3, 0x1, RZ ;  /* 0x0000000103033810 */ /* 0x000fcc0007ffe0ff */
[----:B------:R-:W-:Y:S02]  /*04e0*/  @!P5 IADD3 R3, -R3, RZ, RZ ;  /* 0x000000ff0303d210 */ /* 0x000fe40007ffe1ff */
[----:B------:R-:W-:Y:S02]  /*04f0*/  @!P4 LOP3.LUT R3, RZ, c[0x0][0x1d8], RZ, 0x33, !PT ;  /* 0x00007600ff03ca12 */ /* 0x000fe400078e33ff */
[----:B------:R-:W-:Y:S02]  /*0500*/  ISETP.GE.U32.AND P5, PT, R66, c[0x0][0x1c8], PT ;  /* 0x0000720042007a0c */ /* 0x000fe40003fa6070 */
[----:B------:R-:W-:Y:S02]  /*0510*/  IADD3 R85, -R3, RZ, RZ ;  /* 0x000000ff03557210 */ /* 0x000fe40007ffe1ff */
[----:B------:R-:W-:Y:S02]  /*0520*/  SHF.R.S32.HI R0, RZ, 0x1f, R3 ;  /* 0x0000001fff007819 */ /* 0x000fe40000011403 */
[----:B------:R-:W-:Y:S01]  /*0530*/  ISETP.GE.AND.EX P5, PT, R79, c[0x0][0x1cc], PT, P5 ;  /* 0x000073004f007a0c */ /* 0x000fe20003fa6350 */
[----:B------:R-:W-:-:S02]  /*0540*/  IMAD R85, R85, c[0x0][0x1d8], R60 ;  /* 0x0000760055557a24 */ /* 0x000fc400078e023c */
[----:B------:R-:W-:Y:S01]  /*0550*/  IMAD R0, R0, c[0x0][0x1d0], RZ ;  /* 0x0000740000007a24 */ /* 0x000fe200078e02ff */
[----:B------:R-:W-:Y:S01]  /*0560*/  ISETP.GT.U32.OR P5, PT, R58, 0xdf, P5 ;  /* 0x000000df3a00780c */ /* 0x000fe20002fa4470 */
[----:B------:R-:W-:Y:S02]  /*0570*/  IMAD R85, R85, 0xe, RZ ;  /* 0x0000000e55557824 */ /* 0x000fe400078e02ff */
[----:B------:R-:W-:Y:S02]  /*0580*/  IMAD R47, R3, c[0x0][0x1d4], R0 ;  /* 0x00007500032f7a24 */ /* 0x000fe400078e0200 */
[----:B------:R-:W-:Y:S01]  /*0590*/  @P2 IMAD R0, R88, c[0x0][0x1c0], RZ ;  /* 0x0000700058002a24 */ /* 0x000fe200078e02ff */
[----:B------:R-:W-:-:S03]  /*05a0*/  IADD3 R48, P3, R62, R85, RZ ;  /* 0x000000553e307210 */ /* 0x000fc60007f7e0ff */
[----:B------:R-:W-:Y:S01]  /*05b0*/  @P2 IMAD R5, R61, c[0x0][0x1c4], R0 ;  /* 0x000071003d052a24 */ /* 0x000fe200078e0200 */
[----:B------:R-:W-:Y:S01]  /*05c0*/  LEA.HI.X.SX32 R49, R85, R2, 0x1, P3 ;  /* 0x0000000255317211 */ /* 0x000fe200018f0eff */
[----:B------:R-:W-:Y:S02]  /*05d0*/  @P0 IMAD R2, R90, c[0x0][0x1c0], RZ ;  /* 0x000070005a020a24 */ /* 0x000fe400078e02ff */
[----:B------:R-:W-:Y:S02]  /*05e0*/  @!P5 IMAD R11, R79, c[0x0][0x1c0], RZ ;  /* 0x000070004f0bda24 */ /* 0x000fe400078e02ff */
[----:B------:R-:W-:-:S04]  /*05f0*/  IMAD.WIDE.U32 R48, R3, c[0x0][0x1d0], R48 ;  /* 0x0000740003307a25 */ /* 0x000fc800078e0030 */
[----:B------:R-:W-:Y:S01]  /*0600*/  @P1 IMAD R3, R89, c[0x0][0x1c0], RZ ;  /* 0x0000700059031a24 */ /* 0x000fe200078e02ff */
[----:B------:R-:W-:Y:S01]  /*0610*/  IADD3 R47, R49, R47, RZ ;  /* 0x0000002f312f7210 */ /* 0x000fe20007ffe0ff */
[----:B------:R-:W-:Y:S01]  /*0620*/  @P0 IMAD R15, R65, c[0x0][0x1c4], R2 ;  /* 0x00007100410f0a24 */ /* 0x000fe200078e0202 */
[-C--:B------:R-:W-:Y:S01]  /*0630*/  @P1 MOV R8, R48.reuse ;  /* 0x0000003000081202 */ /* 0x080fe20000000f00 */
[----:B------:R-:W-:Y:S01]  /*0640*/  @P1 IMAD R3, R64, c[0x0][0x1c4], R3 ;  /* 0x0000710040031a24 */ /* 0x000fe200078e0203 */
[-C--:B------:R-:W-:Y:S01]  /*0650*/  @P1 MOV R9, R47.reuse ;  /* 0x0000002f00091202 */ /* 0x080fe20000000f00 */
[----:B------:R-:W-:Y:S01]  /*0660*/  @!P5 IMAD R17, R66, c[0x0][0x1c4], R11 ;  /* 0x000071004211da24 */ /* 0x000fe200078e020b */
[-C--:B------:R-:W-:Y:S01]  /*0670*/  @P2 MOV R46, R48.reuse ;  /* 0x00000030002e2202 */ /* 0x080fe20000000f00 */
[----:B------:R-:W-:Y:S01]  /*0680*/  @!P6 IMAD R0, R80, c[0x0][0x1c0], RZ ;  /* 0x000070005000ea24 */ /* 0x000fe200078e02ff */
[----:B------:R-:W-:Y:S01]  /*0690*/  @!P5 MOV R12, R48 ;  /* 0x00000030000cd202 */ /* 0x000fe20000000f00 */
[----:B------:R-:W-:Y:S01]  /*06a0*/  @P1 IMAD.WIDE.U32 R8, R64, c[0x0][0x1c0], R8 ;  /* 0x0000700040081a25 */ /* 0x000fe200078e0008 */
[----:B------:R-:W-:-:S02]  /*06b0*/  @!P5 MOV R13, R47 ;  /* 0x0000002f000dd202 */ /* 0x000fc40000000f00 */
[----:B------:R-:W-:Y:S01]  /*06c0*/  @P0 MOV R10, R48 ;  /* 0x00000030000a0202 */ /* 0x000fe20000000f00 */
[----:B------:R-:W-:Y:S01]  /*06d0*/  @P2 IMAD.WIDE.U32 R6, R61, c[0x0][0x1c0], R46 ;  /* 0x000070003d062a25 */ /* 0x000fe200078e002e */
[----:B------:R-:W-:Y:S02]  /*06e0*/  @P0 MOV R11, R47 ;  /* 0x0000002f000b0202 */ /* 0x000fe40000000f00 */
[----:B------:R-:W-:Y:S01]  /*06f0*/  @P1 IADD3 R3, R9, R3, RZ ;  /* 0x0000000309031210 */ /* 0x000fe20007ffe0ff */
[----:B------:R-:W-:Y:S01]  /*0700*/  @!P5 IMAD.WIDE.U32 R12, R66, c[0x0][0x1c0], R12 ;  /* 0x00007000420cda25 */ /* 0x000fe200078e000c */
[C---:B------:R-:W-:Y:S02]  /*0710*/  @P1 LEA R2, P4, R8.reuse, c[0x0][0x170], 0x2 ;  /* 0x00005c0008021a11 */ /* 0x040fe400078810ff */
[----:B------:R-:W-:Y:S01]  /*0720*/  @P2 IADD3 R5, R7, R5, RZ ;  /* 0x0000000507052210 */ /* 0x000fe20007ffe0ff */
[----:B------:R-:W-:Y:S01]  /*0730*/  @P0 IMAD.WIDE.U32 R10, R65, c[0x0][0x1c0], R10 ;  /* 0x00007000410a0a25 */ /* 0x000fe200078e000a */
[----:B------:R-:W-:-:S02]  /*0740*/  @P1 LEA.HI.X R3, R8, c[0x0][0x174], R3, 0x2, P4 ;  /* 0x00005d0008031a11 */ /* 0x000fc400020f1403 */
[----:B------:R-:W-:Y:S02]  /*0750*/  @P2 LEA R4, P3, R6, c[0x0][0x170], 0x2 ;  /* 0x00005c0006042a11 */ /* 0x000fe400078610ff */
[----:B------:R-:W-:Y:S01]  /*0760*/  @!P5 IADD3 R9, R13, R17, RZ ;  /* 0x000000110d09d210 */ /* 0x000fe20007ffe0ff */
[----:B------:R-:W-:Y:S01]  /*0770*/  @!P6 IMAD R13, R67, c[0x0][0x1c4], R0 ;  /* 0x00007100430dea24 */ /* 0x000fe200078e0200 */
[----:B------:R-:W-:Y:S02]  /*0780*/  @!P5 LEA R8, P4, R12, c[0x0][0x170], 0x2 ;  /* 0x00005c000c08da11 */ /* 0x000fe400078810ff */
[----:B------:R-:W-:Y:S02]  /*0790*/  @P2 LEA.HI.X R5, R6, c[0x0][0x174], R5, 0x2, P3 ;  /* 0x00005d0006052a11 */ /* 0x000fe400018f1405 */
[----:B------:R-:W-:Y:S02]  /*07a0*/  @!P5 LEA.HI.X R9, R12, c[0x0][0x174], R9, 0x2, P4 ;  /* 0x00005d000c09da11 */ /* 0x000fe400020f1409 */
[----:B------:R-:W-:-:S02]  /*07b0*/  @P0 IADD3 R7, R11, R15, RZ ;  /* 0x0000000f0b070210 */ /* 0x000fc40007ffe0ff */
[----:B------:R-:W-:Y:S01]  /*07c0*/  @P0 LEA R6, P3, R10, c[0x0][0x170], 0x2 ;  /* 0x00005c000a060a11 */ /* 0x000fe200078610ff */
[----:B------:R0:W2:Y:S01]  /*07d0*/  @!P5 LDG.E.64 R44, [R8.64] ;  /* 0x00000006082cd981 */ /* 0x0000a2000c1e1b00 */
[----:B------:R-:W-:Y:S02]  /*07e0*/  ISETP.GE.U32.AND P4, PT, R68, c[0x0][0x1c8], PT ;  /* 0x0000720044007a0c */ /* 0x000fe40003f86070 */
[----:B------:R-:W-:Y:S02]  /*07f0*/  @P0 LEA.HI.X R7, R10, c[0x0][0x174], R7, 0x2, P3 ;  /* 0x00005d000a070a11 */ /* 0x000fe400018f1407 */
[----:B------:R-:W-:Y:S02]  /*0800*/  ISETP.GE.AND.EX P4, PT, R57, c[0x0][0x1cc], PT, P4 ;  /* 0x0000730039007a0c */ /* 0x000fe40003f86340 */
[----:B------:R-:W-:Y:S02]  /*0810*/  ISETP.GE.U32.AND P3, PT, R69, c[0x0][0x1c8], PT ;  /* 0x0000720045007a0c */ /* 0x000fe40003f66070 */
[----:B------:R-:W-:-:S02]  /*0820*/  @!P6 MOV R10, R48 ;  /* 0x00000030000ae202 */ /* 0x000fc40000000f00 */
[----:B------:R-:W-:Y:S02]  /*0830*/  @!P6 MOV R11, R47 ;  /* 0x0000002f000be202 */ /* 0x000fe40000000f00 */
[----:B------:R-:W-:Y:S02]  /*0840*/  ISETP.GT.U32.OR P4, PT, R58, 0xdf, P4 ;  /* 0x000000df3a00780c */ /* 0x000fe40002784470 */
[----:B------:R-:W-:Y:S01]  /*0850*/  ISETP.GE.AND.EX P3, PT, R56, c[0x0][0x1cc], PT, P3 ;  /* 0x0000730038007a0c */ /* 0x000fe20003f66330 */
[----:B------:R-:W-:-:S03]  /*0860*/  @!P6 IMAD.WIDE.U32 R10, R67, c[0x0][0x1c0], R10 ;  /* 0x00007000430aea25 */ /* 0x000fc600078e000a */
[----:B------:R-:W-:Y:S02]  /*0870*/  ISETP.GT.U32.OR P3, PT, R58, 0xdf, P3 ;  /* 0x000000df3a00780c */ /* 0x000fe40001f64470 */
[----:B------:R-:W-:Y:S02]  /*0880*/  @!P6 IADD3 R11, R11, R13, RZ ;  /* 0x0000000d0b0be210 */ /* 0x000fe40007ffe0ff */
[C---:B------:R-:W-:Y:S02]  /*0890*/  @!P6 LEA R12, P5, R10.reuse, c[0x0][0x170], 0x2 ;  /* 0x00005c000a0cea11 */ /* 0x040fe400078a10ff */
[----:B------:R-:W-:Y:S02]  /*08a0*/  SHF.R.S32.HI R55, RZ, 0x1f, R70 ;  /* 0x0000001fff377819 */ /* 0x000fe40000011446 */
[----:B------:R-:W-:Y:S02]  /*08b0*/  @!P6 LEA.HI.X R13, R10, c[0x0][0x174], R11, 0x2, P5 ;  /* 0x00005d000a0dea11 */ /* 0x000fe400028f140b */
[----:B------:R-:W-:Y:S01]  /*08c0*/  ISETP.GE.U32.AND P5, PT, R70, c[0x0][0x1c8], PT ;  /* 0x0000720046007a0c */ /* 0x000fe20003fa6070 */
[----:B------:R-:W-:Y:S01]  /*08d0*/  @!P4 IMAD R11, R57, c[0x0][0x1c0], RZ ;  /* 0x00007000390bca24 */ /* 0x000fe200078e02ff */
[----:B0-----:R-:W-:-:S02]  /*08e0*/  @!P4 MOV R8, R48 ;  /* 0x000000300008c202 */ /* 0x001fc40000000f00 */
[-C--:B------:R-:W-:Y:S01]  /*08f0*/  @!P4 MOV R9, R47.reuse ;  /* 0x0000002f0009c202 */ /* 0x080fe20000000f00 */
[----:B------:R-:W-:Y:S01]  /*0900*/  CS2R R42, SRZ ;  /* 0x00000000002a7805 */ /* 0x000fe2000001ff00 */
[----:B------:R-:W-:Y:S01]  /*0910*/  ISETP.GE.AND.EX P5, PT, R55, c[0x0][0x1cc], PT, P5 ;  /* 0x0000730037007a0c */ /* 0x000fe20003fa6350 */
[C---:B------:R-:W-:Y:S01]  /*0920*/  @!P4 IMAD R11, R68.reuse, c[0x0][0x1c4], R11 ;  /* 0x00007100440bca24 */ /* 0x040fe200078e020b */
[----:B------:R-:W-:Y:S01]  /*0930*/  @!P3 MOV R14, R48 ;  /* 0x00000030000eb202 */ /* 0x000fe20000000f00 */
[----:B------:R-:W-:Y:S01]  /*0940*/  @!P4 IMAD.WIDE.U32 R8, R68, c[0x0][0x1c0], R8 ;  /* 0x000070004408ca25 */ /* 0x000fe200078e0008 */
[----:B------:R-:W-:Y:S01]  /*0950*/  @!P3 MOV R15, R47 ;  /* 0x0000002f000fb202 */ /* 0x000fe20000000f00 */
[----:B------:R0:W3:Y:S01]  /*0960*/  @!P6 LDG.E.64 R42, [R12.64] ;  /* 0x000000060c2ae981 */ /* 0x0000e2000c1e1b00 */
[----:B------:R-:W-:Y:S01]  /*0970*/  ISETP.GT.U32.OR P5, PT, R58, 0xdf, P5 ;  /* 0x000000df3a00780c */ /* 0x000fe20002fa4470 */
[----:B------:R-:W-:Y:S01]  /*0980*/  @!P3 IMAD R0, R56, c[0x0][0x1c0], RZ ;  /* 0x000070003800ba24 */ /* 0x000fe200078e02ff */
[----:B------:R-:W-:Y:S01]  /*0990*/  @!P4 IADD3 R9, R9, R11, RZ ;  /* 0x0000000b0909c210 */ /* 0x000fe20007ffe0ff */
[----:B------:R-:W-:Y:S01]  /*09a0*/  @!P3 IMAD.WIDE.U32 R14, R69, c[0x0][0x1c0], R14 ;  /* 0x00007000450eba25 */ /* 0x000fe200078e000e */
[----:B------:R-:W-:-:S03]  /*09b0*/  @!P4 LEA R10, P6, R8, c[0x0][0x170], 0x2 ;  /* 0x00005c00080aca11 */ /* 0x000fc600078c10ff */
[----:B------:R-:W-:Y:S01]  /*09c0*/  @!P3 IMAD R17, R69, c[0x0][0x1c4], R0 ;  /* 0x000071004511ba24 */ /* 0x000fe200078e0200 */
[----:B------:R-:W-:Y:S01]  /*09d0*/  CS2R R40, SRZ ;  /* 0x0000000000287805 */ /* 0x000fe2000001ff00 */
[----:B------:R-:W-:Y:S02]  /*09e0*/  @!P4 LEA.HI.X R11, R8, c[0x0][0x174], R9, 0x2, P6 ;  /* 0x00005d00080bca11 */ /* 0x000fe400030f1409 */
[C---:B------:R-:W-:Y:S02]  /*09f0*/  @!P3 LEA R8, P6, R14.reuse, c[0x0][0x170], 0x2 ;  /* 0x00005c000e08ba11 */ /* 0x040fe400078c10ff */
[----:B------:R-:W-:Y:S01]  /*0a00*/  @!P3 IADD3 R9, R15, R17, RZ ;  /* 0x000000110f09b210 */ /* 0x000fe20007ffe0ff */
[----:B------:R1:W4:Y:S01]  /*0a10*/  @!P4 LDG.E.64 R40, [R10.64] ;  /* 0x000000060a28c981 */ /* 0x000322000c1e1b00 */
[----:B------:R-:W-:Y:S02]  /*0a20*/  ISETP.GE.U32.AND P4, PT, R71, c[0x0][0x1c8], PT ;  /* 0x0000720047007a0c */ /* 0x000fe40003f86070 */
[----:B------:R-:W-:Y:S01]  /*0a30*/  @!P3 LEA.HI.X R9, R14, c[0x0][0x174], R9, 0x2, P6 ;  /* 0x00005d000e09ba11 */ /* 0x000fe200030f1409 */
[----:B0-----:R-:W-:Y:S01]  /*0a40*/  @!P5 IMAD R13, R55, c[0x0][0x1c0], RZ ;  /* 0x00007000370dda24 */ /* 0x001fe200078e02ff */
[----:B------:R-:W-:-:S02]  /*0a50*/  ISETP.GE.U32.AND P6, PT, R72, c[0x0][0x1c8], PT ;  /* 0x0000720048007a0c */ /* 0x000fc40003fc6070 */
[----:B------:R-:W-:Y:S02]  /*0a60*/  SHF.R.S32.HI R54, RZ, 0x1f, R71 ;  /* 0x0000001fff367819 */ /* 0x000fe40000011447 */
[----:B------:R-:W-:Y:S02]  /*0a70*/  SHF.R.S32.HI R53, RZ, 0x1f, R72 ;  /* 0x0000001fff357819 */ /* 0x000fe40000011448 */
[----:B-1----:R-:W-:Y:S02]  /*0a80*/  @!P5 MOV R10, R48 ;  /* 0x00000030000ad202 */ /* 0x002fe40000000f00 */
[----:B------:R-:W-:Y:S01]  /*0a90*/  @!P5 MOV R11, R47 ;  /* 0x0000002f000bd202 */ /* 0x000fe20000000f00 */
[----:B------:R-:W-:Y:S01]  /*0aa0*/  CS2R R38, SRZ ;  /* 0x0000000000267805 */ /* 0x000fe2000001ff00 */
[----:B------:R-:W-:Y:S01]  /*0ab0*/  ISETP.GE.AND.EX P4, PT, R54, c[0x0][0x1cc], PT, P4 ;  /* 0x0000730036007a0c */ /* 0x000fe20003f86340 */
[C---:B------:R-:W-:Y:S01]  /*0ac0*/  @!P5 IMAD R13, R70.reuse, c[0x0][0x1c4], R13 ;  /* 0x00007100460dda24 */ /* 0x040fe200078e020d */
[----:B------:R-:W-:Y:S01]  /*0ad0*/  ISETP.GE.AND.EX P6, PT, R53, c[0x0][0x1cc], PT, P6 ;  /* 0x0000730035007a0c */ /* 0x000fe20003fc6360 */
[----:B------:R-:W-:Y:S01]  /*0ae0*/  @!P5 IMAD.WIDE.U32 R10, R70, c[0x0][0x1c0], R10 ;  /* 0x00007000460ada25 */ /* 0x000fe200078e000a */
[C---:B------:R-:W-:Y:S01]  /*0af0*/  ISETP.GT.U32.OR P4, PT, R58.reuse, 0xdf, P4 ;  /* 0x000000df3a00780c */ /* 0x040fe20002784470 */
[----:B------:R0:W5:Y:S01]  /*0b00*/  @!P3 LDG.E.64 R38, [R8.64] ;  /* 0x000000060826b981 */ /* 0x000162000c1e1b00 */
[----:B------:R-:W-:-:S02]  /*0b10*/  ISETP.GT.U32.OR P6, PT, R58, 0xdf, P6 ;  /* 0x000000df3a00780c */ /* 0x000fc400037c4470 */
[----:B------:R-:W-:Y:S02]  /*0b20*/  @!P5 IADD3 R11, R11, R13, RZ ;  /* 0x0000000d0b0bd210 */ /* 0x000fe40007ffe0ff */
[C---:B------:R-:W-:Y:S01]  /*0b30*/  @!P5 LEA R12, P3, R10.reuse, c[0x0][0x170], 0x2 ;  /* 0x00005c000a0cda11 */ /* 0x040fe200078610ff */
[----:B------:R-:W-:Y:S01]  /*0b40*/  CS2R R36, SRZ ;  /* 0x0000000000247805 */ /* 0x000fe2000001ff00 */
[----:B------:R-:W-:Y:S02]  /*0b50*/  SHF.R.S32.HI R52, RZ, 0x1f, R73 ;  /* 0x0000001fff347819 */ /* 0x000fe40000011449 */
[----:B------:R-:W-:Y:S02]  /*0b60*/  @!P5 LEA.HI.X R13, R10, c[0x0][0x174], R11, 0x2, P3 ;  /* 0x00005d000a0dda11 */ /* 0x000fe400018f140b */
[----:B------:R-:W-:-:S03]  /*0b70*/  ISETP.GE.U32.AND P3, PT, R73, c[0x0][0x1c8], PT ;  /* 0x0000720049007a0c */ /* 0x000fc60003f66070 */
[----:B------:R1:W4:Y:S01]  /*0b80*/  @!P5 LDG.E.64 R36, [R12.64] ;  /* 0x000000060c24d981 */ /* 0x000322000c1e1b00 */
[----:B------:R-:W-:Y:S01]  /*0b90*/  ISETP.GE.AND.EX P5, PT, R52, c[0x0][0x1cc], PT, P3 ;  /* 0x0000730034007a0c */ /* 0x000fe20003fa6330 */
[----:B------:R-:W-:Y:S01]  /*0ba0*/  @!P6 IMAD R15, R53, c[0x0][0x1c0], RZ ;  /* 0x00007000350fea24 */ /* 0x000fe200078e02ff */
[-C--:B0-----:R-:W-:Y:S01]  /*0bb0*/  @!P4 MOV R8, R48.reuse ;  /* 0x000000300008c202 */ /* 0x081fe20000000f00 */
[----:B------:R-:W-:Y:S01]  /*0bc0*/  @!P4 IMAD R0, R54, c[0x0][0x1c0], RZ ;  /* 0x000070003600ca24 */ /* 0x000fe200078e02ff */
[-C--:B------:R-:W-:Y:S01]  /*0bd0*/  @!P4 MOV R9, R47.reuse ;  /* 0x0000002f0009c202 */ /* 0x080fe20000000f00 */
[----:B------:R-:W-:Y:S01]  /*0be0*/  @!P6 IMAD R17, R72, c[0x0][0x1c4], R15 ;  /* 0x000071004811ea24 */ /* 0x000fe200078e020f */
[----:B------:R-:W-:Y:S01]  /*0bf0*/  ISETP.GT.U32.OR P5, PT, R58, 0xdf, P5 ;  /* 0x000000df3a00780c */ /* 0x000fe20002fa4470 */
[C---:B------:R-:W-:Y:S01]  /*0c00*/  @!P4 IMAD R11, R71.reuse, c[0x0][0x1c4], R0 ;  /* 0x00007100470bca24 */ /* 0x040fe200078e0200 */
[----:B------:R-:W-:Y:S01]  /*0c10*/  @!P6 MOV R14, R48 ;  /* 0x00000030000ee202 */ /* 0x000fe20000000f00 */
[----:B------:R-:W-:Y:S01]  /*0c20*/  @!P4 IMAD.WIDE.U32 R8, R71, c[0x0][0x1c0], R8 ;  /* 0x000070004708ca25 */ /* 0x000fe200078e0008 */
[----:B------:R-:W-:-:S04]  /*0c30*/  @!P6 MOV R15, R47 ;  /* 0x0000002f000fe202 */ /* 0x000fc80000000f00 */
[----:B------:R-:W-:Y:S01]  /*0c40*/  @!P4 IADD3 R9, R9, R11, RZ ;  /* 0x0000000b0909c210 */ /* 0x000fe20007ffe0ff */
[----:B------:R-:W-:Y:S01]  /*0c50*/  @!P6 IMAD.WIDE.U32 R14, R72, c[0x0][0x1c0], R14 ;  /* 0x00007000480eea25 */ /* 0x000fe200078e000e */
[----:B------:R-:W-:Y:S01]  /*0c60*/  @!P4 LEA R10, P3, R8, c[0x0][0x170], 0x2 ;  /* 0x00005c00080aca11 */ /* 0x000fe200078610ff */
[----:B------:R-:W-:-:S03]  /*0c70*/  CS2R R34, SRZ ;  /* 0x0000000000227805 */ /* 0x000fc6000001ff00 */
[----:B------:R-:W-:Y:S01]  /*0c80*/  @!P4 LEA.HI.X R11, R8, c[0x0][0x174], R9, 0x2, P3 ;  /* 0x00005d00080bca11 */ /* 0x000fe200018f1409 */
[----:B------:R-:W-:Y:S01]  /*0c90*/  @!P5 IMAD R0, R52, c[0x0][0x1c0], RZ ;  /* 0x000070003400da24 */ /* 0x000fe200078e02ff */
[----:B------:R-:W-:Y:S02]  /*0ca0*/  @!P6 IADD3 R9, R15, R17, RZ ;  /* 0x000000110f09e210 */ /* 0x000fe40007ffe0ff */
[----:B-1----:R-:W-:Y:S01]  /*0cb0*/  @!P6 LEA R12, P3, R14, c[0x0][0x170], 0x2 ;  /* 0x00005c000e0cea11 */ /* 0x002fe200078610ff */
[----:B------:R0:W4:Y:S01]  /*0cc0*/  @!P4 LDG.E.64 R34, [R10.64] ;  /* 0x000000060a22c981 */ /* 0x000122000c1e1b00 */
[----:B------:R-:W-:Y:S02]  /*0cd0*/  ISETP.GE.U32.AND P4, PT, R74, c[0x0][0x1c8], PT ;  /* 0x000072004a007a0c */ /* 0x000fe40003f86070 */
[----:B------:R-:W-:Y:S01]  /*0ce0*/  @!P6 LEA.HI.X R13, R14, c[0x0][0x174], R9, 0x2, P3 ;  /* 0x00005d000e0dea11 */ /* 0x000fe200018f1409 */
[----:B------:R-:W-:Y:S01]  /*0cf0*/  @!P5 IMAD R9, R73, c[0x0][0x1c4], R0 ;  /* 0x000071004909da24 */ /* 0x000fe200078e0200 */
[----:B------:R-:W-:-:S02]  /*0d00*/  SHF.R.S32.HI R0, RZ, 0x1f, R74 ;  /* 0x0000001fff007819 */ /* 0x000fc4000001144a */
[----:B------:R-:W-:Y:S02]  /*0d10*/  @!P5 MOV R14, R48 ;  /* 0x00000030000ed202 */ /* 0x000fe40000000f00 */
[----:B------:R-:W-:Y:S02]  /*0d20*/  @!P5 MOV R15, R47 ;  /* 0x0000002f000fd202 */ /* 0x000fe40000000f00 */
[----:B------:R-:W-:-:S03]  /*0d30*/  ISETP.GE.AND.EX P4, PT, R0, c[0x0][0x1cc], PT, P4 ;  /* 0x0000730000007a0c */ /* 0x000fc60003f86340 */
[----:B------:R-:W-:Y:S01]  /*0d40*/  @!P5 IMAD.WIDE.U32 R14, R73, c[0x0][0x1c0], R14 ;  /* 0x00007000490eda25 */ /* 0x000fe200078e000e */
[----:B------:R-:W-:Y:S01]  /*0d50*/  ISETP.GT.U32.OR P4, PT, R58, 0xdf, P4 ;  /* 0x000000df3a00780c */ /* 0x000fe20002784470 */
[----:B------:R-:W-:-:S03]  /*0d60*/  CS2R R32, SRZ ;  /* 0x0000000000207805 */ /* 0x000fc6000001ff00 */
[----:B------:R-:W-:Y:S02]  /*0d70*/  @!P5 IADD3 R9, R15, R9, RZ ;  /* 0x000000090f09d210 */ /* 0x000fe40007ffe0ff */
[C---:B------:R-:W-:Y:S01]  /*0d80*/  @!P5 LEA R8, P3, R14.reuse, c[0x0][0x170], 0x2 ;  /* 0x00005c000e08da11 */ /* 0x040fe200078610ff */
[----:B------:R1:W4:Y:S01]  /*0d90*/  @P2 LDG.E.64 R32, [R4.64] ;  /* 0x0000000604202981 */ /* 0x000322000c1e1b00 */
[----:B------:R-:W-:Y:S02]  /*0da0*/  SHF.R.S32.HI R81, RZ, 0x1f, R75 ;  /* 0x0000001fff517819 */ /* 0x000fe4000001144b */
[----:B------:R-:W-:Y:S02]  /*0db0*/  @!P5 LEA.HI.X R9, R14, c[0x0][0x174], R9, 0x2, P3 ;  /* 0x00005d000e09da11 */ /* 0x000fe400018f1409 */
[----:B------:R-:W-:Y:S01]  /*0dc0*/  ISETP.GE.U32.AND P3, PT, R75, c[0x0][0x1c8], PT ;  /* 0x000072004b007a0c */ /* 0x000fe20003f66070 */
[----:B0-----:R-:W-:-:S03]  /*0dd0*/  @!P4 IMAD R11, R0, c[0x0][0x1c0], RZ ;  /* 0x00007000000bca24 */ /* 0x001fc600078e02ff */
[----:B------:R-:W-:Y:S02]  /*0de0*/  ISETP.GE.AND.EX P3, PT, R81, c[0x0][0x1cc], PT, P3 ;  /* 0x0000730051007a0c */ /* 0x000fe40003f66330 */
[----:B-1----:R-:W-:Y:S02]  /*0df0*/  @!P4 MOV R4, R48 ;  /* 0x000000300004c202 */ /* 0x002fe40000000f00 */
[----:B------:R-:W-:Y:S01]  /*0e00*/  @!P4 MOV R5, R47 ;  /* 0x0000002f0005c202 */ /* 0x000fe20000000f00 */
[----:B------:R-:W-:Y:S01]  /*0e10*/  CS2R R30, SRZ ;  /* 0x00000000001e7805 */ /* 0x000fe2000001ff00 */
[----:B------:R-:W-:Y:S01]  /*0e20*/  CS2R R28, SRZ ;  /* 0x00000000001c7805 */ /* 0x000fe2000001ff00 */
[----:B------:R-:W-:Y:S01]  /*0e30*/  ISETP.GT.U32.OR P3, PT, R58, 0xdf, P3 ;  /* 0x000000df3a00780c */ /* 0x000fe20001f64470 */
[C---:B------:R-:W-:Y:S01]  /*0e40*/  @!P4 IMAD R11, R74.reuse, c[0x0][0x1c4], R11 ;  /* 0x000071004a0bca24 */ /* 0x040fe200078e020b */
[----:B------:R-:W-:Y:S01]  /*0e50*/  CS2R R24, SRZ ;  /* 0x0000000000187805 */ /* 0x000fe2000001ff00 */
[----:B------:R-:W-:Y:S01]  /*0e60*/  @!P4 IMAD.WIDE.U32 R4, R74, c[0x0][0x1c0], R4 ;  /* 0x000070004a04ca25 */ /* 0x000fe200078e0004 */
[----:B------:R0:W5:Y:S01]  /*0e70*/  @P1 LDG.E.64 R30, [R2.64] ;  /* 0x00000006021e1981 */ /* 0x000162000c1e1b00 */
[----:B------:R-:W-:-:S03]  /*0e80*/  CS2R R26, SRZ ;  /* 0x00000000001a7805 */ /* 0x000fc6000001ff00 */
[----:B------:R1:W5:Y:S01]  /*0e90*/  @!P6 LDG.E.64 R28, [R12.64] ;  /* 0x000000060c1ce981 */ /* 0x000362000c1e1b00 */
[----:B------:R-:W-:Y:S01]  /*0ea0*/  SHF.R.S32.HI R82, RZ, 0x1f, R76 ;  /* 0x0000001fff527819 */ /* 0x000fe2000001144c */
[----:B------:R-:W-:Y:S02]  /*0eb0*/  CS2R R22, SRZ ;  /* 0x0000000000167805 */ /* 0x000fe4000001ff00 */
[----:B------:R1:W5:Y:S01]  /*0ec0*/  @!P5 LDG.E.64 R24, [R8.64] ;  /* 0x000000060818d981 */ /* 0x000362000c1e1b00 */
[----:B0-----:R-:W-:Y:S02]  /*0ed0*/  @!P4 IADD3 R3, R5, R11, RZ ;  /* 0x0000000b0503c210 */ /* 0x001fe40007ffe0ff */
[----:B------:R-:W-:Y:S01]  /*0ee0*/  @!P4 LEA R2, P6, R4, c[0x0][0x170], 0x2 ;  /* 0x00005c000402ca11 */ /* 0x000fe200078c10ff */
[----:B------:R0:W5:Y:S01]  /*0ef0*/  @P0 LDG.E.64 R26, [R6.64] ;  /* 0x00000006061a0981 */ /* 0x000162000c1e1b00 */
[----:B------:R-:W-:Y:S02]  /*0f00*/  ISETP.GE.U32.AND P5, PT, R76, c[0x0][0x1c8], PT ;  /* 0x000072004c007a0c */ /* 0x000fe40003fa6070 */
[----:B------:R-:W-:-:S02]  /*0f10*/  @!P4 LEA.HI.X R3, R4, c[0x0][0x174], R3, 0x2, P6 ;  /* 0x00005d000403ca11 */ /* 0x000fc400030f1403 */
[----:B------:R-:W-:Y:S01]  /*0f20*/  ISETP.GE.AND.EX P5, PT, R82, c[0x0][0x1cc], PT, P5 ;  /* 0x0000730052007a0c */ /* 0x000fe20003fa6350 */
[----:B------:R-:W-:Y:S01]  /*0f30*/  @!P3 IMAD R4, R81, c[0x0][0x1c0], RZ ;  /* 0x000070005104ba24 */ /* 0x000fe200078e02ff */
[----:B------:R-:W-:Y:S01]  /*0f40*/  ISETP.GE.U32.AND P6, PT, R77, c[0x0][0x1c8], PT ;  /* 0x000072004d007a0c */ /* 0x000fe20003fc6070 */
[----:B------:R1:W5:Y:S01]  /*0f50*/  @!P4 LDG.E.64 R22, [R2.64] ;  /* 0x000000060216c981 */ /* 0x000362000c1e1b00 */
[----:B0-----:R-:W-:Y:S02]  /*0f60*/  @!P3 MOV R6, R48 ;  /* 0x000000300006b202 */ /* 0x001fe40000000f00 */
[----:B------:R-:W-:Y:S02]  /*0f70*/  @!P3 MOV R7, R47 ;  /* 0x0000002f0007b202 */ /* 0x000fe40000000f00 */
[----:B------:R-:W-:Y:S02]  /*0f80*/  SHF.R.S32.HI R83, RZ, 0x1f, R77 ;  /* 0x0000001fff537819 */ /* 0x000fe4000001144d */
[----:B------:R-:W-:Y:S01]  /*0f90*/  ISETP.GT.U32.OR P4, PT, R58, 0xdf, P5 ;  /* 0x000000df3a00780c */ /* 0x000fe20002f84470 */
[----:B------:R-:W-:-:S02]  /*0fa0*/  @!P3 IMAD R5, R75, c[0x0][0x1c4], R4 ;  /* 0x000071004b05ba24 */ /* 0x000fc400078e0204 */
[----:B------:R-:W-:Y:S01]  /*0fb0*/  @!P3 IMAD.WIDE.U32 R6, R75, c[0x0][0x1c0], R6 ;  /* 0x000070004b06ba25 */ /* 0x000fe200078e0006 */
[----:B------:R-:W-:-:S04]  /*0fc0*/  ISETP.GE.AND.EX P6, PT, R83, c[0x0][0x1cc], PT, P6 ;  /* 0x0000730053007a0c */ /* 0x000fc80003fc6360 */
[----:B------:R-:W-:Y:S02]  /*0fd0*/  @!P3 IADD3 R5, R7, R5, RZ ;  /* 0x000000050705b210 */ /* 0x000fe40007ffe0ff */
[----:B------:R-:W-:Y:S02]  /*0fe0*/  @!P3 LEA R4, P5, R6, c[0x0][0x170], 0x2 ;  /* 0x00005c000604ba11 */ /* 0x000fe400078a10ff */
[----:B------:R-:W-:Y:S02]  /*0ff0*/  ISETP.GT.U32.OR P6, PT, R58, 0xdf, P6 ;  /* 0x000000df3a00780c */ /* 0x000fe400037c4470 */
[----:B------:R-:W-:Y:S01]  /*1000*/  @!P3 LEA.HI.X R5, R6, c[0x0][0x174], R5, 0x2, P5 ;  /* 0x00005d000605ba11 */ /* 0x000fe200028f1405 */
[----:B-1----:R-:W-:Y:S01]  /*1010*/  @!P4 IMAD R3, R82, c[0x0][0x1c0], RZ ;  /* 0x000070005203ca24 */ /* 0x002fe200078e02ff */
[----:B------:R-:W-:Y:S02]  /*1020*/  ISETP.GE.U32.AND P5, PT, R78, c[0x0][0x1c8], PT ;  /* 0x000072004e007a0c */ /* 0x000fe40003fa6070 */
[----:B------:R-:W-:Y:S01]  /*1030*/  SHF.R.S32.HI R84, RZ, 0x1f, R78 ;  /* 0x0000001fff547819 */ /* 0x000fe2000001144e */
[----:B------:R-:W-:Y:S01]  /*1040*/  @!P4 IMAD R7, R76, c[0x0][0x1c4], R3 ;  /* 0x000071004c07ca24 */ /* 0x000fe200078e0203 */
[----:B------:R-:W-:-:S02]  /*1050*/  @!P4 MOV R2, R48 ;  /* 0x000000300002c202 */ /* 0x000fc40000000f00 */
[----:B------:R-:W-:Y:S02]  /*1060*/  ISETP.GE.AND.EX P5, PT, R84, c[0x0][0x1cc], PT, P5 ;  /* 0x0000730054007a0c */ /* 0x000fe40003fa6350 */
[-C--:B------:R-:W-:Y:S01]  /*1070*/  @!P4 MOV R3, R47.reuse ;  /* 0x0000002f0003c202 */ /* 0x080fe20000000f00 */
[----:B------:R-:W-:Y:S01]  /*1080*/  CS2R R20, SRZ ;  /* 0x0000000000147805 */ /* 0x000fe2000001ff00 */
[----:B------:R-:W-:Y:S01]  /*1090*/  ISETP.GT.U32.OR P5, PT, R58, 0xdf, P5 ;  /* 0x000000df3a00780c */ /* 0x000fe20002fa4470 */
[----:B------:R-:W-:Y:S02]  /*10a0*/  @!P6 IMAD R8, R83, c[0x0][0x1c0], RZ ;  /* 0x000070005308ea24 */ /* 0x000fe400078e02ff */
[----:B------:R-:W-:Y:S01]  /*10b0*/  @!P4 IMAD.WIDE.U32 R2, R76, c[0x0][0x1c0], R2 ;  /* 0x000070004c02ca25 */ /* 0x000fe200078e0002 */
[----:B------:R-:W-:Y:S01]  /*10c0*/  @!P6 MOV R9, R47 ;  /* 0x0000002f0009e202 */ /* 0x000fe20000000f00 */
[----:B------:R0:W5:Y:S02]  /*10d0*/  @!P3 LDG.E.64 R20, [R4.64] ;  /* 0x000000060414b981 */ /* 0x000164000c1e1b00 */
[----:B------:R-:W-:Y:S01]  /*10e0*/  @!P6 IMAD R11, R77, c[0x0][0x1c4], R8 ;  /* 0x000071004d0bea24 */ /* 0x000fe200078e0208 */
[----:B------:R-:W-:-:S02]  /*10f0*/  @!P6 MOV R8, R48 ;  /* 0x000000300008e202 */ /* 0x000fc40000000f00 */
[----:B------:R-:W-:Y:S02]  /*1100*/  @!P4 IADD3 R3, R3, R7, RZ ;  /* 0x000000070303c210 */ /* 0x000fe40007ffe0ff */
[----:B------:R-:W-:Y:S01]  /*1110*/  @!P4 LEA R6, P3, R2, c[0x0][0x170], 0x2 ;  /* 0x00005c000206ca11 */ /* 0x000fe200078610ff */
[----:B------:R-:W-:-:S03]  /*1120*/  @!P6 IMAD.WIDE.U32 R8, R77, c[0x0][0x1c0], R8 ;  /* 0x000070004d08ea25 */ /* 0x000fc600078e0008 */
[----:B------:R-:W-:Y:S01]  /*1130*/  @!P4 LEA.HI.X R7, R2, c[0x0][0x174], R3, 0x2, P3 ;  /* 0x00005d000207ca11 */ /* 0x000fe200018f1403 */
[----:B------:R-:W-:Y:S01]  /*1140*/  @!P5 IMAD R3, R84, c[0x0][0x1c0], RZ ;  /* 0x000070005403da24 */ /* 0x000fe200078e02ff */
[----:B------:R-:W-:Y:S02]  /*1150*/  @!P6 IADD3 R9, R9, R11, RZ ;  /* 0x0000000b0909e210 */ /* 0x000fe40007ffe0ff */
[----:B------:R-:W-:Y:S01]  /*1160*/  @!P5 MOV R2, R48 ;  /* 0x000000300002d202 */ /* 0x000fe20000000f00 */
[----:B------:R-:W-:Y:S01]  /*1170*/  @!P5 IMAD R11, R78, c[0x0][0x1c4], R3 ;  /* 0x000071004e0bda24 */ /* 0x000fe200078e0203 */
[----:B------:R-:W-:Y:S01]  /*1180*/  @!P5 MOV R3, R47 ;  /* 0x0000002f0003d202 */ /* 0x000fe20000000f00 */
[----:B------:R-:W-:Y:S01]  /*1190*/  CS2R R18, SRZ ;  /* 0x0000000000127805 */ /* 0x000fe2000001ff00 */
[----:B0-----:R-:W-:-:S03]  /*11a0*/  @!P6 LEA R4, P3, R8, c[0x0][0x170], 0x2 ;  /* 0x00005c000804ea11 */ /* 0x001fc600078610ff */
[----:B------:R-:W-:Y:S01]  /*11b0*/  @!P5 IMAD.WIDE.U32 R2, R78, c[0x0][0x1c0], R2 ;  /* 0x000070004e02da25 */ /* 0x000fe200078e0002 */
[----:B------:R-:W-:Y:S01]  /*11c0*/  @!P6 LEA.HI.X R5, R8, c[0x0][0x174], R9, 0x2, P3 ;  /* 0x00005d000805ea11 */ /* 0x000fe200018f1409 */
[----:B------:R-:W-:Y:S01]  /*11d0*/  CS2R R16, SRZ ;  /* 0x0000000000107805 */ /* 0x000fe2000001ff00 */
[----:B------:R4:W5:Y:S02]  /*11e0*/  @!P4 LDG.E.64 R18, [R6.64] ;  /* 0x000000060612c981 */ /* 0x000964000c1e1b00 */
[----:B------:R-:W-:Y:S02]  /*11f0*/  @!P5 IADD3 R3, R3, R11, RZ ;  /* 0x0000000b0303d210 */ /* 0x000fe40007ffe0ff */
[C---:B------:R-:W-:Y:S01]  /*1200*/  @!P5 LEA R8, P3, R2.reuse, c[0x0][0x170], 0x2 ;  /* 0x00005c000208da11 */ /* 0x040fe200078610ff */
[----:B------:R2:W5:Y:S03]  /*1210*/  @!P6 LDG.E.64 R16, [R4.64] ;  /* 0x000000060410e981 */ /* 0x000566000c1e1b00 */
[----:B------:R-:W-:-:S02]  /*1220*/  @!P5 LEA.HI.X R9, R2, c[0x0][0x174], R3, 0x2, P3 ;  /* 0x00005d000209da11 */ /* 0x000fc400018f1403 */
[----:B------:R-:W-:Y:S02]  /*1230*/  MOV R3, RZ ;  /* 0x000000ff00037202 */ /* 0x000fe40000000f00 */
[----:B------:R-:W-:-:S06]  /*1240*/  MOV R2, RZ ;  /* 0x000000ff00027202 */ /* 0x000fcc0000000f00 */
[----:B------:R3:W5:Y:S01]  /*1250*/  @!P5 LDG.E.64 R2, [R8.64] ;  /* 0x000000060802d981 */ /* 0x000762000c1e1b00 */
[----:B--2---:R-:W-:Y:S02]  /*1260*/  FADD.FTZ R4, R44, R45 ;  /* 0x0000002d2c047221 */ /* 0x004fe40000010000 */
[----:B---3--:R-:W-:Y:S01]  /*1270*/  FMUL.FTZ R9, R43, R43 ;  /* 0x0000002b2b097220 */ /* 0x008fe20000410000 */
[----:B------:R-:W-:Y:S01]  /*1280*/  ISETP.GT.AND P3, PT, R86, 0x1e, PT ;  /* 0x0000001e5600780c */ /* 0x000fe20003f64270 */
[C---:B----4-:R-:W-:Y:S02]  /*1290*/  FADD.FTZ R6, R32.reuse, R33 ;  /* 0x0000002120067221 */ /* 0x050fe40000010000 */
[----:B------:R-:W-:Y:S02]  /*12a0*/  FMUL.FTZ R11, R33, R33 ;  /* 0x00000021210b7220 */ /* 0x000fe40000410000 */
[----:B------:R-:W-:Y:S02]  /*12b0*/  FADD.FTZ R6, RZ, R6 ;  /* 0x00000006ff067221 */ /* 0x000fe40000010000 */
[----:B------:R-:W-:-:S04]  /*12c0*/  FFMA.FTZ R11, R32, R32, R11 ;  /* 0x00000020200b7223 */ /* 0x000fc8000001000b */
[----:B------:R-:W-:Y:S02]  /*12d0*/  FADD.FTZ R11, RZ, R11 ;  /* 0x0000000bff0b7221 */ /* 0x000fe40000010000 */
[----:B-----5:R-:W-:Y:S02]  /*12e0*/  FADD.FTZ R7, R30, R31 ;  /* 0x0000001f1e077221 */ /* 0x020fe40000010000 */
[----:B------:R-:W-:Y:S02]  /*12f0*/  FMUL.FTZ R13, R31, R31 ;  /* 0x0000001f1f0d7220 */ /* 0x000fe40000410000 */
[----:B------:R-:W-:Y:S02]  /*1300*/  FADD.FTZ R6, R6, R7 ;  /* 0x0000000706067221 */ /* 0x000fe40000010000 */
[----:B------:R-:W-:Y:S02]  /*1310*/  FFMA.FTZ R10, R30, R30, R13 ;  /* 0x0000001e1e0a7223 */ /* 0x000fe4000001000d */
[----:B------:R-:W-:-:S02]  /*1320*/  FADD.FTZ R5, R26, R27 ;  /* 0x0000001b1a057221 */ /* 0x000fc40000010000 */
[----:B------:R-:W-:Y:S02]  /*1330*/  FMUL.FTZ R13, R27, R27 ;  /* 0x0000001b1b0d7220 */ /* 0x000fe40000410000 */
[----:B------:R-:W-:Y:S02]  /*1340*/  FADD.FTZ R5, R6, R5 ;  /* 0x0000000506057221 */ /* 0x000fe40000010000 */
[----:B------:R-:W-:Y:S02]  /*1350*/  FADD.FTZ R10, R11, R10 ;  /* 0x0000000a0b0a7221 */ /* 0x000fe40000010000 */
[----:B------:R-:W-:Y:S02]  /*1360*/  FFMA.FTZ R13, R26, R26, R13 ;  /* 0x0000001a1a0d7223 */ /* 0x000fe4000001000d */
[----:B------:R-:W-:Y:S02]  /*1370*/  FMUL.FTZ R7, R45, R45 ;  /* 0x0000002d2d077220 */ /* 0x000fe40000410000 */
[----:B------:R-:W-:-:S02]  /*1380*/  FADD.FTZ R4, R5, R4 ;  /* 0x0000000405047221 */ /* 0x000fc40000010000 */
[----:B------:R-:W-:Y:S02]  /*1390*/  FADD.FTZ R5, R42, R43 ;  /* 0x0000002b2a057221 */ /* 0x000fe40000010000 */
[----:B------:R-:W-:Y:S02]  /*13a0*/  FADD.FTZ R10, R10, R13 ;  /* 0x0000000d0a0a7221 */ /* 0x000fe40000010000 */
[----:B------:R-:W-:Y:S02]  /*13b0*/  FFMA.FTZ R7, R44, R44, R7 ;  /* 0x0000002c2c077223 */ /* 0x000fe40000010007 */
[----:B------:R-:W-:Y:S02]  /*13c0*/  FADD.FTZ R4, R4, R5 ;  /* 0x0000000504047221 */ /* 0x000fe40000010000 */
[----:B------:R-:W-:Y:S02]  /*13d0*/  FFMA.FTZ R6, R42, R42, R9 ;  /* 0x0000002a2a067223 */ /* 0x000fe40000010009 */
[----:B------:R-:W-:-:S02]  /*13e0*/  FADD.FTZ R5, R40, R41 ;  /* 0x0000002928057221 */ /* 0x000fc40000010000 */
[----:B------:R-:W-:Y:S02]  /*13f0*/  FADD.FTZ R7, R10, R7 ;  /* 0x000000070a077221 */ /* 0x000fe40000010000 */
[----:B------:R-:W-:Y:S02]  /*1400*/  FMUL.FTZ R9, R41, R41 ;  /* 0x0000002929097220 */ /* 0x000fe40000410000 */
[----:B------:R-:W-:Y:S02]  /*1410*/  FADD.FTZ R4, R4, R5 ;  /* 0x0000000504047221 */ /* 0x000fe40000010000 */
        /* <DEDUP_REMOVED lines=10> */
[----:B------:R-:W-:Y:S02]  /*14c0*/  FFMA.FTZ R9, R36, R36, R9 ;  /* 0x0000002424097223 */ /* 0x000fe40000010009 */
[----:B------:R-:W-:Y:S02]  /*14d0*/  FADD.FTZ R4, R4, R5 ;  /* 0x0000000504047221 */ /* 0x000fe40000010000 */
[----:B------:R-:W-:Y:S02]  /*14e0*/  FMUL.FTZ R7, R35, R35 ;  /* 0x0000002323077220 */ /* 0x000fe40000410000 */
[----:B------:R-:W-:Y:S02]  /*14f0*/  FADD.FTZ R5, R34, R35 ;  /* 0x0000002322057221 */ /* 0x000fe40000010000 */
[----:B------:R-:W-:-:S02]  /*1500*/  FADD.FTZ R6, R6, R9 ;  /* 0x0000000906067221 */ /* 0x000fc40000010000 */
[----:B------:R-:W-:Y:S02]  /*1510*/  FFMA.FTZ R7, R34, R34, R7 ;  /* 0x0000002222077223 */ /* 0x000fe40000010007 */
[----:B------:R-:W-:Y:S02]  /*1520*/  FMUL.FTZ R9, R29, R29 ;  /* 0x0000001d1d097220 */ /* 0x000fe40000410000 */
[----:B------:R-:W-:Y:S02]  /*1530*/  FADD.FTZ R4, R4, R5 ;  /* 0x0000000504047221 */ /* 0x000fe40000010000 */
[----:B------:R-:W-:Y:S02]  /*1540*/  FADD.FTZ R5, R28, R29 ;  /* 0x0000001d1c057221 */ /* 0x000fe40000010000 */
[----:B------:R-:W-:Y:S02]  /*1550*/  FADD.FTZ R6, R6, R7 ;  /* 0x0000000706067221 */ /* 0x000fe40000010000 */
[----:B------:R-:W-:-:S02]  /*1560*/  FFMA.FTZ R9, R28, R28, R9 ;  /* 0x0000001c1c097223 */ /* 0x000fc40000010009 */
[----:B------:R-:W-:Y:S02]  /*1570*/  FMUL.FTZ R7, R25, R25 ;  /* 0x0000001919077220 */ /* 0x000fe40000410000 */
[----:B------:R-:W-:Y:S02]  /*1580*/  FADD.FTZ R4, R4, R5 ;  /* 0x0000000504047221 */ /* 0x000fe40000010000 */
[----:B------:R-:W-:Y:S02]  /*1590*/  FADD.FTZ R5, R24, R25 ;  /* 0x0000001918057221 */ /* 0x000fe40000010000 */
[----:B------:R-:W-:Y:S02]  /*15a0*/  FADD.FTZ R6, R6, R9 ;  /* 0x0000000906067221 */ /* 0x000fe40000010000 */
[----:B------:R-:W-:Y:S02]  /*15b0*/  FFMA.FTZ R7, R24, R24, R7 ;  /* 0x0000001818077223 */ /* 0x000fe40000010007 */
[----:B------:R-:W-:-:S02]  /*15c0*/  FMUL.FTZ R9, R23, R23 ;  /* 0x0000001717097220 */ /* 0x000fc40000410000 */
[----:B------:R-:W-:Y:S02]  /*15d0*/  FADD.FTZ R4, R4, R5 ;  /* 0x0000000504047221 */ /* 0x000fe40000010000 */
        /* <DEDUP_REMOVED lines=18> */
[----:B------:R-:W-:Y:S02]  /*1700*/  FMUL.FTZ R9, R3, R3 ;  /* 0x0000000303097220 */ /* 0x000fe40000410000 */
[----:B------:R-:W-:Y:S02]  /*1710*/  FADD.FTZ R4, R4, R5 ;  /* 0x0000000504047221 */ /* 0x000fe40000010000 */
[----:B------:R-:W-:Y:S02]  /*1720*/  FADD.FTZ R6, R6, R7 ;  /* 0x0000000706067221 */ /* 0x000fe40000010000 */
[C---:B------:R-:W-:Y:S02]  /*1730*/  FADD.FTZ R5, R2.reuse, R3 ;  /* 0x0000000302057221 */ /* 0x040fe40000010000 */
[----:B------:R-:W-:-:S02]  /*1740*/  FFMA.FTZ R9, R2, R2, R9 ;  /* 0x0000000202097223 */ /* 0x000fc40000010009 */
        /* <DEDUP_REMOVED lines=23> */
[C---:B------:R-:W-:Y:S02]  /*18c0*/  ISETP.GT.AND P3, PT, R86.reuse, 0xf, PT ;  /* 0x0000000f5600780c */ /* 0x040fe40003f64270 */
[----:B------:R-:W-:Y:S02]  /*18d0*/  ISETP.NE.AND P5, PT, R86, RZ, PT ;  /* 0x000000ff5600720c */ /* 0x000fe40003fa5270 */
[----:B------:R-:W-:Y:S01]  /*18e0*/  ISETP.NE.AND P4, PT, R58, RZ, PT ;  /* 0x000000ff3a00720c */ /* 0x000fe20003f85270 */
[----:B------:R-:W-:Y:S08]  /*18f0*/  BSSY B0, `(.L_x_2965) ;  /* 0x0000017000007945 */ /* 0x000ff00003800000 */
[----:B0-----:R-:W-:-:S02]  /*1900*/  @!P3 FADD.FTZ R4, R4, R5 ;  /* 0x000000050404b221 */ /* 0x001fc40000010000 */
[----:B-1----:R-:W-:-:S03]  /*1910*/  @!P3 FADD.FTZ R6, R6, R7 ;  /* 0x000000070606b221 */ /* 0x002fc60000010000 */
        /* <DEDUP_REMOVED lines=20> */
.L_x_2966:
[----:B------:R-:W-:Y:S05]  /*1a60*/  BSYNC B0 ;  /* 0x0000000000007941 */ /* 0x000fea0003800000 */
.L_x_2965:
[----:B------:R-:W-:-:S04]  /*1a70*/  MOV R11, c[0x0][0xc] ;  /* 0x00000300000b7a02 */ /* 0x000fc80000000f00 */
[----:B------:R-:W-:-:S13]  /*1a80*/  ISETP.GE.U32.AND P3, PT, R11, 0x2, PT ;  /* 0x000000020b00780c */ /* 0x000fda0003f66070 */
[----:B------:R-:W-:Y:S05]  /*1a90*/  @!P3 BRA `(.L_x_2967) ;  /* 0x000009300000b947 */ /* 0x000fea0003800000 */
[----:B------:R-:W-:Y:S05]  /*1aa0*/  @P4 BRA `(.L_x_2968) ;  /* 0x000001a000004947 */ /* 0x000fea0003800000 */
[----:B------:R-:W1:Y:S01]  /*1ab0*/  S2R R7, SR_CTAID.Y ;  /* 0x0000000000077919 */ /* 0x000e620000002600 */
[C---:B------:R-:W-:Y:S01]  /*1ac0*/  LOP3.LUT R4, R87.reuse, 0x1, RZ, 0xc0, !PT ;  /* 0x0000000157047812 */ /* 0x040fe200078ec0ff */
[----:B------:R-:W-:Y:S01]  /*1ad0*/  HFMA2.MMA R9, -RZ, RZ, 0, 2.384185791015625e-07 ;  /* 0x00000004ff097435 */ /* 0x000fe200000001ff */
[----:B------:R-:W-:Y:S02]  /*1ae0*/  LOP3.LUT P3, RZ, R87, 0x2, RZ, 0xc0, !PT ;  /* 0x0000000257ff7812 */ /* 0x000fe4000786c0ff */
[----:B------:R-:W-:Y:S01]  /*1af0*/  MOV R10, 0x1 ;  /* 0x00000001000a7802 */ /* 0x000fe20000000f00 */
[----:B------:R-:W-:-:S03]  /*1b00*/  IMAD R6, R4, c[0x0][0x10], RZ ;  /* 0x0000040004067a24 */ /* 0x000fc600078e02ff */
[----:B------:R-:W-:Y:S01]  /*1b10*/  SEL R13, R10, 0xffffffff, !P3 ;  /* 0xffffffff0a0d7807 */ /* 0x000fe20005800000 */
[----:B------:R-:W-:-:S05]  /*1b20*/  IMAD R4, R6, c[0x0][0xc], RZ ;  /* 0x0000030006047a24 */ /* 0x000fca00078e02ff */
[----:B------:R-:W-:-:S05]  /*1b30*/  SHF.L.U32 R4, R4, 0x1, RZ ;  /* 0x0000000104047819 */ /* 0x000fca00000006ff */
[----:B------:R-:W-:Y:S01]  /*1b40*/  IMAD.WIDE R4, R4, R9, c[0x0][0x198] ;  /* 0x0000660004047625 */ /* 0x000fe200078e0209 */
[----:B-1----:R-:W-:-:S03]  /*1b50*/  IADD3 R8, R6, R7, RZ ;  /* 0x0000000706087210 */ /* 0x002fc60007ffe0ff */
[----:B------:R-:W-:-:S04]  /*1b60*/  IMAD R7, R59, c[0x0][0x10], R7 ;  /* 0x000004003b077a24 */ /* 0x000fc800078e0207 */
[----:B------:R-:W-:-:S04]  /*1b70*/  IMAD.WIDE.U32 R6, R7, 0x8, R4 ;  /* 0x0000000807067825 */ /* 0x000fc800078e0004 */
[----:B------:R-:W-:Y:S01]  /*1b80*/  IMAD.WIDE.U32 R4, R8, R9, c[0x0][0x190] ;  /* 0x0000640008047625 */ /* 0x000fe200078e0009 */
[----:B------:R1:W-:Y:S01]  /*1b90*/  STG.E.64 [R6.64], R50 ;  /* 0x0000003206007986 */ /* 0x0003e2000c101b06 */
[----:B------:R-:W-:Y:S06]  /*1ba0*/  MEMBAR.ALL.GPU ;  /* 0x0000000000007992 */ /* 0x000fec000000a000 */
[----:B-1----:R-:W-:Y:S01]  /*1bb0*/  SEL R7, RZ, c[0x0][0xc], P3 ;  /* 0x00000300ff077a07 */ /* 0x002fe20001800000 */
[----:B------:R-:W-:-:S00]  /*1bc0*/  ERRBAR ;  /* 0x00000000000079ab */ /* 0x000fc00000000000 */
[----:B------:R1:W-:Y:S02]  /*1bd0*/  RED.E.ADD.S32.STRONG.GPU [R4.64], R13 ;  /* 0x0000000d0400798e */ /* 0x0003e4000c10e386 */
[----:B------:R-:W-:-:S13]  /*1be0*/  ISETP.NE.AND P3, PT, R7, -0x1, PT ;  /* 0xffffffff0700780c */ /* 0x000fda0003f65270 */
[----:B-1----:R-:W-:Y:S05]  /*1bf0*/  @!P3 BRA `(.L_x_2968) ;  /* 0x000000500000b947 */ /* 0x002fea0003800000 */
.L_x_2969:
[----:B------:R-:W2:Y:S01]  /*1c00*/  LDG.E.STRONG.GPU R6, [R4.64] ;  /* 0x0000000604067981 */ /* 0x000ea2000c1ef900 */
[----:B------:R-:W-:Y:S01]  /*1c10*/  YIELD ;  /* 0x0000000000007946 */ /* 0x000fe20003800000 */
[----:B--2---:R-:W-:Y:S01]  /*1c20*/  ISETP.NE.AND P3, PT, R6, R7, PT ;  /* 0x000000070600720c */ /* 0x004fe20003f65270 */
[----:B------:R-:W-:-:S12]  /*1c30*/  CCTL.IVALL ;  /* 0x00000000ff00798f */ /* 0x000fd80002000000 */
[----:B------:R-:W-:Y:S05]  /*1c40*/  @P3 BRA `(.L_x_2969) ;  /* 0xffffffb000003947 */ /* 0x000fea000383ffff */
.L_x_2968:
        /* <DEDUP_REMOVED lines=11> */
.L_x_2971:
        /* <DEDUP_REMOVED lines=14> */
[----:B------:R-:W-:Y:S02]  /*1de0*/  ISETP.EQ.OR P5, PT, R8, R59, P4 ;  /* 0x0000003b0800720c */ /* 0x000fe400027a2670 */
[----:B------:R-:W-:-:S09]  /*1df0*/  IADD3 R12, R10, 0x3, RZ ;  /* 0x000000030a0c7810 */ /* 0x000fd20007ffe0ff */
[----:B------:R-:W1:Y:S02]  /*1e00*/  @!P3 S2R R9, SR_CTAID.Y ;  /* 0x000000000009b919 */ /* 0x000e640000002600 */
[----:B------:R-:W-:Y:S02]  /*1e10*/  @!P5 MOV R7, 0x4 ;  /* 0x000000040007d802 */ /* 0x000fe40000000f00 */
[----:B------:R-:W3:Y:S01]  /*1e20*/  @!P5 S2R R13, SR_CTAID.Y ;  /* 0x00000000000dd919 */ /* 0x000ee20000002600 */
[----:B-1----:R-:W-:Y:S02]  /*1e30*/  @!P3 IMAD R9, R6, c[0x0][0x10], R9 ;  /* 0x000004000609ba24 */ /* 0x002fe400078e0209 */
[----:B---3--:R-:W-:Y:S02]  /*1e40*/  @!P5 IMAD R13, R8, c[0x0][0x10], R13 ;  /* 0x00000400080dda24 */ /* 0x008fe400078e020d */
[----:B0-2---:R-:W-:Y:S01]  /*1e50*/  @!P6 FADD.FTZ R51, R51, R5 ;  /* 0x000000053333e221 */ /* 0x005fe20000010000 */
[----:B------:R-:W-:Y:S01]  /*1e60*/  @!P5 LOP3.LUT R5, R87, 0x1, RZ, 0xc0, !PT ;  /* 0x000000015705d812 */ /* 0x000fe200078ec0ff */
[----:B------:R-:W-:Y:S01]  /*1e70*/  @!P6 FADD.FTZ R50, R50, R4 ;  /* 0x000000043232e221 */ /* 0x000fe20000010000 */
[----:B------:R-:W-:-:S02]  /*1e80*/  ISETP.EQ.OR P6, PT, R12, R59, P4 ;  /* 0x0000003b0c00720c */ /* 0x000fc400027c2670 */
[----:B------:R-:W-:Y:S01]  /*1e90*/  @!P3 LOP3.LUT R4, R87, 0x1, RZ, 0xc0, !PT ;  /* 0x000000015704b812 */ /* 0x000fe200078ec0ff */
[----:B------:R-:W-:-:S04]  /*1ea0*/  @!P5 IMAD R5, R5, c[0x0][0x10], RZ ;  /* 0x000004000505da24 */ /* 0x000fc800078e02ff */
[----:B------:R-:W-:Y:S02]  /*1eb0*/  @!P3 IMAD R4, R4, c[0x0][0x10], RZ ;  /* 0x000004000404ba24 */ /* 0x000fe400078e02ff */
[----:B------:R-:W-:Y:S02]  /*1ec0*/  @!P5 IMAD R5, R5, c[0x0][0xc], RZ ;  /* 0x000003000505da24 */ /* 0x000fe400078e02ff */
[----:B------:R-:W-:Y:S02]  /*1ed0*/  @!P3 IMAD R4, R4, c[0x0][0xc], RZ ;  /* 0x000003000404ba24 */ /* 0x000fe400078e02ff */
[----:B------:R-:W0:Y:S01]  /*1ee0*/  @!P6 S2R R15, SR_CTAID.Y ;  /* 0x00000000000fe919 */ /* 0x000e220000002600 */
[----:B------:R-:W-:Y:S02]  /*1ef0*/  @!P5 SHF.L.U32 R6, R5, 0x1, RZ ;  /* 0x000000010506d819 */ /* 0x000fe400000006ff */
[----:B------:R-:W-:Y:S02]  /*1f00*/  @!P3 SHF.L.U32 R4, R4, 0x1, RZ ;  /* 0x000000010404b819 */ /* 0x000fe400000006ff */
[----:B------:R-:W-:Y:S01]  /*1f10*/  @!P3 MOV R5, 0x4 ;  /* 0x000000040005b802 */ /* 0x000fe20000000f00 */
[----:B------:R-:W-:Y:S01]  /*1f20*/  @!P5 IMAD.WIDE R6, R6, R7, c[0x0][0x198] ;  /* 0x000066000606d625 */ /* 0x000fe200078e0207 */
[----:B------:R-:W-:-:S03]  /*1f30*/  @!P6 LOP3.LUT R8, R87, 0x1, RZ, 0xc0, !PT ;  /* 0x000000015708e812 */ /* 0x000fc600078ec0ff */
[----:B------:R-:W-:-:S04]  /*1f40*/  @!P3 IMAD.WIDE R4, R4, R5, c[0x0][0x198] ;  /* 0x000066000404b625 */ /* 0x000fc800078e0205 */
[----:B------:R-:W-:Y:S02]  /*1f50*/  @!P6 IMAD R8, R8, c[0x0][0x10], RZ ;  /* 0x000004000808ea24 */ /* 0x000fe400078e02ff */
[----:B------:R-:W-:Y:S01]  /*1f60*/  @!P3 IMAD.WIDE.U32 R4, R9, 0x8, R4 ;  /* 0x000000080904b825 */ /* 0x000fe200078e0004 */
[----:B------:R-:W-:-:S03]  /*1f70*/  @!P6 MOV R9, 0x4 ;  /* 0x000000040009e802 */ /* 0x000fc60000000f00 */
[----:B------:R-:W-:Y:S02]  /*1f80*/  @!P6 IMAD R8, R8, c[0x0][0xc], RZ ;  /* 0x000003000808ea24 */ /* 0x000fe400078e02ff */
[----:B------:R-:W2:Y:S01]  /*1f90*/  @!P3 LDG.E.64 R4, [R4.64] ;  /* 0x000000060404b981 */ /* 0x000ea2000c1e1b00 */
[----:B------:R-:W-:Y:S02]  /*1fa0*/  @!P5 IMAD.WIDE.U32 R6, R13, 0x8, R6 ;  /* 0x000000080d06d825 */ /* 0x000fe400078e0006 */
[----:B------:R-:W-:Y:S02]  /*1fb0*/  @!P6 SHF.L.U32 R8, R8, 0x1, RZ ;  /* 0x000000010808e819 */ /* 0x000fe400000006ff */
[----:B0-----:R-:W-:Y:S02]  /*1fc0*/  @!P6 IMAD R13, R12, c[0x0][0x10], R15 ;  /* 0x000004000c0dea24 */ /* 0x001fe400078e020f */
[----:B------:R-:W3:Y:S01]  /*1fd0*/  @!P5 LDG.E.64 R6, [R6.64] ;  /* 0x000000060606d981 */ /* 0x000ee2000c1e1b00 */
[----:B------:R-:W-:-:S06]  /*1fe0*/  @!P6 IMAD.WIDE R8, R8, R9, c[0x0][0x198] ;  /* 0x000066000808e625 */ /* 0x000fcc00078e0209 */
[----:B------:R-:W-:-:S06]  /*1ff0*/  @!P6 IMAD.WIDE.U32 R8, R13, 0x8, R8 ;  /* 0x000000080d08e825 */ /* 0x000fcc00078e0008 */
[----:B------:R-:W4:Y:S01]  /*2000*/  @!P6 LDG.E.64 R8, [R8.64] ;  /* 0x000000060808e981 */ /* 0x000f22000c1e1b00 */
[----:B------:R-:W-:Y:S02]  /*2010*/  IADD3 R11, R11, -0x4, RZ ;  /* 0xfffffffc0b0b7810 */ /* 0x000fe40007ffe0ff */
[----:B------:R-:W-:Y:S01]  /*2020*/  IADD3 R10, R10, 0x4, RZ ;  /* 0x000000040a0a7810 */ /* 0x000fe20007ffe0ff */
[----:B--2---:R-:W-:Y:S02]  /*2030*/  @!P3 FADD.FTZ R50, R50, R4 ;  /* 0x000000043232b221 */ /* 0x004fe40000010000 */
[----:B------:R-:W-:Y:S01]  /*2040*/  @!P3 FADD.FTZ R51, R51, R5 ;  /* 0x000000053333b221 */ /* 0x000fe20000010000 */
[----:B------:R-:W-:Y:S01]  /*2050*/  ISETP.NE.AND P3, PT, R11, RZ, PT ;  /* 0x000000ff0b00720c */ /* 0x000fe20003f65270 */
[----:B---3--:R-:W-:Y:S02]  /*2060*/  @!P5 FADD.FTZ R50, R50, R6 ;  /* 0x000000063232d221 */ /* 0x008fe40000010000 */
[----:B------:R-:W-:-:S02]  /*2070*/  @!P5 FADD.FTZ R51, R51, R7 ;  /* 0x000000073333d221 */ /* 0x000fc40000010000 */
[----:B----4-:R-:W-:Y:S02]  /*2080*/  @!P6 FADD.FTZ R50, R50, R8 ;  /* 0x000000083232e221 */ /* 0x010fe40000010000 */
[----:B------:R-:W-:-:S06]  /*2090*/  @!P6 FADD.FTZ R51, R51, R9 ;  /* 0x000000093333e221 */ /* 0x000fcc0000010000 */
[----:B------:R-:W-:Y:S05]  /*20a0*/  @P3 BRA `(.L_x_2971) ;  /* 0xfffffc5000003947 */ /* 0x000fea000383ffff */
.L_x_2970:
        /* <DEDUP_REMOVED lines=19> */
.L_x_2973:
[----:B------:R-:W-:Y:S05]  /*21e0*/  BSYNC B0 ;  /* 0x0000000000007941 */ /* 0x000fea0003800000 */
.L_x_2972:
        /* <DEDUP_REMOVED lines=12> */
[----:B------:R-:W-:Y:S02]  /*22b0*/  @!P3 IMAD R5, R5, c[0x0][0x10], RZ ;  /* 0x000004000505ba24 */ /* 0x000fe400078e02ff */
[----:B------:R-:W-:-:S02]  /*22c0*/  @!P5 IMAD R4, R4, c[0x0][0xc], RZ ;  /* 0x000003000404da24 */ /* 0x000fc400078e02ff */
[----:B------:R-:W-:-:S03]  /*22d0*/  @!P3 IMAD R5, R5, c[0x0][0xc], RZ ;  /* 0x000003000505ba24 */ /* 0x000fc600078e02ff */
[----:B------:R-:W-:Y:S02]  /*22e0*/  @!P5 SHF.L.U32 R4, R4, 0x1, RZ ;  /* 0x000000010404d819 */ /* 0x000fe400000006ff */
[----:B------:R-:W-:-:S03]  /*22f0*/  @!P3 SHF.L.U32 R5, R5, 0x1, RZ ;  /* 0x000000010505b819 */ /* 0x000fc600000006ff */
[----:B------:R-:W-:Y:S01]  /*2300*/  @!P5 IMAD.WIDE R6, R4, R7, c[0x0][0x198] ;  /* 0x000066000406d625 */ /* 0x000fe200078e0207 */
[----:B------:R-:W-:-:S03]  /*2310*/  @!P3 MOV R4, 0x4 ;  /* 0x000000040004b802 */ /* 0x000fc60000000f00 */
        /* <DEDUP_REMOVED lines=11> */
.L_x_2967:
        /* <DEDUP_REMOVED lines=12> */
[----:B------:R-:W-:Y:S04]  /*2490*/  @!P3 STG.E.64 [R10.64], R8 ;  /* 0x000000080a00b986 */ /* 0x000fe8000c101b06 */
[----:B------:R-:W-:Y:S06]  /*24a0*/  BAR.SYNC.DEFER_BLOCKING 0x0 ;  /* 0x0000000000007b1d */ /* 0x000fec0000010000 */
[----:B------:R-:W2:Y:S04]  /*24b0*/  LDG.E.64 R4, [R4.64] ;  /* 0x0000000604047981 */ /* 0x000ea8000c1e1b00 */
[----:B------:R-:W2:Y:S01]  /*24c0*/  LDG.E.64 R6, [R6.64] ;  /* 0x0000000606067981 */ /* 0x000ea2000c1e1b00 */
[----:B------:R-:W-:-:S02]  /*24d0*/  ISETP.NE.AND P6, PT, RZ, UR5, PT ;  /* 0x00000005ff007c0c */ /* 0x000fc4000bfc5270 */
[----:B------:R-:W-:Y:S01]  /*24e0*/  ISETP.GE.U32.AND P5, PT, R66, c[0x0][0x1c8], PT ;  /* 0x0000720042007a0c */ /* 0x000fe20003fa6070 */
[----:B------:R-:W1:Y:S02]  /*24f0*/  LDS.64 R14, [0x48] ;  /* 0x00004800ff0e7984 */ /* 0x000e640000000a00 */
[----:B-1----:R-:W-:-:S04]  /*2500*/  FMUL.FTZ R14, R14, c[0x0][0x1f4] ;  /* 0x00007d000e0e7a20 */ /* 0x002fc80000410000 */
[C---:B------:R-:W-:Y:S02]  /*2510*/  FMUL.FTZ R12, R14.reuse, R14 ;  /* 0x0000000e0e0c7220 */ /* 0x040fe40000410000 */
[C---:B------:R-:W-:Y:S02]  /*2520*/  FADD.FTZ R32, -R14.reuse, R32 ;  /* 0x000000200e207221 */ /* 0x040fe40000010100 */
[----:B------:R-:W-:Y:S01]  /*2530*/  FFMA.FTZ R12, R15, c[0x0][0x1f4], -R12 ;  /* 0x00007d000f0c7a23 */ /* 0x000fe2000001080c */
[----:B------:R-:W-:Y:S01]  /*2540*/  MOV R15, 0x3f800000 ;  /* 0x3f800000000f7802 */ /* 0x000fe20000000f00 */
[----:B------:R-:W-:-:S03]  /*2550*/  FADD.FTZ R8, -R14, R33 ;  /* 0x000000210e087221 */ /* 0x000fc60000010100 */
[----:B------:R-:W-:-:S13]  /*2560*/  FSETP.GTU.FTZ.AND P3, PT, R12, RZ, PT ;  /* 0x000000ff0c00720b */ /* 0x000fda0003f7c000 */
[----:B------:R-:W-:-:S04]  /*2570*/  @P3 FADD.FTZ R12, R12, c[0x0][0x188] ;  /* 0x000062000c0c3621 */ /* 0x000fc80000010000 */
[----:B------:R-:W1:Y:S02]  /*2580*/  @P3 MUFU.RSQ R15, R12 ;  /* 0x0000000c000f3308 */ /* 0x000e640000001400 */
[-C--:B-1----:R-:W-:Y:S02]  /*2590*/  FMUL.FTZ R9, R32, R15.reuse ;  /* 0x0000000f20097220 */ /* 0x082fe40000410000 */
[----:B------:R-:W-:Y:S02]  /*25a0*/  FMUL.FTZ R10, R8, R15 ;  /* 0x0000000f080a7220 */ /* 0x000fe40000410000 */
[----:B------:R-:W-:Y:S02]  /*25b0*/  FADD.FTZ R32, -R14, R30 ;  /* 0x0000001e0e207221 */ /* 0x000fe40000010100 */
[----:B--2---:R-:W-:Y:S02]  /*25c0*/  FFMA.FTZ R8, R4, R9, R6 ;  /* 0x0000000904087223 */ /* 0x004fe40000010006 */
[----:B------:R-:W-:Y:S01]  /*25d0*/  FFMA.FTZ R9, R5, R10, R7 ;  /* 0x0000000a05097223 */ /* 0x000fe20000010007 */
[----:B------:R-:W-:Y:S05]  /*25e0*/  @!P6 BRA `(.L_x_2974) ;  /* 0x000000a00000e947 */ /* 0x000fea0003800000 */
        /* <DEDUP_REMOVED lines=8> */
[----:B-1----:R-:W-:Y:S02]  /*2670*/  FMUL.FTZ R8, R8, R11 ;  /* 0x0000000b08087220 */ /* 0x002fe40000410000 */
[----:B--2---:R-:W-:-:S05]  /*2680*/  FMUL.FTZ R9, R9, R30 ;  /* 0x0000001e09097220 */ /* 0x004fca0000410000 */
.L_x_2974:
        /* <DEDUP_REMOVED lines=11> */
.L_x_2976:
[----:B------:R-:W-:Y:S05]  /*2740*/  BSYNC B0 ;  /* 0x0000000000007941 */ /* 0x000fea0003800000 */
.L_x_2975:
[----:B-1----:R-:W-:Y:S01]  /*2750*/  FADD.FTZ R8, -R14, R31 ;  /* 0x0000001f0e087221 */ /* 0x002fe20000010100 */
[----:B------:R-:W-:Y:S01]  /*2760*/  ISETP.GE.AND.EX P5, PT, R79, c[0x0][0x1cc], PT, P5 ;  /* 0x000073004f007a0c */ /* 0x000fe20003fa6350 */
[-C--:B------:R-:W-:Y:S02]  /*2770*/  FMUL.FTZ R9, R32, R15.reuse ;  /* 0x0000000f20097220 */ /* 0x080fe40000410000 */
[C---:B------:R-:W-:Y:S02]  /*2780*/  FADD.FTZ R26, -R14.reuse, R26 ;  /* 0x0000001a0e1a7221 */ /* 0x040fe40000010100 */
[----:B------:R-:W-:Y:S02]  /*2790*/  FADD.FTZ R12, -R14, R27 ;  /* 0x0000001b0e0c7221 */ /* 0x000fe40000010100 */
[----:B------:R-:W-:Y:S02]  /*27a0*/  FMUL.FTZ R10, R8, R15 ;  /* 0x0000000f080a7220 */ /* 0x000fe40000410000 */
[----:B------:R-:W-:-:S02]  /*27b0*/  FFMA.FTZ R8, R4, R9, R6 ;  /* 0x0000000904087223 */ /* 0x000fc40000010006 */
[-C--:B------:R-:W-:Y:S02]  /*27c0*/  FMUL.FTZ R27, R26, R15.reuse ;  /* 0x0000000f1a1b7220 */ /* 0x080fe40000410000 */
[----:B------:R-:W-:Y:S02]  /*27d0*/  FMUL.FTZ R30, R12, R15 ;  /* 0x0000000f0c1e7220 */ /* 0x000fe40000410000 */
        /* <DEDUP_REMOVED lines=12> */
.L_x_2977:
        /* <DEDUP_REMOVED lines=11> */
.L_x_2979:
[----:B------:R-:W-:Y:S05]  /*2950*/  BSYNC B0 ;  /* 0x0000000000007941 */ /* 0x000fea0003800000 */
.L_x_2978:
[----:B------:R-:W-:Y:S02]  /*2960*/  FADD.FTZ R44, -R14, R44 ;  /* 0x0000002c0e2c7221 */ /* 0x000fe40000010100 */
[----:B-1----:R-:W-:Y:S02]  /*2970*/  FFMA.FTZ R8, R4, R27, R6 ;  /* 0x0000001b04087223 */ /* 0x002fe40000010006 */
        /* <DEDUP_REMOVED lines=12> */
.L_x_2980:
        /* <DEDUP_REMOVED lines=11> */
.L_x_2982:
[----:B------:R-:W-:Y:S05]  /*2af0*/  BSYNC B0 ;  /* 0x0000000000007941 */ /* 0x000fea0003800000 */
.L_x_2981:
[----:B-1----:R-:W-:Y:S01]  /*2b00*/  FADD.FTZ R8, -R14, R45 ;  /* 0x0000002d0e087221 */ /* 0x002fe20000010100 */
[----:B------:R-:W-:Y:S01]  /*2b10*/  ISETP.GE.U32.AND P3, PT, R67, c[0x0][0x1c8], PT ;  /* 0x0000720043007a0c */ /* 0x000fe20003f66070 */
[-C--:B------:R-:W-:Y:S01]  /*2b20*/  FMUL.FTZ R9, R44, R15.reuse ;  /* 0x0000000f2c097220 */ /* 0x080fe20000410000 */
[----:B------:R-:W-:Y:S01]  /*2b30*/  ISETP.GE.U32.AND P4, PT, R68, c[0x0][0x1c8], PT ;  /* 0x0000720044007a0c */ /* 0x000fe20003f86070 */
[----:B------:R-:W-:Y:S01]  /*2b40*/  FMUL.FTZ R10, R8, R15 ;  /* 0x0000000f080a7220 */ /* 0x000fe20000410000 */
[----:B------:R-:W-:Y:S01]  /*2b50*/  ISETP.GT.U32.OR P5, PT, R58, 0xdf, P5 ;  /* 0x000000df3a00780c */ /* 0x000fe20002fa4470 */
[----:B------:R-:W-:Y:S02]  /*2b60*/  FFMA.FTZ R8, R4, R9, R6 ;  /* 0x0000000904087223 */ /* 0x000fe40000010006 */
[----:B------:R-:W-:Y:S01]  /*2b70*/  FFMA.FTZ R9, R5, R10, R7 ;  /* 0x0000000a05097223 */ /* 0x000fe20000010007 */
[----:B------:R-:W-:Y:S08]  /*2b80*/  @!P6 BRA `(.L_x_2983) ;  /* 0x000000a00000e947 */ /* 0x000ff00003800000 */
        /* <DEDUP_REMOVED lines=10> */
.L_x_2983:
[----:B------:R-:W-:Y:S01]  /*2c30*/  BSSY B0, `(.L_x_2984) ;  /* 0x000000b000007945 */ /* 0x000fe20003800000 */
[----:B------:R-:W-:Y:S05]  /*2c40*/  @P5 BRA `(.L_x_2985) ;  /* 0x0000009000005947 */ /* 0x000fea0003800000 */
        /* <DEDUP_REMOVED lines=9> */
.L_x_2985:
[----:B------:R-:W-:Y:S05]  /*2ce0*/  BSYNC B0 ;  /* 0x0000000000007941 */ /* 0x000fea0003800000 */
.L_x_2984:
[C---:B------:R-:W-:Y:S01]  /*2cf0*/  FADD.FTZ R42, -R14.reuse, R42 ;  /* 0x0000002a0e2a7221 */ /* 0x040fe20000010100 */
[----:B------:R-:W-:Y:S01]  /*2d00*/  ISETP.GE.U32.AND P5, PT, R69, c[0x0][0x1c8], PT ;  /* 0x0000720045007a0c */ /* 0x000fe20003fa6070 */
[----:B-1----:R-:W-:Y:S01]  /*2d10*/  FADD.FTZ R8, -R14, R43 ;  /* 0x0000002b0e087221 */ /* 0x002fe20000010100 */
[----:B------:R-:W-:Y:S01]  /*2d20*/  ISETP.GE.AND.EX P3, PT, R80, c[0x0][0x1cc], PT, P3 ;  /* 0x0000730050007a0c */ /* 0x000fe20003f66330 */
[-C--:B------:R-:W-:Y:S01]  /*2d30*/  FMUL.FTZ R9, R42, R15.reuse ;  /* 0x0000000f2a097220 */ /* 0x080fe20000410000 */
[----:B------:R-:W-:Y:S01]  /*2d40*/  ISETP.GE.AND.EX P4, PT, R57, c[0x0][0x1cc], PT, P4 ;  /* 0x0000730039007a0c */ /* 0x000fe20003f86340 */
[----:B------:R-:W-:Y:S01]  /*2d50*/  FADD.FTZ R40, -R14, R40 ;  /* 0x000000280e287221 */ /* 0x000fe20000010100 */
[----:B------:R-:W-:Y:S01]  /*2d60*/  ISETP.GE.AND.EX P5, PT, R56, c[0x0][0x1cc], PT, P5 ;  /* 0x0000730038007a0c */ /* 0x000fe20003fa6350 */
[----:B------:R-:W-:Y:S01]  /*2d70*/  FADD.FTZ R12, -R14, R41 ;  /* 0x000000290e0c7221 */ /* 0x000fe20000010100 */
[----:B------:R-:W-:Y:S01]  /*2d80*/  ISETP.GT.U32.OR P3, PT, R58, 0xdf, P3 ;  /* 0x000000df3a00780c */ /* 0x000fe20001f64470 */
[----:B------:R-:W-:Y:S01]  /*2d90*/  FMUL.FTZ R10, R8, R15 ;  /* 0x0000000f080a7220 */ /* 0x000fe20000410000 */
[----:B------:R-:W-:Y:S01]  /*2da0*/  ISETP.GT.U32.OR P4, PT, R58, 0xdf, P4 ;  /* 0x000000df3a00780c */ /* 0x000fe20002784470 */
        /* <DEDUP_REMOVED lines=15> */
.L_x_2986:
        /* <DEDUP_REMOVED lines=11> */
.L_x_2988:
[----:B------:R-:W-:Y:S05]  /*2f50*/  BSYNC B0 ;  /* 0x0000000000007941 */ /* 0x000fea0003800000 */
.L_x_2987:
        /* <DEDUP_REMOVED lines=14> */
.L_x_2989:
        /* <DEDUP_REMOVED lines=11> */
.L_x_2991:
[----:B------:R-:W-:Y:S05]  /*30f0*/  BSYNC B0 ;  /* 0x0000000000007941 */ /* 0x000fea0003800000 */
.L_x_2990:
        /* <DEDUP_REMOVED lines=19> */
.L_x_2992:
        /* <DEDUP_REMOVED lines=11> */
.L_x_2994:
[----:B------:R-:W-:Y:S05]  /*32e0*/  BSYNC B0 ;  /* 0x0000000000007941 */ /* 0x000fea0003800000 */
.L_x_2993:
[----:B------:R-:W-:Y:S01]  /*32f0*/  FADD.FTZ R36, -R14, R36 ;  /* 0x000000240e247221 */ /* 0x000fe20000010100 */
[----:B------:R-:W-:Y:S01]  /*3300*/  ISETP.GE.U32.AND P5, PT, R72, c[0x0][0x1c8], PT ;  /* 0x0000720048007a0c */ /* 0x000fe20003fa6070 */
[----:B-1----:R-:W-:Y:S01]  /*3310*/  FADD.FTZ R8, -R14, R37 ;  /* 0x000000250e087221 */ /* 0x002fe20000010100 */
[----:B------:R-:W-:Y:S01]  /*3320*/  ISETP.GE.AND.EX P3, PT, R55, c[0x0][0x1cc], PT, P3 ;  /* 0x0000730037007a0c */ /* 0x000fe20003f66330 */
[-C--:B------:R-:W-:Y:S01]  /*3330*/  FMUL.FTZ R9, R36, R15.reuse ;  /* 0x0000000f24097220 */ /* 0x080fe20000410000 */
[----:B------:R-:W-:Y:S01]  /*3340*/  ISETP.GE.AND.EX P4, PT, R54, c[0x0][0x1cc], PT, P4 ;  /* 0x0000730036007a0c */ /* 0x000fe20003f86340 */
[C---:B------:R-:W-:Y:S01]  /*3350*/  FADD.FTZ R34, -R14.reuse, R34 ;  /* 0x000000220e227221 */ /* 0x040fe20000010100 */
        /* <DEDUP_REMOVED lines=20> */
.L_x_2995:
        /* <DEDUP_REMOVED lines=11> */
.L_x_2997:
[----:B------:R-:W-:Y:S05]  /*3550*/  BSYNC B0 ;  /* 0x0000000000007941 */ /* 0x000fea0003800000 */
.L_x_2996:
        /* <DEDUP_REMOVED lines=14> */
.L_x_2998:
        /* <DEDUP_REMOVED lines=11> */
.L_x_3000:
[----:B------:R-:W-:Y:S05]  /*36f0*/  BSYNC B0 ;  /* 0x0000000000007941 */ /* 0x000fea0003800000 */
.L_x_2999:
        /* <DEDUP_REMOVED lines=19> */
.L_x_3001:
        /* <DEDUP_REMOVED lines=11> */
.L_x_3003:
[----:B------:R-:W-:Y:S05]  /*38e0*/  BSYNC B0 ;  /* 0x0000000000007941 */ /* 0x000fea0003800000 */
.L_x_3002:
[----:B------:R-:W-:Y:S01]  /*38f0*/  ISETP.GE.U32.AND P5, PT, R75, c[0x0][0x1c8], PT ;  /* 0x000072004b007a0c */ /* 0x000fe20003fa6070 */
[----:B------:R-:W-:Y:S01]  /*3900*/  FADD.FTZ R24, -R14, R24 ;  /* 0x000000180e187221 */ /* 0x000fe20000010100 */
[----:B------:R-:W-:Y:S01]  /*3910*/  ISETP.GE.AND.EX P4, PT, R52, c[0x0][0x1cc], PT, P4 ;  /* 0x0000730034007a0c */ /* 0x000fe20003f86340 */
[----:B-1----:R-:W-:Y:S01]  /*3920*/  FADD.FTZ R8, -R14, R25 ;  /* 0x000000190e087221 */ /* 0x002fe20000010100 */
[----:B------:R-:W-:Y:S01]  /*3930*/  ISETP.GE.AND.EX P3, PT, R0, c[0x0][0x1cc], PT, P3 ;  /* 0x0000730000007a0c */ /* 0x000fe20003f66330 */
[-C--:B------:R-:W-:Y:S01]  /*3940*/  FMUL.FTZ R9, R24, R15.reuse ;  /* 0x0000000f18097220 */ /* 0x080fe20000410000 */
[----:B------:R-:W-:Y:S01]  /*3950*/  ISETP.GE.AND.EX P5, PT, R81, c[0x0][0x1cc], PT, P5 ;  /* 0x0000730051007a0c */ /* 0x000fe20003fa6350 */
[----:B------:R-:W-:Y:S01]  /*3960*/  FMUL.FTZ R8, R8, R15 ;  /* 0x0000000f08087220 */ /* 0x000fe20000410000 */
[----:B------:R-:W-:Y:S01]  /*3970*/  ISETP.GT.U32.OR P4, PT, R58, 0xdf, P4 ;  /* 0x000000df3a00780c */ /* 0x000fe20002784470 */
[----:B------:R-:W-:Y:S01]  /*3980*/  FADD.FTZ R24, -R14, R22 ;  /* 0x000000160e187221 */ /* 0x000fe20000010100 */
[----:B------:R-:W-:Y:S01]  /*3990*/  ISETP.GT.U32.OR P3, PT, R58, 0xdf, P3 ;  /* 0x000000df3a00780c */ /* 0x000fe20001f64470 */
[----:B------:R-:W-:Y:S01]  /*39a0*/  FADD.FTZ R26, -R14, R23 ;  /* 0x000000170e1a7221 */ /* 0x000fe20000010100 */
[----:B------:R-:W-:Y:S01]  /*39b0*/  ISETP.GT.U32.OR P5, PT, R58, 0xdf, P5 ;  /* 0x000000df3a00780c */ /* 0x000fe20002fa4470 */
[----:B------:R-:W-:-:S02]  /*39c0*/  FFMA.FTZ R12, R4, R9, R6 ;  /* 0x00000009040c7223 */ /* 0x000fc40000010006 */
        /* <DEDUP_REMOVED lines=12> */
.L_x_3004:
        /* <DEDUP_REMOVED lines=11> */
.L_x_3006:
[----:B------:R-:W-:Y:S05]  /*3b40*/  BSYNC B0 ;  /* 0x0000000000007941 */ /* 0x000fea0003800000 */
.L_x_3005:
[-C--:B-1----:R-:W-:Y:S02]  /*3b50*/  FMUL.FTZ R9, R24, R15.reuse ;  /* 0x0000000f18097220 */ /* 0x082fe40000410000 */
[----:B------:R-:W-:Y:S02]  /*3b60*/  FMUL.FTZ R26, R26, R15 ;  /* 0x0000000f1a1a7220 */ /* 0x000fe40000410000 */
[C---:B------:R-:W-:Y:S02]  /*3b70*/  FADD.FTZ R22, -R14.reuse, R20 ;  /* 0x000000140e167221 */ /* 0x040fe40000010100 */
[----:B------:R-:W-:Y:S02]  /*3b80*/  FADD.FTZ R24, -R14, R21 ;  /* 0x000000150e187221 */ /* 0x000fe40000010100 */
[----:B------:R-:W-:Y:S02]  /*3b90*/  FFMA.FTZ R12, R4, R9, R6 ;  /* 0x00000009040c7223 */ /* 0x000fe40000010006 */
        /* <DEDUP_REMOVED lines=12> */
.L_x_3007:
[----:B------:R-:W-:Y:S01]  /*3c60*/  BSSY B0, `(.L_x_3008) ;  /* 0x000000b000007945 */ /* 0x000fe20003800000 */
[----:B------:R-:W-:Y:S05]  /*3c70*/  @P3 BRA `(.L_x_3009) ;  /* 0x0000009000003947 */ /* 0x000fea0003800000 */
        /* <DEDUP_REMOVED lines=8> */
[----:B------:R1:W-:Y:S04]  /*3d00*/  STG.E.64 [R8.64], R12 ;  /* 0x0000000c08007986 */ /* 0x0003e8000c101b06 */
.L_x_3009:
[----:B------:R-:W-:Y:S05]  /*3d10*/  BSYNC B0 ;  /* 0x0000000000007941 */ /* 0x000fea0003800000 */
.L_x_3008:
        /* <DEDUP_REMOVED lines=17> */
.L_x_3010:
        /* <DEDUP_REMOVED lines=11> */
.L_x_3012:
[----:B------:R-:W-:Y:S05]  /*3ee0*/  BSYNC B0 ;  /* 0x0000000000007941 */ /* 0x000fea0003800000 */
.L_x_3011:
[----:B------:R-:W-:Y:S01]  /*3ef0*/  FADD.FTZ R16, -R14, R16 ;  /* 0x000000100e107221 */ /* 0x000fe20000010100 */
[----:B------:R-:W-:Y:S01]  /*3f00*/  ISETP.GE.U32.AND P5, PT, R76, c[0x0][0x1c8], PT ;  /* 0x000072004c007a0c */ /* 0x000fe20003fa6070 */
[C---:B------:R-:W-:Y:S01]  /*3f10*/  FADD.FTZ R0, -R14.reuse, R17 ;  /* 0x000000110e007221 */ /* 0x040fe20000010100 */
[----:B------:R-:W-:Y:S01]  /*3f20*/  ISETP.GE.U32.AND P3, PT, R77, c[0x0][0x1c8], PT ;  /* 0x000072004d007a0c */ /* 0x000fe20003f66070 */
[----:B------:R-:W-:Y:S01]  /*3f30*/  FADD.FTZ R2, -R14, R2 ;  /* 0x000000020e027221 */ /* 0x000fe20000010100 */
[----:B------:R-:W-:Y:S01]  /*3f40*/  ISETP.GE.U32.AND P4, PT, R78, c[0x0][0x1c8], PT ;  /* 0x000072004e007a0c */ /* 0x000fe20003f86070 */
[----:B------:R-:W-:Y:S01]  /*3f50*/  FADD.FTZ R14, -R14, R3 ;  /* 0x000000030e0e7221 */ /* 0x000fe20000010100 */
[----:B------:R-:W-:Y:S01]  /*3f60*/  ISETP.GE.AND.EX P5, PT, R82, c[0x0][0x1cc], PT, P5 ;  /* 0x0000730052007a0c */ /* 0x000fe20003fa6350 */
[-C--:B------:R-:W-:Y:S01]  /*3f70*/  FMUL.FTZ R3, R20, R15.reuse ;  /* 0x0000000f14037220 */ /* 0x080fe20000410000 */
[----:B------:R-:W-:Y:S01]  /*3f80*/  ISETP.GE.AND.EX P3, PT, R83, c[0x0][0x1cc], PT, P3 ;  /* 0x0000730053007a0c */ /* 0x000fe20003f66330 */
[-C--:B-1----:R-:W-:Y:S01]  /*3f90*/  FMUL.FTZ R9, R16, R15.reuse ;  /* 0x0000000f10097220 */ /* 0x082fe20000410000 */
[----:B------:R-:W-:Y:S01]  /*3fa0*/  ISETP.GE.AND.EX P4, PT, R84, c[0x0][0x1cc], PT, P4 ;  /* 0x0000730054007a0c */ /* 0x000fe20003f86340 */
[-C--:B------:R-:W-:Y:S01]  /*3fb0*/  FMUL.FTZ R11, R2, R15.reuse ;  /* 0x0000000f020b7220 */ /* 0x080fe20000410000 */
[----:B------:R-:W-:Y:S01]  /*3fc0*/  ISETP.GT.U32.OR P5, PT, R58, 0xdf, P5 ;  /* 0x000000df3a00780c */ /* 0x000fe20002fa4470 */
[-C--:B------:R-:W-:Y:S01]  /*3fd0*/  FMUL.FTZ R22, R22, R15.reuse ;  /* 0x0000000f16167220 */ /* 0x080fe20000410000 */
[----:B------:R-:W-:Y:S01]  /*3fe0*/  ISETP.GT.U32.OR P3, PT, R58, 0xdf, P3 ;  /* 0x000000df3a00780c */ /* 0x000fe20001f64470 */
[-C--:B------:R-:W-:Y:S01]  /*3ff0*/  FMUL.FTZ R0, R0, R15.reuse ;  /* 0x0000000f00007220 */ /* 0x080fe20000410000 */
[----:B------:R-:W-:Y:S01]  /*4000*/  ISETP.GT.U32.OR P4, PT, R58, 0xdf, P4 ;  /* 0x000000df3a00780c */ /* 0x000fe20002784470 */
[----:B------:R-:W-:-:S02]  /*4010*/  FMUL.FTZ R14, R14, R15 ;  /* 0x0000000f0e0e7220 */ /* 0x000fc40000410000 */
[C-C-:B------:R-:W-:Y:S02]  /*4020*/  FFMA.FTZ R10, R4.reuse, R3, R6.reuse ;  /* 0x00000003040a7223 */ /* 0x140fe40000010006 */
[C-C-:B------:R-:W-:Y:S02]  /*4030*/  FFMA.FTZ R8, R4.reuse, R9, R6.reuse ;  /* 0x0000000904087223 */ /* 0x140fe40000010006 */
[----:B------:R-:W-:Y:S02]  /*4040*/  FFMA.FTZ R2, R4, R11, R6 ;  /* 0x0000000b04027223 */ /* 0x000fe40000010006 */
[C-C-:B------:R-:W-:Y:S02]  /*4050*/  FFMA.FTZ R9, R5.reuse, R0, R7.reuse ;  /* 0x0000000005097223 */ /* 0x140fe40000010007 */
[C-C-:B------:R-:W-:Y:S02]  /*4060*/  FFMA.FTZ R3, R5.reuse, R14, R7.reuse ;  /* 0x0000000e05037223 */ /* 0x140fe40000010007 */
        /* <DEDUP_REMOVED lines=12> */
.L_x_3013:
        /* <DEDUP_REMOVED lines=11> */
.L_x_3015:
[----:B------:R-:W-:Y:S05]  /*41e0*/  BSYNC B0 ;  /* 0x0000000000007941 */ /* 0x000fea0003800000 */
.L_x_3014:
[----:B------:R-:W-:Y:S05]  /*41f0*/  @!P6 BRA `(.L_x_3016) ;  /* 0x000000a00000e947 */ /* 0x000fea0003800000 */
[----:B------:R-:W-:Y:S02]  /*4200*/  FMUL.FTZ R0, R8, -1.4426950216293334961 ;  /* 0xbfb8aa3b08007820 */ /* 0x000fe40000410000 */
[----:B------:R-:W-:-:S04]  /*4210*/  FMUL.FTZ R6, R9, -1.4426950216293334961 ;  /* 0xbfb8aa3b09067820 */ /* 0x000fc80000410000 */
[----:B------:R-:W2:Y:S08]  /*4220*/  MUFU.EX2 R0, R0 ;  /* 0x0000000000007308 */ /* 0x000eb00000000800 */
[----:B------:R-:W3:Y:S01]  /*4230*/  MUFU.EX2 R6, R6 ;  /* 0x0000000600067308 */ /* 0x000ee20000000800 */
[----:B-12---:R-:W-:-:S07]  /*4240*/  FADD.FTZ R4, R0, 1 ;  /* 0x3f80000000047421 */ /* 0x006fce0000010000 */
[----:B------:R-:W1:Y:S01]  /*4250*/  MUFU.RCP R5, R4 ;  /* 0x0000000400057308 */ /* 0x000e620000001000 */
[----:B---3--:R-:W-:-:S07]  /*4260*/  FADD.FTZ R7, R6, 1 ;  /* 0x3f80000006077421 */ /* 0x008fce0000010000 */
[----:B------:R-:W2:Y:S01]  /*4270*/  MUFU.RCP R10, R7 ;  /* 0x00000007000a7308 */ /* 0x000ea20000001000 */
[----:B-1----:R-:W-:Y:S02]  /*4280*/  FMUL.FTZ R8, R8, R5 ;  /* 0x0000000508087220 */ /* 0x002fe40000410000 */
[----:B--2---:R-:W-:-:S05]  /*4290*/  FMUL.FTZ R9, R9, R10 ;  /* 0x0000000a09097220 */ /* 0x004fca0000410000 */
.L_x_3016:
[----:B------:R-:W-:Y:S01]  /*42a0*/  BSSY B0, `(.L_x_3017) ;  /* 0x000000b000007945 */ /* 0x000fe20003800000 */
[----:B------:R-:W-:Y:S05]  /*42b0*/  @P3 BRA `(.L_x_3018) ;  /* 0x0000009000003947 */ /* 0x000fea0003800000 */
[----:B-1----:R-:W-:Y:S01]  /*42c0*/  MOV R4, R48 ;  /* 0x0000003000047202 */ /* 0x002fe20000000f00 */
        /* <DEDUP_REMOVED lines=8> */
.L_x_3018:
[----:B------:R-:W-:Y:S05]  /*4350*/  BSYNC B0 ;  /* 0x0000000000007941 */ /* 0x000fea0003800000 */
.L_x_3017:
        /* <DEDUP_REMOVED lines=11> */
.L_x_3019:
[----:B------:R-:W-:Y:S01]  /*4410*/  BSSY B0, `(.L_x_3020) ;  /* 0x000000a000007945 */ /* 0x000fe20003800000 */
[----:B------:R-:W-:Y:S05]  /*4420*/  @P4 BRA `(.L_x_3021) ;  /* 0x0000008000004947 */ /* 0x000fea0003800000 */
[----:B------:R-:W-:Y:S01]  /*4430*/  MOV R46, R48 ;  /* 0x00000030002e7202 */ /* 0x000fe20000000f00 */
[----:B-1----:R-:W-:-:S04]  /*4440*/  IMAD R5, R84, c[0x0][0x1c0], RZ ;  /* 0x0000700054057a24 */ /* 0x002fc800078e02ff */
[----:B------:R-:W-:-:S04]  /*4450*/  IMAD.WIDE.U32 R46, R78, c[0x0][0x1c0], R46 ;  /* 0x000070004e2e7a25 */ /* 0x000fc800078e002e */
[----:B------:R-:W-:Y:S01]  /*4460*/  IMAD R5, R78, c[0x0][0x1c4], R5 ;  /* 0x000071004e057a24 */ /* 0x000fe200078e0205 */
[----:B------:R-:W-:-:S04]  /*4470*/  LEA R4, P3, R46, c[0x0][0x160], 0x2 ;  /* 0x000058002e047a11 */ /* 0x000fc800078610ff */
[----:B------:R-:W-:-:S04]  /*4480*/  IADD3 R5, R47, R5, RZ ;  /* 0x000000052f057210 */ /* 0x000fc80007ffe0ff */
[----:B------:R-:W-:-:S05]  /*4490*/  LEA.HI.X R5, R46, c[0x0][0x164], R5, 0x2, P3 ;  /* 0x000059002e057a11 */ /* 0x000fca00018f1405 */
[----:B------:R1:W-:Y:S02]  /*44a0*/  STG.E.64 [R4.64], R2 ;  /* 0x0000000204007986 */ /* 0x0003e4000c101b06 */
.L_x_3021:
[----:B------:R-:W-:Y:S05]  /*44b0*/  BSYNC B0 ;  /* 0x0000000000007941 */ /* 0x000fea0003800000 */
.L_x_3020:
[----:B------:R-:W-:Y:S02]  /*44c0*/  IADD3 R60, R60, c[0x0][0x10], RZ ;  /* 0x000004003c3c7a10 */ /* 0x000fe40007ffe0ff */
[----:B------:R-:W-:Y:S02]  /*44d0*/  IADD3 R87, R87, 0x1, RZ ;  /* 0x0000000157577810 */ /* 0x000fe40007ffe0ff */
[----:B------:R-:W-:-:S13]  /*44e0*/  ISETP.GE.AND P3, PT, R60, UR4, PT ;  /* 0x000000043c007c0c */ /* 0x000fda000bf66270 */
[----:B------:R-:W-:Y:S01]  /*44f0*/  @P3 CALL.REL.NOINC `(.L_x_3022) ;  /* 0x0000001000003944 */ /* 0x000fe20003c00000 */
[----:B------:R-:W-:Y:S05]  /*4500*/  BRA `(.L_x_3023) ;  /* 0xffffbdf000007947 */ /* 0x000fea000383ffff */
.L_x_3022:
[----:B------:R-:W-:Y:S05]  /*4510*/  EXIT ;  /* 0x000000000000794d */ /* 0x000fea0003800000 */
.L_x_3024:
        /* <DEDUP_REMOVED lines=14> */
.L_x_3377:


//--------------------- .text._Z35group_norm_nhwc_fwd_one_pass_kernelI11Fp32IOBf16WLi64ELi14ELi224EEv26Group_norm_nhwc_fwd_params --------------------------
	.section	.text._Z35group_norm_nhwc_fwd_one_pass_kernelI11Fp32IOBf16WLi64ELi14ELi224EEv26Group_norm_nhwc_fwd_params,"ax",@progbits
	.sectioninfo	@"SHI_REGISTERS=32"
	.align	128
        .global         _Z35group_norm_nhwc_fwd_one_pass_kernelI11Fp32IOBf16WLi64ELi14ELi224EEv26Group_norm_nhwc_fwd_params
        .type           _Z35group_norm_nhwc_fwd_one_pass_kernelI11Fp32IOBf16WLi64ELi14ELi224EEv26Group_norm_nhwc_fwd_params,@function
        .size           _Z35group_norm_nhwc_fwd_one_pass_kernelI11Fp32IOBf16WLi64ELi14ELi224EEv26Group_norm_nhwc_fwd_params,(.L_x_3378 - _Z35group_norm_nhwc_fwd_one_pass_kernelI11Fp32IOBf16WLi64ELi14ELi224EEv26Group_norm_nhwc_fwd_params)
        .other          _Z35group_norm_nhwc_fwd_one_pass_kernelI11Fp32IOBf16WLi64ELi14ELi224EEv26Group_norm_nhwc_fwd_params,@"STO_CUDA_ENTRY STV_DEFAULT"
_Z35group_norm_nhwc_fwd_one_pass_kernelI11Fp32IOBf16WLi64ELi14ELi224EEv26Group_norm_nhwc_fwd_params:
.text._Z35group_norm_nhwc_fwd_one_pass_kernelI11Fp32IOBf16WLi64ELi14ELi224EEv26Group_norm_nhwc_fwd_params:
        /* <DEDUP_REMOVED lines=27> */
.L_x_3044:
[----:B0-----:R-:W-:Y:S01]  /*01b0*/  IABS R9, c[0x0][0x1d8] ;  /* 0x0000760000097a13 */ /* 0x001fe20000000000 */
[----:B------:R-:W-:Y:S01]  /*01c0*/  CS2R R18, SRZ ;  /* 0x0000000000127805 */ /* 0x000fe2000001ff00 */
[----:B------:R-:W-:Y:S01]  /*01d0*/  SHF.R.S32.HI R26, RZ, 0x1f, R25 ;  /* 0x0000001fff1a7819 */ /* 0x000fe20000011419 */
[----:B------:R-:W-:Y:S01]  /*01e0*/  CS2R R20, SRZ ;  /* 0x0000000000147805 */ /* 0x000fe2000001ff00 */
        /* <DEDUP_REMOVED lines=114> */
.L_x_3026:
[----:B------:R-:W-:Y:S05]  /*0910*/  BSYNC B0 ;  /* 0x0000000000007941 */ /* 0x000fea0003800000 */
.L_x_3025:
        /* <DEDUP_REMOVED lines=25> */
.L_x_3029:
[----:B------:R-:W2:Y:S01]  /*0ab0*/  LDG.E.STRONG.GPU R9, [R14.64] ;  /* 0x000000080e097981 */ /* 0x000ea2000c1ef900 */
[----:B------:R-:W-:Y:S01]  /*0ac0*/  YIELD ;  /* 0x0000000000007946 */ /* 0x000fe20003800000 */
[----:B--2---:R-:W-:Y:S01]  /*0ad0*/  ISETP.NE.AND P0, PT, R9, R22, PT ;  /* 0x000000160900720c */ /* 0x004fe20003f05270 */
[----:B------:R-:W-:-:S12]  /*0ae0*/  CCTL.IVALL ;  /* 0x00000000ff00798f */ /* 0x000fd80002000000 */
[----:B------:R-:W-:Y:S05]  /*0af0*/  @P0 BRA `(.L_x_3029) ;  /* 0xffffffb000000947 */ /* 0x000fea000383ffff */
.L_x_3028:
        /* <DEDUP_REMOVED lines=20> */
.L_x_3033:
        /* <DEDUP_REMOVED lines=116> */
.L_x_3032:
        /* <DEDUP_REMOVED lines=62> */
.L_x_3034:
[----:B------:R-:W-:-:S13]  /*1760*/  ISETP.NE.OR P0, PT, RZ, UR5, P0 ;  /* 0x00000005ff007c0c */ /* 0x000fda0008705670 */
[----:B------:R-:W-:Y:S05]  /*1770*/  @!P0 BRA `(.L_x_3030) ;  /* 0x000001f000008947 */ /* 0x000fea0003800000 */
.L_x_3031:
        /* <DEDUP_REMOVED lines=31> */
.L_x_3030:
        /* <DEDUP_REMOVED lines=12> */
.L_x_3036:
[----:B------:R-:W-:Y:S05]  /*1a30*/  BSYNC B0 ;  /* 0x0000000000007941 */ /* 0x000fea0003800000 */
.L_x_3035:
        /* <DEDUP_REMOVED lines=16> */
.L_x_3027:
[----:B------:R-:W-:Y:S01]  /*1b40*/  LOP3.LUT P0, RZ, R24, R29, RZ, 0xfc, !PT ;  /* 0x0000001d18ff7212 */ /* 0x000fe2000780fcff */
[----:B------:R-:W-:Y:S01]  /*1b50*/  @!P2 STS.64 [0x48], R10 ;  /* 0x0000480aff00a388 */ /* 0x000fe20000000a00 */
[----:B------:R-:W-:Y:S01]  /*1b60*/  ISETP.EQ.U32.AND P3, PT, RZ, c[0x0][0x168], PT ;  /* 0x00005a00ff007a0c */ /* 0x000fe20003f62070 */
[----:B------:R-:W-:Y:S01]  /*1b70*/  HFMA2.MMA R15, -RZ, RZ, 0, 1.1920928955078125e-07 ;  /* 0x00000002ff0f7435 */ /* 0x000fe200000001ff */
[----:B------:R-:W-:Y:S02]  /*1b80*/  IADD3 R0, R2, R0, RZ ;  /* 0x0000000002007210 */ /* 0x000fe40007ffe0ff */
[----:B------:R-:W-:-:S13]  /*1b90*/  ISETP.EQ.OR.EX P0, PT, RZ, c[0x0][0x16c], P0, P3 ;  /* 0x00005b00ff007a0c */ /* 0x000fda0000702730 */
[----:B------:R-:W-:Y:S01]  /*1ba0*/  @!P0 MOV R13, 0x8 ;  /* 0x00000008000d8802 */ /* 0x000fe20000000f00 */
[----:B------:R-:W-:Y:S02]  /*1bb0*/  @!P0 FMUL.FTZ R9, R11, c[0x0][0x1f4] ;  /* 0x00007d000b098a20 */ /* 0x000fe40000410000 */
[----:B------:R-:W-:Y:S02]  /*1bc0*/  @!P0 FMUL.FTZ R8, R10, c[0x0][0x1f4] ;  /* 0x00007d000a088a20 */ /* 0x000fe40000410000 */
[----:B------:R-:W-:-:S05]  /*1bd0*/  @!P0 IMAD.WIDE R12, R4, R13, c[0x0][0x168] ;  /* 0x00005a00040c8625 */ /* 0x000fca00078e020d */
[----:B------:R1:W-:Y:S02]  /*1be0*/  @!P0 STG.E.64 [R12.64], R8 ;  /* 0x000000080c008986 */ /* 0x0003e4000c101b08 */
[CC--:B-1----:R-:W-:Y:S02]  /*1bf0*/  IMAD.WIDE R8, R0.reuse, R15.reuse, c[0x0][0x178] ;  /* 0x00005e0000087625 */ /* 0x0c2fe400078e020f */
[----:B------:R-:W-:Y:S02]  /*1c00*/  BAR.SYNC.DEFER_BLOCKING 0x0 ;  /* 0x0000000000007b1d */ /* 0x000fe40000010000 */
[----:B------:R-:W-:-:S04]  /*1c10*/  IMAD.WIDE R12, R0, R15, c[0x0][0x180] ;  /* 0x00006000000c7625 */ /* 0x000fc800078e020f */
[----:B------:R1:W2:Y:S04]  /*1c20*/  LDG.E.U16 R0, [R8.64+0x2] ;  /* 0x0000020808007981 */ /* 0x0002a8000c1e1500 */
[----:B0-----:R1:W3:Y:S04]  /*1c30*/  LDG.E.U16 R10, [R8.64] ;  /* 0x00000008080a7981 */ /* 0x0012e8000c1e1500 */
[----:B------:R0:W4:Y:S04]  /*1c40*/  LDG.E.U16 R11, [R12.64] ;  /* 0x000000080c0b7981 */ /* 0x000128000c1e1500 */
[----:B------:R0:W5:Y:S04]  /*1c50*/  LDG.E.U16 R14, [R12.64+0x2] ;  /* 0x000002080c0e7981 */ /* 0x000168000c1e1500 */
[----:B-1----:R-:W1:Y:S02]  /*1c60*/  LDS.64 R8, [0x48] ;  /* 0x00004800ff087984 */ /* 0x002e640000000a00 */
[----:B-1----:R-:W-:-:S04]  /*1c70*/  FMUL.FTZ R22, R8, c[0x0][0x1f4] ;  /* 0x00007d0008167a20 */ /* 0x002fc80000410000 */
[----:B------:R-:W-:-:S04]  /*1c80*/  FMUL.FTZ R15, R22, R22 ;  /* 0x00000016160f7220 */ /* 0x000fc80000410000 */
[----:B------:R-:W-:-:S05]  /*1c90*/  FFMA.FTZ R15, R9, c[0x0][0x1f4], -R15 ;  /* 0x00007d00090f7a23 */ /* 0x000fca000001080f */
[----:B------:R-:W-:-:S13]  /*1ca0*/  FSETP.GTU.FTZ.AND P0, PT, R15, RZ, PT ;  /* 0x000000ff0f00720b */ /* 0x000fda0003f1c000 */
[----:B------:R-:W-:Y:S01]  /*1cb0*/  @P0 FADD.FTZ R23, R15, c[0x0][0x188] ;  /* 0x000062000f170621 */ /* 0x000fe20000010000 */
[----:B------:R-:W-:-:S06]  /*1cc0*/  MOV R15, 0x3f800000 ;  /* 0x3f800000000f7802 */ /* 0x000fcc0000000f00 */
[----:B------:R-:W0:Y:S01]  /*1cd0*/  @P0 MUFU.RSQ R15, R23 ;  /* 0x00000017000f0308 */ /* 0x000e220000001400 */
[----:B------:R-:W-:Y:S01]  /*1ce0*/  ISETP.NE.AND P2, PT, RZ, UR7, PT ;  /* 0x00000007ff007c0c */ /* 0x000fe2000bf45270 */
[C---:B------:R-:W-:Y:S02]  /*1cf0*/  FADD.FTZ R18, -R22.reuse, R18 ;  /* 0x0000001216127221 */ /* 0x040fe40000010100 */
[C---:B------:R-:W-:Y:S01]  /*1d00*/  FADD.FTZ R20, -R22.reuse, R20 ;  /* 0x0000001416147221 */ /* 0x040fe20000010100 */
[----:B------:R-:W-:Y:S01]  /*1d10*/  ISETP.GE.U32.AND P0, PT, R25, c[0x0][0x1c8], PT ;  /* 0x0000720019007a0c */ /* 0x000fe20003f06070 */
[C---:B------:R-:W-:Y:S02]  /*1d20*/  FADD.FTZ R8, -R22.reuse, R19 ;  /* 0x0000001316087221 */ /* 0x040fe40000010100 */
[----:B------:R-:W-:Y:S01]  /*1d30*/  FADD.FTZ R22, -R22, R21 ;  /* 0x0000001516167221 */ /* 0x000fe20000010100 */
[----:B------:R-:W-:Y:S01]  /*1d40*/  ISETP.GE.AND.EX P0, PT, R26, c[0x0][0x1cc], PT, P0 ;  /* 0x000073001a007a0c */ /* 0x000fe20003f06300 */
[----:B0-----:R-:W-:-:S02]  /*1d50*/  FMUL.FTZ R13, R18, R15 ;  /* 0x0000000f120d7220 */ /* 0x001fc40000410000 */
[-C--:B------:R-:W-:Y:S02]  /*1d60*/  FMUL.FTZ R18, R20, R15.reuse ;  /* 0x0000000f14127220 */ /* 0x080fe40000410000 */
[-C--:B------:R-:W-:Y:S01]  /*1d70*/  FMUL.FTZ R9, R8, R15.reuse ;  /* 0x0000000f08097220 */ /* 0x080fe20000410000 */
[----:B------:R-:W-:Y:S01]  /*1d80*/  ISETP.GT.U32.OR P0, PT, R29, 0xdf, P0 ;  /* 0x000000df1d00780c */ /* 0x000fe20000704470 */
        /* <DEDUP_REMOVED lines=18> */
.L_x_3037:
        /* <DEDUP_REMOVED lines=11> */
.L_x_3039:
[----:B------:R-:W-:Y:S05]  /*1f60*/  BSYNC B0 ;  /* 0x0000000000007941 */ /* 0x000fea0003800000 */
.L_x_3038:
        /* <DEDUP_REMOVED lines=13> */
.L_x_3040:
        /* <DEDUP_REMOVED lines=10> */
.L_x_3042:
[----:B------:R-:W-:Y:S05]  /*20e0*/  BSYNC B0 ;  /* 0x0000000000007941 */ /* 0x000fea0003800000 */
.L_x_3041:
[----:B------:R-:W-:Y:S02]  /*20f0*/  IADD3 R4, R4, c[0x0][0x10], RZ ;  /* 0x0000040004047a10 */ /* 0x000fe40007ffe0ff */
[----:B------:R-:W-:Y:S02]  /*2100*/  IADD3 R3, R3, 0x1, RZ ;  /* 0x0000000103037810 */ /* 0x000fe40007ffe0ff */
[----:B------:R-:W-:-:S13]  /*2110*/  ISETP.GE.AND P0, PT, R4, UR4, PT ;  /* 0x0000000404007c0c */ /* 0x000fda000bf06270 */
[----:B------:R-:W-:Y:S01]  /*2120*/  @P0 CALL.REL.NOINC `(.L_x_3043) ;  /* 0x0000001000000944 */ /* 0x000fe20003c00000 */
[----:B------:R-:W-:Y:S05]  /*2130*/  BRA `(.L_x_3044) ;  /* 0xffffe07000007947 */ /* 0x000fea000383ffff */
.L_x_3043:
[----:B------:R-:W-:Y:S05]  /*2140*/  EXIT ;  /* 0x000000000000794d */ /* 0x000fea0003800000 */
.L_x_3045:
        /* <DEDUP_REMOVED lines=11> */
.L_x_3378:


//--------------------- .text._Z35group_norm_nhwc_fwd_one_pass_kernelI11Fp32IOBf16WLi128ELi14ELi224EEv26Group_norm_nhwc_fwd_params --------------------------
	.section	.text._Z35group_norm_nhwc_fwd_one_pass_kernelI11Fp32IOBf16WLi128ELi14ELi224EEv26Group_norm_nhwc_fwd_params,"ax",@progbits
	.sectioninfo	@"SHI_REGISTERS=40"
	.align	128
        .global         _Z35group_norm_nhwc_fwd_one_pass_kernelI11Fp32IOBf16WLi128ELi14ELi224EEv26Group_norm_nhwc_fwd_params
        .type           _Z35group_norm_nhwc_fwd_one_pass_kernelI11Fp32IOBf16WLi128ELi14ELi224EEv26Group_norm_nhwc_fwd_params,@function
        .size           _Z35group_norm_nhwc_fwd_one_pass_kernelI11Fp32IOBf16WLi128ELi14ELi224EEv26Group_norm_nhwc_fwd_params,(.L_x_3379 - _Z35group_norm_nhwc_fwd_one_pass_kernelI11Fp32IOBf16WLi128ELi14ELi224EEv26Group_norm_nhwc_fwd_params)
        .other          _Z35group_norm_nhwc_fwd_one_pass_kernelI11Fp32IOBf16WLi128ELi14ELi224EEv26Group_norm_nhwc_fwd_params,@"STO_CUDA_ENTRY STV_DEFAULT"
_Z35group_norm_nhwc_fwd_one_pass_kernelI11Fp32IOBf16WLi128ELi14ELi224EEv26Group_norm_nhwc_fwd_params:
.text._Z35group_norm_nhwc_fwd_one_pass_kernelI11Fp32IOBf16WLi128ELi14ELi224EEv26Group_norm_nhwc_fwd_params:
        /* <DEDUP_REMOVED lines=30> */
.L_x_3068:
[----:B0-----:R-:W-:Y:S02]  /*01e0*/  IABS R11, c[0x0][0x1d8] ;  /* 0x00007600000b7a13 */ /* 0x001fe40000000000 */
        /* <DEDUP_REMOVED lines=29> */
[----:B------:R-:W-:Y:S01]  /*03c0*/  SHF.R.S32.HI R8, RZ, 0x1f, R9 ;  /* 0x0000001fff087819 */ /* 0x000fe20000011409 */
[----:B------:R-:W-:Y:S01]  /*03d0*/  IMAD R32, R11, c[0x0][0x1d8], R30 ;  /* 0x000076000b207a24 */ /* 0x000fe200078e021e */
[----:B------:R-:W-:Y:S02]  /*03e0*/  SHF.R.S32.HI R11, RZ, 0x1f, R31 ;  /* 0x0000001fff0b7819 */ /* 0x000fe4000001141f */
[----:B------:R-:W-:Y:S01]  /*03f0*/  ISETP.GT.U32.OR P2, PT, R6, 0xdf, P2 ;  /* 0x000000df0600780c */ /* 0x000fe20001744470 */
[----:B------:R-:W-:Y:S01]  /*0400*/  IMAD R32, R32, 0xe, RZ ;  /* 0x0000000e20207824 */ /* 0x000fe200078e02ff */
[----:B------:R-:W-:Y:S01]  /*0410*/  ISETP.GE.AND.EX P1, PT, R17, c[0x0][0x1cc], PT, P1 ;  /* 0x0000730011007a0c */ /* 0x000fe20003f26310 */
[----:B------:R-:W-:-:S03]  /*0420*/  IMAD R8, R8, c[0x0][0x1d0], RZ ;  /* 0x0000740008087a24 */ /* 0x000fc600078e02ff */
[----:B------:R-:W-:Y:S01]  /*0430*/  IADD3 R34, P3, R31, R32, RZ ;  /* 0x000000201f227210 */ /* 0x000fe20007f7e0ff */
[----:B------:R-:W-:Y:S01]  /*0440*/  IMAD R37, R9, c[0x0][0x1d4], R8 ;  /* 0x0000750009257a24 */ /* 0x000fe200078e0208 */
[----:B------:R-:W-:Y:S01]  /*0450*/  ISETP.GT.U32.OR P1, PT, R6, 0xdf, P1 ;  /* 0x000000df0600780c */ /* 0x000fe20000f24470 */
[----:B------:R-:W-:Y:S01]  /*0460*/  @P0 IMAD R8, R3, c[0x0][0x1c0], RZ ;  /* 0x0000700003080a24 */ /* 0x000fe200078e02ff */
[----:B------:R-:W-:Y:S02]  /*0470*/  LEA.HI.X.SX32 R35, R32, R11, 0x1, P3 ;  /* 0x0000000b20237211 */ /* 0x000fe400018f0eff */
[----:B------:R-:W-:Y:S01]  /*0480*/  ISETP.GE.U32.AND P3, PT, R16, c[0x0][0x1c8], PT ;  /* 0x0000720010007a0c */ /* 0x000fe20003f66070 */
[----:B------:R-:W-:Y:S02]  /*0490*/  @!P2 IMAD R10, R26, c[0x0][0x1c0], RZ ;  /* 0x000070001a0aaa24 */ /* 0x000fe400078e02ff */
[----:B------:R-:W-:Y:S01]  /*04a0*/  IMAD.WIDE.U32 R34, R9, c[0x0][0x1d0], R34 ;  /* 0x0000740009227a25 */ /* 0x000fe200078e0022 */
[----:B------:R-:W-:-:S03]  /*04b0*/  ISETP.GE.AND.EX P3, PT, R27, c[0x0][0x1cc], PT, P3 ;  /* 0x000073001b007a0c */ /* 0x000fc60003f66330 */
[----:B------:R-:W-:Y:S01]  /*04c0*/  @!P2 IMAD R23, R7, c[0x0][0x1c4], R10 ;  /* 0x000071000717aa24 */ /* 0x000fe200078e020a */
[----:B------:R-:W-:Y:S01]  /*04d0*/  IADD3 R37, R35, R37, RZ ;  /* 0x0000002523257210 */ /* 0x000fe20007ffe0ff */
[----:B------:R-:W-:Y:S01]  /*04e0*/  @!P1 IMAD R9, R17, c[0x0][0x1c0], RZ ;  /* 0x0000700011099a24 */ /* 0x000fe200078e02ff */
[-C--:B------:R-:W-:Y:S01]  /*04f0*/  @P0 MOV R36, R34.reuse ;  /* 0x0000002200240202 */ /* 0x080fe20000000f00 */
[C---:B------:R-:W-:Y:S01]  /*0500*/  @P0 IMAD R13, R29.reuse, c[0x0][0x1c4], R8 ;  /* 0x000071001d0d0a24 */ /* 0x040fe200078e0208 */
[-C--:B------:R-:W-:Y:S01]  /*0510*/  @!P2 MOV R10, R34.reuse ;  /* 0x00000022000aa202 */ /* 0x080fe20000000f00 */
[----:B------:R-:W-:Y:S01]  /*0520*/  @!P1 IMAD R19, R28, c[0x0][0x1c4], R9 ;  /* 0x000071001c139a24 */ /* 0x000fe200078e0209 */
[-C--:B------:R-:W-:Y:S01]  /*0530*/  @!P2 MOV R11, R37.reuse ;  /* 0x00000025000ba202 */ /* 0x080fe20000000f00 */
[----:B------:R-:W-:Y:S01]  /*0540*/  @P0 IMAD.WIDE.U32 R8, R29, c[0x0][0x1c0], R36 ;  /* 0x000070001d080a25 */ /* 0x000fe200078e0024 */
[----:B------:R-:W-:Y:S02]  /*0550*/  ISETP.GT.U32.OR P3, PT, R6, 0xdf, P3 ;  /* 0x000000df0600780c */ /* 0x000fe40001f64470 */
[----:B------:R-:W-:Y:S01]  /*0560*/  @!P1 MOV R14, R34 ;  /* 0x00000022000e9202 */ /* 0x000fe20000000f00 */
[----:B------:R-:W-:Y:S01]  /*0570*/  @!P2 IMAD.WIDE.U32 R10, R7, c[0x0][0x1c0], R10 ;  /* 0x00007000070aaa25 */ /* 0x000fe200078e000a */
[----:B------:R-:W-:-:S02]  /*0580*/  @!P1 MOV R15, R37 ;  /* 0x00000025000f9202 */ /* 0x000fc40000000f00 */
[----:B------:R-:W-:Y:S02]  /*0590*/  @P0 IADD3 R9, R9, R13, RZ ;  /* 0x0000000d09090210 */ /* 0x000fe40007ffe0ff */
[----:B------:R-:W-:Y:S01]  /*05a0*/  @P0 LEA R20, P4, R8, c[0x0][0x170], 0x2 ;  /* 0x00005c0008140a11 */ /* 0x000fe200078810ff */
[----:B------:R-:W-:Y:S01]  /*05b0*/  @!P1 IMAD.WIDE.U32 R14, R28, c[0x0][0x1c0], R14 ;  /* 0x000070001c0e9a25 */ /* 0x000fe200078e000e */
[----:B------:R-:W-:Y:S02]  /*05c0*/  @!P2 IADD3 R11, R11, R23, RZ ;  /* 0x000000170b0ba210 */ /* 0x000fe40007ffe0ff */
[----:B------:R-:W-:Y:S02]  /*05d0*/  @!P2 LEA R12, P5, R10, c[0x0][0x170], 0x2 ;  /* 0x00005c000a0caa11 */ /* 0x000fe400078a10ff */
[----:B------:R-:W-:Y:S02]  /*05e0*/  @P0 LEA.HI.X R21, R8, c[0x0][0x174], R9, 0x2, P4 ;  /* 0x00005d0008150a11 */ /* 0x000fe400020f1409 */
[----:B------:R-:W-:Y:S01]  /*05f0*/  @!P2 LEA.HI.X R13, R10, c[0x0][0x174], R11, 0x2, P5 ;  /* 0x00005d000a0daa11 */ /* 0x000fe200028f140b */
[----:B------:R-:W-:Y:S01]  /*0600*/  @!P3 IMAD R11, R27, c[0x0][0x1c0], RZ ;  /* 0x000070001b0bba24 */ /* 0x000fe200078e02ff */
[----:B------:R-:W-:-:S02]  /*0610*/  @!P1 IADD3 R9, R15, R19, RZ ;  /* 0x000000130f099210 */ /* 0x000fc40007ffe0ff */
[----:B------:R-:W-:Y:S01]  /*0620*/  CS2R R18, SRZ ;  /* 0x0000000000127805 */ /* 0x000fe2000001ff00 */
[----:B------:R-:W-:Y:S01]  /*0630*/  @!P3 IMAD R15, R16, c[0x0][0x1c4], R11 ;  /* 0x00007100100fba24 */ /* 0x000fe200078e020b */
[C---:B------:R-:W-:Y:S02]  /*0640*/  @!P1 LEA R8, P4, R14.reuse, c[0x0][0x170], 0x2 ;  /* 0x00005c000e089a11 */ /* 0x040fe400078810ff */
[----:B------:R-:W-:Y:S02]  /*0650*/  @!P3 MOV R10, R34 ;  /* 0x00000022000ab202 */ /* 0x000fe40000000f00 */
[----:B------:R-:W-:Y:S01]  /*0660*/  @!P3 MOV R11, R37 ;  /* 0x00000025000bb202 */ /* 0x000fe20000000f00 */
[----:B------:R0:W2:Y:S01]  /*0670*/  @P0 LDG.E.64 R18, [R20.64] ;  /* 0x0000000614120981 */ /* 0x0000a2000c1e1b00 */
[----:B------:R-:W-:Y:S01]  /*0680*/  @!P1 LEA.HI.X R9, R14, c[0x0][0x174], R9, 0x2, P4 ;  /* 0x00005d000e099a11 */ /* 0x000fe200020f1409 */
[----:B------:R-:W-:Y:S02]  /*0690*/  CS2R R22, SRZ ;  /* 0x0000000000167805 */ /* 0x000fe4000001ff00 */
[----:B------:R-:W-:Y:S01]  /*06a0*/  @!P3 IMAD.WIDE.U32 R10, R16, c[0x0][0x1c0], R10 ;  /* 0x00007000100aba25 */ /* 0x000fe200078e000a */
[----:B------:R-:W-:-:S03]  /*06b0*/  CS2R R24, SRZ ;  /* 0x0000000000187805 */ /* 0x000fc6000001ff00 */
[----:B------:R-:W3:Y:S01]  /*06c0*/  @!P2 LDG.E.64 R22, [R12.64] ;  /* 0x000000060c16a981 */ /* 0x000ee2000c1e1b00 */
[----:B0-----:R-:W-:Y:S01]  /*06d0*/  CS2R R20, SRZ ;  /* 0x0000000000147805 */ /* 0x001fe2000001ff00 */
[----:B------:R-:W-:-:S05]  /*06e0*/  @!P3 IADD3 R11, R11, R15, RZ ;  /* 0x0000000f0b0bb210 */ /* 0x000fca0007ffe0ff */
[----:B------:R0:W4:Y:S02]  /*06f0*/  @!P1 LDG.E.64 R20, [R8.64] ;  /* 0x0000000608149981 */ /* 0x000124000c1e1b00 */
[----:B0-----:R-:W-:-:S04]  /*0700*/  @!P3 LEA R8, P1, R10, c[0x0][0x170], 0x2 ;  /* 0x00005c000a08ba11 */ /* 0x001fc800078210ff */
[----:B------:R-:W-:-:S05]  /*0710*/  @!P3 LEA.HI.X R9, R10, c[0x0][0x174], R11, 0x2, P1 ;  /* 0x00005d000a09ba11 */ /* 0x000fca00008f140b */
[----:B------:R0:W5:Y:S01]  /*0720*/  @!P3 LDG.E.64 R24, [R8.64] ;  /* 0x000000060818b981 */ /* 0x000162000c1e1b00 */
[C---:B------:R-:W-:Y:S02]  /*0730*/  ISETP.GT.AND P1, PT, R4.reuse, 0x1e, PT ;  /* 0x0000001e0400780c */ /* 0x040fe40003f24270 */
[----:B------:R-:W-:Y:S02]  /*0740*/  ISETP.NE.AND P3, PT, R4, RZ, PT ;  /* 0x000000ff0400720c */ /* 0x000fe40003f65270 */
[----:B------:R-:W-:Y:S01]  /*0750*/  ISETP.NE.AND P2, PT, R6, RZ, PT ;  /* 0x000000ff0600720c */ /* 0x000fe20003f45270 */
[----:B------:R-:W-:Y:S01]  /*0760*/  BSSY B0, `(.L_x_3046) ;  /* 0x000003f000007945 */ /* 0x000fe20003800000 */
[----:B--2---:R-:W-:Y:S02]  /*0770*/  FMUL.FTZ R11, R19, R19 ;  /* 0x00000013130b7220 */ /* 0x004fe40000410000 */
[C---:B------:R-:W-:Y:S02]  /*0780*/  FADD.FTZ R10, R18.reuse, R19 ;  /* 0x00000013120a7221 */ /* 0x040fe40000010000 */
[----:B------:R-:W-:-:S02]  /*0790*/  FFMA.FTZ R11, R18, R18, R11 ;  /* 0x00000012120b7223 */ /* 0x000fc4000001000b */
[----:B------:R-:W-:Y:S02]  /*07a0*/  FADD.FTZ R10, RZ, R10 ;  /* 0x0000000aff0a7221 */ /* 0x000fe40000010000 */
[----:B------:R-:W-:Y:S02]  /*07b0*/  FADD.FTZ R11, RZ, R11 ;  /* 0x0000000bff0b7221 */ /* 0x000fe40000010000 */
[----:B---3--:R-:W-:Y:S02]  /*07c0*/  FMUL.FTZ R13, R23, R23 ;  /* 0x00000017170d7220 */ /* 0x008fe40000410000 */
[----:B----4-:R-:W-:Y:S02]  /*07d0*/  FMUL.FTZ R33, R21, R21 ;  /* 0x0000001515217220 */ /* 0x010fe40000410000 */
[C---:B------:R-:W-:Y:S02]  /*07e0*/  FADD.FTZ R15, R20.reuse, R21 ;  /* 0x00000015140f7221 */ /* 0x040fe40000010000 */
[----:B------:R-:W-:-:S02]  /*07f0*/  FFMA.FTZ R14, R20, R20, R33 ;  /* 0x00000014140e7223 */ /* 0x000fc40000010021 */
[----:B0-----:R-:W-:Y:S02]  /*0800*/  FFMA.FTZ R8, R22, R22, R13 ;  /* 0x0000001616087223 */ /* 0x001fe4000001000d */
[----:B------:R-:W-:Y:S02]  /*0810*/  FADD.FTZ R11, R11, R14 ;  /* 0x0000000e0b0b7221 */ /* 0x000fe40000010000 */
[----:B------:R-:W-:Y:S02]  /*0820*/  FADD.FTZ R10, R10, R15 ;  /* 0x0000000f0a0a7221 */ /* 0x000fe40000010000 */
[----:B------:R-:W-:Y:S02]  /*0830*/  FADD.FTZ R9, R22, R23 ;  /* 0x0000001716097221 */ /* 0x000fe40000010000 */
[----:B------:R-:W-:Y:S02]  /*0840*/  FADD.FTZ R11, R11, R8 ;  /* 0x000000080b0b7221 */ /* 0x000fe40000010000 */
[----:B------:R-:W-:-:S02]  /*0850*/  FADD.FTZ R9, R10, R9 ;  /* 0x000000090a097221 */ /* 0x000fc40000010000 */
[----:B-----5:R-:W-:Y:S02]  /*0860*/  FMUL.FTZ R13, R25, R25 ;  /* 0x00000019190d7220 */ /* 0x020fe40000410000 */
        /* <DEDUP_REMOVED lines=46> */
.L_x_3047:
[----:B------:R-:W-:Y:S05]  /*0b50*/  BSYNC B0 ;  /* 0x0000000000007941 */ /* 0x000fea0003800000 */
.L_x_3046:
        /* <DEDUP_REMOVED lines=12> */
[----:B-1----:R-:W-:Y:S01]  /*0c20*/  IMAD R33, R5, c[0x0][0x10], R14 ;  /* 0x0000040005217a24 */ /* 0x002fe200078e020e */
[----:B------:R-:W-:Y:S02]  /*0c30*/  IADD3 R15, R15, R14, RZ ;  /* 0x0000000e0f0f7210 */ /* 0x000fe40007ffe0ff */
[----:B------:R-:W-:Y:S01]  /*0c40*/  MOV R14, 0x1 ;  /* 0x00000001000e7802 */ /* 0x000fe20000000f00 */
[----:B------:R-:W-:-:S03]  /*0c50*/  IMAD.WIDE.U32 R10, R33, 0x8, R10 ;  /* 0x00000008210a7825 */ /* 0x000fc600078e000a */
[----:B------:R-:W-:Y:S02]  /*0c60*/  SEL R33, R14, 0xffffffff, !P1 ;  /* 0xffffffff0e217807 */ /* 0x000fe40004800000 */
[----:B------:R1:W-:Y:S02]  /*0c70*/  STG.E.64 [R10.64], R8 ;  /* 0x000000080a007986 */ /* 0x0003e4000c101b06 */
[----:B-1----:R-:W-:Y:S02]  /*0c80*/  IMAD.WIDE.U32 R10, R15, R12, c[0x0][0x190] ;  /* 0x000064000f0a7625 */ /* 0x002fe400078e000c */
[----:B------:R-:W-:Y:S06]  /*0c90*/  MEMBAR.ALL.GPU ;  /* 0x0000000000007992 */ /* 0x000fec000000a000 */
[----:B------:R-:W-:Y:S01]  /*0ca0*/  SEL R15, RZ, c[0x0][0xc], P1 ;  /* 0x00000300ff0f7a07 */ /* 0x000fe20000800000 */
[----:B------:R-:W-:-:S00]  /*0cb0*/  ERRBAR ;  /* 0x00000000000079ab */ /* 0x000fc00000000000 */
[----:B------:R1:W-:Y:S02]  /*0cc0*/  RED.E.ADD.S32.STRONG.GPU [R10.64], R33 ;  /* 0x000000210a00798e */ /* 0x0003e4000c10e386 */
[----:B------:R-:W-:-:S13]  /*0cd0*/  ISETP.NE.AND P1, PT, R15, -0x1, PT ;  /* 0xffffffff0f00780c */ /* 0x000fda0003f25270 */
[----:B-1----:R-:W-:Y:S05]  /*0ce0*/  @!P1 BRA `(.L_x_3049) ;  /* 0x0000005000009947 */ /* 0x002fea0003800000 */
.L_x_3050:
[----:B------:R-:W2:Y:S01]  /*0cf0*/  LDG.E.STRONG.GPU R12, [R10.64] ;  /* 0x000000060a0c7981 */ /* 0x000ea2000c1ef900 */
[----:B------:R-:W-:Y:S01]  /*0d00*/  YIELD ;  /* 0x0000000000007946 */ /* 0x000fe20003800000 */
[----:B--2---:R-:W-:Y:S01]  /*0d10*/  ISETP.NE.AND P1, PT, R12, R15, PT ;  /* 0x0000000f0c00720c */ /* 0x004fe20003f25270 */
[----:B------:R-:W-:-:S12]  /*0d20*/  CCTL.IVALL ;  /* 0x00000000ff00798f */ /* 0x000fd80002000000 */
[----:B------:R-:W-:Y:S05]  /*0d30*/  @P1 BRA `(.L_x_3050) ;  /* 0xffffffb000001947 */ /* 0x000fea000383ffff */
.L_x_3049:
        /* <DEDUP_REMOVED lines=11> */
.L_x_3052:
        /* <DEDUP_REMOVED lines=59> */
.L_x_3051:
        /* <DEDUP_REMOVED lines=19> */
.L_x_3054:
[----:B------:R-:W-:Y:S05]  /*12d0*/  BSYNC B0 ;  /* 0x0000000000007941 */ /* 0x000fea0003800000 */
.L_x_3053:
        /* <DEDUP_REMOVED lines=9> */
[----:B------:R-:W-:-:S03]  /*1370*/  @!P1 LOP3.LUT R14, R2, 0x1, RZ, 0xc0, !PT ;  /* 0x00000001020e9812 */ /* 0x000fc600078ec0ff */
[----:B------:R-:W-:Y:S02]  /*1380*/  @!P3 IMAD R13, R13, c[0x0][0xc], RZ ;  /* 0x000003000d0dba24 */ /* 0x000fe400078e02ff */
[----:B------:R-:W-:-:S04]  /*1390*/  @!P1 IMAD R14, R14, c[0x0][0x10], RZ ;  /* 0x000004000e0e9a24 */ /* 0x000fc800078e02ff */
[----:B------:R-:W-:Y:S02]  /*13a0*/  @!P1 IMAD R14, R14, c[0x0][0xc], RZ ;  /* 0x000003000e0e9a24 */ /* 0x000fe400078e02ff */
[----:B-1----:R-:W-:Y:S01]  /*13b0*/  @!P3 IMAD R15, R10, c[0x0][0x10], R11 ;  /* 0x000004000a0fba24 */ /* 0x002fe200078e020b */
[----:B------:R-:W-:Y:S02]  /*13c0*/  @!P3 SHF.L.U32 R10, R13, 0x1, RZ ;  /* 0x000000010d0ab819 */ /* 0x000fe400000006ff */
[----:B------:R-:W1:Y:S01]  /*13d0*/  @!P1 S2R R13, SR_CTAID.Y ;  /* 0x00000000000d9919 */ /* 0x000e620000002600 */
[----:B------:R-:W-:-:S05]  /*13e0*/  @!P3 MOV R11, 0x4 ;  /* 0x00000004000bb802 */ /* 0x000fca0000000f00 */
[----:B------:R-:W-:-:S06]  /*13f0*/  @!P3 IMAD.WIDE R10, R10, R11, c[0x0][0x198] ;  /* 0x000066000a0ab625 */ /* 0x000fcc00078e020b */
[----:B------:R-:W-:-:S06]  /*1400*/  @!P3 IMAD.WIDE.U32 R10, R15, 0x8, R10 ;  /* 0x000000080f0ab825 */ /* 0x000fcc00078e000a */
[----:B------:R-:W2:Y:S01]  /*1410*/  @!P3 LDG.E.64 R10, [R10.64] ;  /* 0x000000060a0ab981 */ /* 0x000ea2000c1e1b00 */
[----:B-1----:R-:W-:Y:S01]  /*1420*/  @!P1 IMAD R15, R12, c[0x0][0x10], R13 ;  /* 0x000004000c0f9a24 */ /* 0x002fe200078e020d */
[----:B------:R-:W-:Y:S02]  /*1430*/  @!P1 SHF.L.U32 R12, R14, 0x1, RZ ;  /* 0x000000010e0c9819 */ /* 0x000fe400000006ff */
[----:B------:R-:W-:-:S05]  /*1440*/  @!P1 MOV R13, 0x4 ;  /* 0x00000004000d9802 */ /* 0x000fca0000000f00 */
[----:B------:R-:W-:-:S06]  /*1450*/  @!P1 IMAD.WIDE R12, R12, R13, c[0x0][0x198] ;  /* 0x000066000c0c9625 */ /* 0x000fcc00078e020d */
[----:B------:R-:W-:-:S06]  /*1460*/  @!P1 IMAD.WIDE.U32 R12, R15, 0x8, R12 ;  /* 0x000000080f0c9825 */ /* 0x000fcc00078e000c */
[----:B------:R-:W3:Y:S01]  /*1470*/  @!P1 LDG.E.64 R12, [R12.64] ;  /* 0x000000060c0c9981 */ /* 0x000ee2000c1e1b00 */
[----:B0-2---:R-:W-:Y:S02]  /*1480*/  @!P3 FADD.FTZ R8, R8, R10 ;  /* 0x0000000a0808b221 */ /* 0x005fe40000010000 */
[----:B------:R-:W-:Y:S02]  /*1490*/  @!P3 FADD.FTZ R9, R9, R11 ;  /* 0x0000000b0909b221 */ /* 0x000fe40000010000 */
[----:B---3--:R-:W-:Y:S02]  /*14a0*/  @!P1 FADD.FTZ R8, R8, R12 ;  /* 0x0000000c08089221 */ /* 0x008fe40000010000 */
[----:B------:R-:W-:-:S04]  /*14b0*/  @!P1 FADD.FTZ R9, R9, R13 ;  /* 0x0000000d09099221 */ /* 0x000fc80000010000 */
.L_x_3048:
[----:B------:R-:W-:Y:S01]  /*14c0*/  LOP3.LUT P1, RZ, R5, R6, RZ, 0xfc, !PT ;  /* 0x0000000605ff7212 */ /* 0x000fe2000782fcff */
[----:B------:R-:W-:Y:S01]  /*14d0*/  @!P2 STS.64 [0x48], R8 ;  /* 0x00004808ff00a388 */ /* 0x000fe20000000a00 */
[----:B------:R-:W-:Y:S01]  /*14e0*/  ISETP.EQ.U32.AND P3, PT, RZ, c[0x0][0x168], PT ;  /* 0x00005a00ff007a0c */ /* 0x000fe20003f62070 */
[----:B------:R-:W-:Y:S01]  /*14f0*/  HFMA2.MMA R15, -RZ, RZ, 0, 1.1920928955078125e-07 ;  /* 0x00000002ff0f7435 */ /* 0x000fe200000001ff */
[----:B------:R-:W-:-:S02]  /*1500*/  IADD3 R14, R31, R32, RZ ;  /* 0x000000201f0e7210 */ /* 0x000fc40007ffe0ff */
        /* <DEDUP_REMOVED lines=9> */
[----:B-1----:R-:W2:Y:S04]  /*15a0*/  LDG.E.U16 R10, [R32.64] ;  /* 0x00000006200a7981 */ /* 0x002ea8000c1e1500 */
[----:B------:R-:W3:Y:S04]  /*15b0*/  LDG.E.U16 R11, [R32.64+0x2] ;  /* 0x00000206200b7981 */ /* 0x000ee8000c1e1500 */
[----:B------:R1:W4:Y:S04]  /*15c0*/  LDG.E.U16 R12, [R14.64] ;  /* 0x000000060e0c7981 */ /* 0x000328000c1e1500 */
[----:B------:R1:W5:Y:S01]  /*15d0*/  LDG.E.U16 R13, [R14.64+0x2] ;  /* 0x000002060e0d7981 */ /* 0x000362000c1e1500 */
[----:B------:R-:W-:-:S02]  /*15e0*/  ISETP.NE.AND P4, PT, RZ, UR5, PT ;  /* 0x00000005ff007c0c */ /* 0x000fc4000bf85270 */
[----:B------:R-:W-:Y:S01]  /*15f0*/  ISETP.GE.U32.AND P2, PT, R28, c[0x0][0x1c8], PT ;  /* 0x000072001c007a0c */ /* 0x000fe20003f46070 */
[----:B0-----:R-:W0:Y:S01]  /*1600*/  LDS.64 R8, [0x48] ;  /* 0x00004800ff087984 */ /* 0x001e220000000a00 */
[----:B------:R-:W-:Y:S02]  /*1610*/  ISETP.GE.U32.AND P3, PT, R7, c[0x0][0x1c8], PT ;  /* 0x0000720007007a0c */ /* 0x000fe40003f66070 */
[----:B------:R-:W-:Y:S02]  /*1620*/  ISETP.GE.AND.EX P2, PT, R17, c[0x0][0x1cc], PT, P2 ;  /* 0x0000730011007a0c */ /* 0x000fe40003f46320 */
[----:B------:R-:W-:Y:S02]  /*1630*/  ISETP.GE.AND.EX P3, PT, R26, c[0x0][0x1cc], PT, P3 ;  /* 0x000073001a007a0c */ /* 0x000fe40003f66330 */
[C---:B------:R-:W-:Y:S02]  /*1640*/  ISETP.GT.U32.OR P2, PT, R6.reuse, 0xdf, P2 ;  /* 0x000000df0600780c */ /* 0x040fe40001744470 */
[----:B------:R-:W-:Y:S01]  /*1650*/  ISETP.GT.U32.OR P3, PT, R6, 0xdf, P3 ;  /* 0x000000df0600780c */ /* 0x000fe20001f64470 */
[----:B0-----:R-:W-:-:S04]  /*1660*/  FMUL.FTZ R8, R8, c[0x0][0x1f4] ;  /* 0x00007d0008087a20 */ /* 0x001fc80000410000 */
[C---:B-1----:R-:W-:Y:S02]  /*1670*/  FMUL.FTZ R14, R8.reuse, R8 ;  /* 0x00000008080e7220 */ /* 0x042fe40000410000 */
[C---:B------:R-:W-:Y:S02]  /*1680*/  FADD.FTZ R18, -R8.reuse, R18 ;  /* 0x0000001208127221 */ /* 0x040fe40000010100 */
        /* <DEDUP_REMOVED lines=40> */
.L_x_3055:
        /* <DEDUP_REMOVED lines=11> */
.L_x_3057:
[----:B------:R-:W-:Y:S05]  /*19c0*/  BSYNC B0 ;  /* 0x0000000000007941 */ /* 0x000fea0003800000 */
.L_x_3056:
        /* <DEDUP_REMOVED lines=13> */
.L_x_3058:
        /* <DEDUP_REMOVED lines=11> */
.L_x_3060:
[----:B------:R-:W-:Y:S05]  /*1b50*/  BSYNC B0 ;  /* 0x0000000000007941 */ /* 0x000fea0003800000 */
.L_x_3059:
        /* <DEDUP_REMOVED lines=13> */
.L_x_3061:
        /* <DEDUP_REMOVED lines=11> */
.L_x_3063:
[----:B------:R-:W-:Y:S05]  /*1ce0*/  BSYNC B0 ;  /* 0x0000000000007941 */ /* 0x000fea0003800000 */
.L_x_3062:
        /* <DEDUP_REMOVED lines=13> */
.L_x_3064:
[----:B------:R-:W-:Y:S01]  /*1dc0*/  BSSY B0, `(.L_x_3065) ;  /* 0x000000a000007945 */ /* 0x000fe20003800000 */
[----:B------:R-:W-:Y:S05]  /*1dd0*/  @P1 BRA `(.L_x_3066) ;  /* 0x0000008000001947 */ /* 0x000fea0003800000 */
[----:B------:R-:W-:Y:S01]  /*1de0*/  MOV R35, R37 ;  /* 0x0000002500237202 */ /* 0x000fe20000000f00 */
[----:B------:R-:W-:-:S04]  /*1df0*/  IMAD R27, R27, c[0x0][0x1c0], RZ ;  /* 0x000070001b1b7a24 */ /* 0x000fc800078e02ff */
[----:B------:R-:W-:-:S04]  /*1e00*/  IMAD.WIDE.U32 R34, R16, c[0x0][0x1c0], R34 ;  /* 0x0000700010227a25 */ /* 0x000fc800078e0022 */
[----:B------:R-:W-:Y:S01]  /*1e10*/  IMAD R27, R16, c[0x0][0x1c4], R27 ;  /* 0x00007100101b7a24 */ /* 0x000fe200078e021b */
[----:B0-----:R-:W-:-:S04]  /*1e20*/  LEA R8, P1, R34, c[0x0][0x160], 0x2 ;  /* 0x0000580022087a11 */ /* 0x001fc800078210ff */
[----:B------:R-:W-:-:S04]  /*1e30*/  IADD3 R27, R35, R27, RZ ;  /* 0x0000001b231b7210 */ /* 0x000fc80007ffe0ff */
[----:B------:R-:W-:-:S05]  /*1e40*/  LEA.HI.X R9, R34, c[0x0][0x164], R27, 0x2, P1 ;  /* 0x0000590022097a11 */ /* 0x000fca00008f141b */
[----:B------:R0:W-:Y:S02]  /*1e50*/  STG.E.64 [R8.64], R10 ;  /* 0x0000000a08007986 */ /* 0x0001e4000c101b06 */
.L_x_3066:
[----:B------:R-:W-:Y:S05]  /*1e60*/  BSYNC B0 ;  /* 0x0000000000007941 */ /* 0x000fea0003800000 */
.L_x_3065:
[----:B------:R-:W-:Y:S02]  /*1e70*/  IADD3 R30, R30, c[0x0][0x10], RZ ;  /* 0x000004001e1e7a10 */ /* 0x000fe40007ffe0ff */
[----:B------:R-:W-:Y:S02]  /*1e80*/  IADD3 R2, R2, 0x1, RZ ;  /* 0x0000000102027810 */ /* 0x000fe40007ffe0ff */
[----:B------:R-:W-:-:S13]  /*1e90*/  ISETP.GE.AND P1, PT, R30, UR4, PT ;  /* 0x000000041e007c0c */ /* 0x000fda000bf26270 */
[----:B------:R-:W-:Y:S01]  /*1ea0*/  @P1 CALL.REL.NOINC `(.L_x_3067) ;  /* 0x0000001000001944 */ /* 0x000fe20003c00000 */
[----:B------:R-:W-:Y:S05]  /*1eb0*/  BRA `(.L_x_3068) ;  /* 0xffffe32000007947 */ /* 0x000fea000383ffff */
.L_x_3067:
[----:B------:R-:W-:Y:S05]  /*1ec0*/  EXIT ;  /* 0x000000000000794d */ /* 0x000fea0003800000 */
.L_x_3069:
        /* <DEDUP_REMOVED lines=11> */
.L_x_3379:


//--------------------- .text._Z35group_norm_nhwc_fwd_one_pass_kernelI11Fp32IOBf16WLi256ELi14ELi224EEv26Group_norm_nhwc_fwd_params --------------------------
	.section	.text._Z35group_norm_nhwc_fwd_one_pass_kernelI11Fp32IOBf16WLi256ELi14ELi224EEv26Group_norm_nhwc_fwd_params,"ax",@progbits
	.sectioninfo	@"SHI_REGISTERS=56"
	.align	128
        .global         _Z35group_norm_nhwc_fwd_one_pass_kernelI11Fp32IOBf16WLi256ELi14ELi224EEv26Group_norm_nhwc_fwd_params
        .type           _Z35group_norm_nhwc_fwd_one_pass_kernelI11Fp32IOBf16WLi256ELi14ELi224EEv26Group_norm_nhwc_fwd_params,@function
        .size           _Z35group_norm_nhwc_fwd_one_pass_kernelI11Fp32IOBf16WLi256ELi14ELi224EEv26Group_norm_nhwc_fwd_params,(.L_x_3380 - _Z35group_norm_nhwc_fwd_one_pass_kernelI11Fp32IOBf16WLi256ELi14ELi224EEv26Group_norm_nhwc_fwd_params)
        .other          _Z35group_norm_nhwc_fwd_one_pass_kernelI11Fp32IOBf16WLi256ELi14ELi224EEv26Group_norm_nhwc_fwd_params,@"STO_CUDA_ENTRY STV_DEFAULT"
_Z35group_norm_nhwc_fwd_one_pass_kernelI11Fp32IOBf16WLi256ELi14ELi224EEv26Group_norm_nhwc_fwd_params:
.text._Z35group_norm_nhwc_fwd_one_pass_kernelI11Fp32IOBf16WLi256ELi14ELi224EEv26Group_norm_nhwc_fwd_params:
        /* <DEDUP_REMOVED lines=46> */
.L_x_3107:
[----:B------:R-:W-:Y:S01]  /*02e0*/  IABS R15, c[0x0][0x1d8] ;  /* 0x00007600000f7a13 */ /* 0x000fe20000000000 */
[----:B0-----:R-:W0:Y:S03]  /*02f0*/  S2R R20, SR_TID.X ;  /* 0x0000000000147919 */ /* 0x001e260000002100 */
        /* <DEDUP_REMOVED lines=224> */
.L_x_3071:
[----:B------:R-:W-:Y:S05]  /*1100*/  BSYNC B0 ;  /* 0x0000000000007941 */ /* 0x000fea0003800000 */
.L_x_3070:
        /* <DEDUP_REMOVED lines=26> */
.L_x_3074:
[----:B------:R-:W2:Y:S01]  /*12b0*/  LDG.E.STRONG.GPU R14, [R12.64] ;  /* 0x000000060c0e7981 */ /* 0x000ea2000c1ef900 */
[----:B------:R-:W-:Y:S01]  /*12c0*/  YIELD ;  /* 0x0000000000007946 */ /* 0x000fe20003800000 */
[----:B--2---:R-:W-:Y:S01]  /*12d0*/  ISETP.NE.AND P6, PT, R14, R15, PT ;  /* 0x0000000f0e00720c */ /* 0x004fe20003fc5270 */
[----:B------:R-:W-:-:S12]  /*12e0*/  CCTL.IVALL ;  /* 0x00000000ff00798f */ /* 0x000fd80002000000 */
[----:B------:R-:W-:Y:S05]  /*12f0*/  @P6 BRA `(.L_x_3074) ;  /* 0xffffffb000006947 */ /* 0x000fea000383ffff */
.L_x_3073:
        /* <DEDUP_REMOVED lines=21> */
.L_x_3078:
        /* <DEDUP_REMOVED lines=115> */
.L_x_3077:
        /* <DEDUP_REMOVED lines=62> */
.L_x_3079:
[----:B------:R-:W-:-:S04]  /*1f60*/  ISETP.NE.AND P6, PT, R16, RZ, PT ;  /* 0x000000ff1000720c */ /* 0x000fc80003fc5270 */
[----:B------:R-:W-:-:S13]  /*1f70*/  ISETP.NE.OR P6, PT, R14, RZ, P6 ;  /* 0x000000ff0e00720c */ /* 0x000fda00037c5670 */
[----:B------:R-:W-:Y:S05]  /*1f80*/  @!P6 BRA `(.L_x_3075) ;  /* 0x000001f00000e947 */ /* 0x000fea0003800000 */
.L_x_3076:
        /* <DEDUP_REMOVED lines=31> */
.L_x_3075:
        /* <DEDUP_REMOVED lines=15> */
.L_x_3081:
[----:B------:R-:W-:Y:S05]  /*2270*/  BSYNC B0 ;  /* 0x0000000000007941 */ /* 0x000fea0003800000 */
.L_x_3080:
        /* <DEDUP_REMOVED lines=17> */
.L_x_3072:
[----:B------:R-:W-:Y:S01]  /*2390*/  @P0 MOV R18, 0x8 ;  /* 0x0000000800120802 */ /* 0x000fe20000000f00 */
[----:B------:R-:W-:Y:S01]  /*23a0*/  @P0 FMUL.FTZ R13, R41, c[0x0][0x1f4] ;  /* 0x00007d00290d0a20 */ /* 0x000fe20000410000 */
[----:B------:R-:W-:Y:S01]  /*23b0*/  @!P5 STS.64 [0x48], R40 ;  /* 0x00004828ff00d388 */ /* 0x000fe20000000a00 */
[----:B------:R-:W-:Y:S01]  /*23c0*/  @P0 FMUL.FTZ R12, R40, c[0x0][0x1f4] ;  /* 0x00007d00280c0a20 */ /* 0x000fe20000410000 */
[----:B------:R-:W-:Y:S01]  /*23d0*/  HFMA2.MMA R15, -RZ, RZ, 0, 1.1920928955078125e-07 ;  /* 0x00000002ff0f7435 */ /* 0x000fe200000001ff */
[----:B------:R-:W-:Y:S01]  /*23e0*/  @P0 IMAD.WIDE R18, R43, R18, c[0x0][0x168] ;  /* 0x00005a002b120625 */ /* 0x000fe200078e0212 */
[----:B------:R-:W-:-:S04]  /*23f0*/  IADD3 R14, R47, R48, RZ ;  /* 0x000000302f0e7210 */ /* 0x000fc80007ffe0ff */
[----:B------:R1:W-:Y:S04]  /*2400*/  @P0 STG.E.64 [R18.64], R12 ;  /* 0x0000000c12000986 */ /* 0x0003e8000c101b06 */
[CC--:B------:R-:W-:Y:S01]  /*2410*/  IMAD.WIDE R48, R14.reuse, R15.reuse, c[0x0][0x178] ;  /* 0x00005e000e307625 */ /* 0x0c0fe200078e020f */
[----:B------:R-:W-:Y:S03]  /*2420*/  BAR.SYNC.DEFER_BLOCKING 0x0 ;  /* 0x0000000000007b1d */ /* 0x000fe60000010000 */
[----:B-1----:R-:W-:-:S05]  /*2430*/  IMAD.WIDE R18, R14, R15, c[0x0][0x180] ;  /* 0x000060000e127625 */ /* 0x002fca00078e020f */
[----:B------:R-:W2:Y:S04]  /*2440*/  LDG.E.U16 R20, [R18.64] ;  /* 0x0000000612147981 */ /* 0x000ea8000c1e1500 */
[----:B------:R-:W3:Y:S04]  /*2450*/  LDG.E.U16 R17, [R48.64+0x2] ;  /* 0x0000020630117981 */ /* 0x000ee8000c1e1500 */
[----:B------:R2:W4:Y:S04]  /*2460*/  LDG.E.U16 R22, [R18.64+0x2] ;  /* 0x0000020612167981 */ /* 0x000528000c1e1500 */
[----:B------:R-:W5:Y:S04]  /*2470*/  LDG.E.U16 R23, [R48.64] ;  /* 0x0000000630177981 */ /* 0x000f68000c1e1500 */
[----:B------:R-:W1:Y:S01]  /*2480*/  LDS.64 R14, [0x48] ;  /* 0x00004800ff0e7984 */ /* 0x000e620000000a00 */
[----:B------:R-:W-:Y:S01]  /*2490*/  ISETP.NE.AND P6, PT, RZ, UR5, PT ;  /* 0x00000005ff007c0c */ /* 0x000fe2000bfc5270 */
[----:B-1----:R-:W-:-:S04]  /*24a0*/  FMUL.FTZ R16, R14, c[0x0][0x1f4] ;  /* 0x00007d000e107a20 */ /* 0x002fc80000410000 */
[----:B------:R-:W-:-:S04]  /*24b0*/  FMUL.FTZ R21, R16, R16 ;  /* 0x0000001010157220 */ /* 0x000fc80000410000 */
[----:B------:R-:W-:Y:S01]  /*24c0*/  FFMA.FTZ R21, R15, c[0x0][0x1f4], -R21 ;  /* 0x00007d000f157a23 */ /* 0x000fe20000010815 */
[----:B------:R-:W1:Y:S04]  /*24d0*/  S2R R14, SR_TID.X ;  /* 0x00000000000e7919 */ /* 0x000e680000002100 */
[----:B------:R-:W-:Y:S02]  /*24e0*/  FSETP.GTU.FTZ.AND P5, PT, R21, RZ, PT ;  /* 0x000000ff1500720b */ /* 0x000fe40003fbc000 */
[----:B------:R-:W-:-:S11]  /*24f0*/  MOV R15, 0x3f800000 ;  /* 0x3f800000000f7802 */ /* 0x000fd60000000f00 */
[----:B0-----:R-:W-:-:S04]  /*2500*/  @P5 FADD.FTZ R41, R21, c[0x0][0x188] ;  /* 0x0000620015295621 */ /* 0x001fc80000010000 */
[----:B------:R-:W0:Y:S01]  /*2510*/  @P5 MUFU.RSQ R15, R41 ;  /* 0x00000029000f5308 */ /* 0x000e220000001400 */
[----:B-1----:R-:W-:-:S04]  /*2520*/  IMAD.WIDE.U32 R12, R14, 0x24924925, RZ ;  /* 0x249249250e0c7825 */ /* 0x002fc800078e00ff */
[C---:B------:R-:W-:Y:S02]  /*2530*/  FADD.FTZ R12, -R16.reuse, R29 ;  /* 0x0000001d100c7221 */ /* 0x040fe40000010100 */
[C---:B------:R-:W-:Y:S01]  /*2540*/  FADD.FTZ R28, -R16.reuse, R28 ;  /* 0x0000001c101c7221 */ /* 0x040fe20000010100 */
[----:B------:R-:W-:Y:S01]  /*2550*/  IADD3 R21, -R13, R14, RZ ;  /* 0x0000000e0d157210 */ /* 0x000fe20007ffe1ff */
[----:B------:R-:W-:Y:S02]  /*2560*/  FADD.FTZ R30, -R16, R30 ;  /* 0x0000001e101e7221 */ /* 0x000fe40000010100 */
[-C--:B0-----:R-:W-:Y:S02]  /*2570*/  FMUL.FTZ R12, R12, R15.reuse ;  /* 0x0000000f0c0c7220 */ /* 0x081fe40000410000 */
[----:B------:R-:W-:Y:S01]  /*2580*/  FMUL.FTZ R28, R28, R15 ;  /* 0x0000000f1c1c7220 */ /* 0x000fe20000410000 */
[----:B------:R-:W-:Y:S01]  /*2590*/  LEA.HI R21, R21, R13, RZ, 0x1f ;  /* 0x0000000d15157211 */ /* 0x000fe200078ff8ff */
[----:B------:R-:W-:Y:S01]  /*25a0*/  FADD.FTZ R40, -R16, R31 ;  /* 0x0000001f10287221 */ /* 0x000fe20000010100 */
[----:B--2---:R-:W-:-:S02]  /*25b0*/  PRMT R18, RZ, 0x5410, R20 ;  /* 0x00005410ff127816 */ /* 0x004fc40000000014 */
        /* <DEDUP_REMOVED lines=16> */
.L_x_3082:
        /* <DEDUP_REMOVED lines=11> */
.L_x_3084:
[----:B------:R-:W-:Y:S05]  /*2770*/  BSYNC B0 ;  /* 0x0000000000007941 */ /* 0x000fea0003800000 */
.L_x_3083:
[-C--:B0-----:R-:W-:Y:S01]  /*2780*/  FMUL.FTZ R12, R30, R15.reuse ;  /* 0x0000000f1e0c7220 */ /* 0x081fe20000410000 */
[----:B------:R-:W-:Y:S01]  /*2790*/  SHF.R.U32.HI R30, RZ, 0x2, R21 ;  /* 0x00000002ff1e7819 */ /* 0x000fe20000011615 */
[----:B------:R-:W-:Y:S02]  /*27a0*/  FMUL.FTZ R40, R40, R15 ;  /* 0x0000000f28287220 */ /* 0x000fe40000410000 */
[----:B------:R-:W-:Y:S02]  /*27b0*/  FADD.FTZ R32, -R16, R32 ;  /* 0x0000002010207221 */ /* 0x000fe40000010100 */
        /* <DEDUP_REMOVED lines=13> */
.L_x_3085:
        /* <DEDUP_REMOVED lines=11> */
.L_x_3087:
[----:B------:R-:W-:Y:S05]  /*2940*/  BSYNC B0 ;  /* 0x0000000000007941 */ /* 0x000fea0003800000 */
.L_x_3086:
[C---:B0-----:R-:W-:Y:S02]  /*2950*/  FADD.FTZ R12, -R16.reuse, R33 ;  /* 0x00000021100c7221 */ /* 0x041fe40000010100 */
[C---:B------:R-:W-:Y:S02]  /*2960*/  FADD.FTZ R34, -R16.reuse, R34 ;  /* 0x0000002210227221 */ /* 0x040fe40000010100 */
[----:B------:R-:W-:Y:S02]  /*2970*/  FADD.FTZ R22, -R16, R35 ;  /* 0x0000002310167221 */ /* 0x000fe40000010100 */
[-C--:B------:R-:W-:Y:S02]  /*2980*/  FMUL.FTZ R32, R32, R15.reuse ;  /* 0x0000000f20207220 */ /* 0x080fe40000410000 */
[----:B------:R-:W-:Y:S02]  /*2990*/  FMUL.FTZ R13, R12, R15 ;  /* 0x0000000f0c0d7220 */ /* 0x000fe40000410000 */
[----:B------:R-:W-:-:S02]  /*29a0*/  IMAD R21, R3, c[0x0][0x1e4], R30 ;  /* 0x0000790003157a24 */ /* 0x000fc400078e021e */
        /* <DEDUP_REMOVED lines=15> */
.L_x_3088:
        /* <DEDUP_REMOVED lines=11> */
.L_x_3090:
[----:B------:R-:W-:Y:S05]  /*2b50*/  BSYNC B0 ;  /* 0x0000000000007941 */ /* 0x000fea0003800000 */
.L_x_3089:
        /* <DEDUP_REMOVED lines=14> */
.L_x_3091:
        /* <DEDUP_REMOVED lines=11> */
.L_x_3093:
[----:B------:R-:W-:Y:S05]  /*2cf0*/  BSYNC B0 ;  /* 0x0000000000007941 */ /* 0x000fea0003800000 */
.L_x_3092:
[----:B------:R-:W-:Y:S01]  /*2d00*/  ISETP.GE.U32.AND P5, PT, R33, c[0x0][0x1c8], PT ;  /* 0x0000720021007a0c */ /* 0x000fe20003fa6070 */
[C---:B------:R-:W-:Y:S01]  /*2d10*/  FADD.FTZ R24, -R16.reuse, R24 ;  /* 0x0000001810187221 */ /* 0x040fe20000010100 */
[----:B------:R-:W-:Y:S01]  /*2d20*/  SHF.R.S32.HI R30, RZ, 0x1f, R33 ;  /* 0x0000001fff1e7819 */ /* 0x000fe20000011421 */
[----:B0-----:R-:W-:Y:S01]  /*2d30*/  FADD.FTZ R12, -R16, R25 ;  /* 0x00000019100c7221 */ /* 0x001fe20000010100 */
[----:B------:R-:W-:Y:S01]  /*2d40*/  IADD3 R29, R21, 0xa0, RZ ;  /* 0x000000a0151d7810 */ /* 0x000fe20007ffe0ff */
        /* <DEDUP_REMOVED lines=17> */
.L_x_3094:
        /* <DEDUP_REMOVED lines=11> */
.L_x_3096:
[----:B------:R-:W-:Y:S05]  /*2f10*/  BSYNC B0 ;  /* 0x0000000000007941 */ /* 0x000fea0003800000 */
.L_x_3095:
        /* <DEDUP_REMOVED lines=22> */
.L_x_3097:
        /* <DEDUP_REMOVED lines=11> */
.L_x_3099:
[----:B------:R-:W-:Y:S05]  /*3130*/  BSYNC B0 ;  /* 0x0000000000007941 */ /* 0x000fea0003800000 */
.L_x_3098:
[----:B------:R-:W-:Y:S01]  /*3140*/  ISETP.GE.U32.AND P5, PT, R27, c[0x0][0x1c8], PT ;  /* 0x000072001b007a0c */ /* 0x000fe20003fa6070 */
[C---:B------:R-:W-:Y:S01]  /*3150*/  FADD.FTZ R36, -R16.reuse, R36 ;  /* 0x0000002410247221 */ /* 0x040fe20000010100 */
[----:B------:R-:W-:Y:S01]  /*3160*/  SHF.R.S32.HI R28, RZ, 0x1f, R27 ;  /* 0x0000001fff1c7819 */ /* 0x000fe2000001141b */
[----:B0-----:R-:W-:Y:S02]  /*3170*/  FADD.FTZ R12, -R16, R37 ;  /* 0x00000025100c7221 */ /* 0x001fe40000010100 */
        /* <DEDUP_REMOVED lines=17> */
.L_x_3100:
        /* <DEDUP_REMOVED lines=11> */
.L_x_3102:
[----:B------:R-:W-:Y:S05]  /*3340*/  BSYNC B0 ;  /* 0x0000000000007941 */ /* 0x000fea0003800000 */
.L_x_3101:
[----:B------:R-:W-:Y:S01]  /*3350*/  FADD.FTZ R38, -R16, R38 ;  /* 0x0000002610267221 */ /* 0x000fe20000010100 */
        /* <DEDUP_REMOVED lines=19> */
.L_x_3103:
[----:B------:R-:W-:Y:S01]  /*3490*/  BSSY B0, `(.L_x_3104) ;  /* 0x000000a000007945 */ /* 0x000fe20003800000 */
[----:B------:R-:W-:Y:S05]  /*34a0*/  @!P5 BRA `(.L_x_3105) ;  /* 0x000000800000d947 */ /* 0x000fea0003800000 */
[----:B------:R-:W-:Y:S01]  /*34b0*/  MOV R51, R53 ;  /* 0x0000003500337202 */ /* 0x000fe20000000f00 */
[----:B0-----:R-:W-:-:S04]  /*34c0*/  IMAD R13, R45, c[0x0][0x1c0], RZ ;  /* 0x000070002d0d7a24 */ /* 0x001fc800078e02ff */
[----:B------:R-:W-:-:S04]  /*34d0*/  IMAD.WIDE.U32 R50, R42, c[0x0][0x1c0], R50 ;  /* 0x000070002a327a25 */ /* 0x000fc800078e0032 */
[----:B------:R-:W-:Y:S01]  /*34e0*/  IMAD R13, R42, c[0x0][0x1c4], R13 ;  /* 0x000071002a0d7a24 */ /* 0x000fe200078e020d */
[----:B------:R-:W-:-:S04]  /*34f0*/  LEA R12, P5, R50, c[0x0][0x160], 0x2 ;  /* 0x00005800320c7a11 */ /* 0x000fc800078a10ff */
[----:B------:R-:W-:-:S04]  /*3500*/  IADD3 R13, R51, R13, RZ ;  /* 0x0000000d330d7210 */ /* 0x000fc80007ffe0ff */
[----:B------:R-:W-:-:S05]  /*3510*/  LEA.HI.X R13, R50, c[0x0][0x164], R13, 0x2, P5 ;  /* 0x00005900320d7a11 */ /* 0x000fca00028f140d */
[----:B------:R0:W-:Y:S02]  /*3520*/  STG.E.64 [R12.64], R16 ;  /* 0x000000100c007986 */ /* 0x0001e4000c101b06 */
.L_x_3105:
[----:B------:R-:W-:Y:S05]  /*3530*/  BSYNC B0 ;  /* 0x0000000000007941 */ /* 0x000fea0003800000 */
.L_x_3104:
[----:B------:R-:W-:Y:S02]  /*3540*/  IADD3 R43, R43, c[0x0][0x10], RZ ;  /* 0x000004002b2b7a10 */ /* 0x000fe40007ffe0ff */
[----:B------:R-:W-:Y:S02]  /*3550*/  IADD3 R11, R11, 0x1, RZ ;  /* 0x000000010b0b7810 */ /* 0x000fe40007ffe0ff */
[----:B------:R-:W-:-:S13]  /*3560*/  ISETP.GE.AND P5, PT, R43, UR4, PT ;  /* 0x000000042b007c0c */ /* 0x000fda000bfa6270 */
[----:B------:R-:W-:Y:S01]  /*3570*/  @P5 CALL.REL.NOINC `(.L_x_3106) ;  /* 0x0000001000005944 */ /* 0x000fe20003c00000 */
[----:B------:R-:W-:Y:S05]  /*3580*/  BRA `(.L_x_3107) ;  /* 0xffffcd5000007947 */ /* 0x000fea000383ffff */
.L_x_3106:
[----:B------:R-:W-:Y:S05]  /*3590*/  EXIT ;  /* 0x000000000000794d */ /* 0x000fea0003800000 */
.L_x_3108:
        /* <DEDUP_REMOVED lines=14> */
.L_x_3380:


//--------------------- .text._Z35group_norm_nhwc_fwd_one_pass_kernelI11Fp32IOBf16WLi512ELi14ELi224EEv26Group_norm_nhwc_fwd_params --------------------------
	.section	.text._Z35group_norm_nhwc_fwd_one_pass_kernelI11Fp32IOBf16WLi512ELi14ELi224EEv26Group_norm_nhwc_fwd_params,"ax",@progbits
	.sectioninfo	@"SHI_REGISTERS=95"
	.align	128
        .global         _Z35group_norm_nhwc_fwd_one_pass_kernelI11Fp32IOBf16WLi512ELi14ELi224EEv26Group_norm_nhwc_fwd_params
        .type           _Z35group_norm_nhwc_fwd_one_pass_kernelI11Fp32IOBf16WLi512ELi14ELi224EEv26Group_norm_nhwc_fwd_params,@function
        .size           _Z35group_norm_nhwc_fwd_one_pass_kernelI11Fp32IOBf16WLi512ELi14ELi224EEv26Group_norm_nhwc_fwd_params,(.L_x_3381 - _Z35group_norm_nhwc_fwd_one_pass_kernelI11Fp32IOBf16WLi512ELi14ELi224EEv26Group_norm_nhwc_fwd_params)
        .other          _Z35group_norm_nhwc_fwd_one_pass_kernelI11Fp32IOBf16WLi512ELi14ELi224EEv26Group_norm_nhwc_fwd_params,@"STO_CUDA_ENTRY STV_DEFAULT"
_Z35group_norm_nhwc_fwd_one_pass_kernelI11Fp32IOBf16WLi512ELi14ELi224EEv26Group_norm_nhwc_fwd_params:
.text._Z35group_norm_nhwc_fwd_one_pass_kernelI11Fp32IOBf16WLi512ELi14ELi224EEv26Group_norm_nhwc_fwd_params:
        /* <DEDUP_REMOVED lines=48> */
.L_x_3167:
[----:B------:R-:W-:Y:S01]  /*0300*/  IABS R5, c[0x0][0x1d8] ;  /* 0x0000760000057a13 */ /* 0x000fe20000000000 */
        /* <DEDUP_REMOVED lines=17> */
[----:B------:R-:W-:-:S03]  /*0420*/  LOP3.LUT R2, R52, c[0x0][0x1d8], RZ, 0x3c, !PT ;  /* 0x0000760034027a12 */ /* 0x000fc600078e3cff */
[----:B------:R-:W-:Y:S01]  /*0430*/  @P0 IMAD R7, R90, c[0x0][0x1c0], RZ ;  /* 0x000070005a070a24 */ /* 0x000fe200078e02ff */
[----:B------:R-:W-:Y:S01]  /*0440*/  ISETP.GE.AND P5, PT, R2, RZ, PT ;  /* 0x000000ff0200720c */ /* 0x000fe20003fa6270 */
        /* <DEDUP_REMOVED lines=8> */
[----:B------:R-:W-:Y:S02]  /*04d0*/  ISETP.NE.AND P4, PT, RZ, c[0x0][0x1d8], PT ;  /* 0x00007600ff007a0c */ /* 0x000fe40003f85270 */
[----:B------:R-:W-:-:S09]  /*04e0*/  SHF.R.S32.HI R4, RZ, 0x1f, R54 ;  /* 0x0000001fff047819 */ /* 0x000fd20000011436 */
[----:B------:R-:W-:-:S04]  /*04f0*/  @P3 IADD3 R3, R3, 0x1, RZ ;  /* 0x0000000103033810 */ /* 0x000fc80007ffe0ff */
        /* <DEDUP_REMOVED lines=18> */
[----:B------:R-:W-:Y:S01]  /*0620*/  @P1 IMAD R3, R57, c[0x0][0x1c4], R4 ;  /* 0x0000710039031a24 */ /* 0x000fe200078e0204 */
[----:B------:R-:W-:Y:S01]  /*0630*/  IADD3 R39, R41, R39, RZ ;  /* 0x0000002729277210 */ /* 0x000fe20007ffe0ff */
[----:B------:R-:W-:Y:S01]  /*0640*/  @!P5 IMAD R17, R59, c[0x0][0x1c4], R2 ;  /* 0x000071003b11da24 */ /* 0x000fe200078e0202 */
[-C--:B------:R-:W-:Y:S02]  /*0650*/  @P1 MOV R8, R40.reuse ;  /* 0x0000002800081202 */ /* 0x080fe40000000f00 */
[-C--:B------:R-:W-:Y:S02]  /*0660*/  @P1 MOV R9, R39.reuse ;  /* 0x0000002700091202 */ /* 0x080fe40000000f00 */
[-C--:B------:R-:W-:Y:S02]  /*0670*/  @P2 MOV R38, R40.reuse ;  /* 0x0000002800262202 */ /* 0x080fe40000000f00 */
        /* <DEDUP_REMOVED lines=8> */
[----:B------:R-:W-:Y:S02]  /*0700*/  @P1 LEA R2, P4, R8, c[0x0][0x170], 0x2 ;  /* 0x00005c0008021a11 */ /* 0x000fe400078810ff */
[----:B------:R-:W-:Y:S01]  /*0710*/  @P2 IADD3 R5, R7, R5, RZ ;  /* 0x0000000507052210 */ /* 0x000fe20007ffe0ff */
[----:B------:R-:W-:Y:S01]  /*0720*/  @P0 IMAD.WIDE.U32 R10, R58, c[0x0][0x1c0], R10 ;  /* 0x000070003a0a0a25 */ /* 0x000fe200078e000a */
[----:B------:R-:W-:-:S02]  /*0730*/  @P1 LEA.HI.X R3, R8, c[0x0][0x174], R3, 0x2, P4 ;  /* 0x00005d0008031a11 */ /* 0x000fc400020f1403 */
[----:B------:R-:W-:Y:S02]  /*0740*/  @P2 LEA R4, P3, R6, c[0x0][0x170], 0x2 ;  /* 0x00005c0006042a11 */ /* 0x000fe400078610ff */
[----:B------:R-:W-:Y:S02]  /*0750*/  @!P5 IADD3 R9, R13, R17, RZ ;  /* 0x000000110d09d210 */ /* 0x000fe40007ffe0ff */
[----:B------:R-:W-:Y:S02]  /*0760*/  @!P5 LEA R8, P4, R12, c[0x0][0x170], 0x2 ;  /* 0x00005c000c08da11 */ /* 0x000fe400078810ff */
[----:B------:R-:W-:Y:S02]  /*0770*/  @P2 LEA.HI.X R5, R6, c[0x0][0x174], R5, 0x2, P3 ;  /* 0x00005d0006052a11 */ /* 0x000fe400018f1405 */
[----:B------:R-:W-:Y:S01]  /*0780*/  @P0 IADD3 R7, R11, R15, RZ ;  /* 0x0000000f0b070210 */ /* 0x000fe20007ffe0ff */
[----:B------:R-:W-:Y:S01]  /*0790*/  @!P6 IMAD R11, R73, c[0x0][0x1c0], RZ ;  /* 0x00007000490bea24 */ /* 0x000fe200078e02ff */
[----:B------:R-:W-:-:S02]  /*07a0*/  @!P5 LEA.HI.X R9, R12, c[0x0][0x174], R9, 0x2, P4 ;  /* 0x00005d000c09da11 */ /* 0x000fc400020f1409 */
[----:B------:R-:W-:Y:S01]  /*07b0*/  @P0 LEA R6, P3, R10, c[0x0][0x170], 0x2 ;  /* 0x00005c000a060a11 */ /* 0x000fe200078610ff */
[----:B------:R-:W-:Y:S01]  /*07c0*/  @!P6 IMAD R13, R60, c[0x0][0x1c4], R11 ;  /* 0x000071003c0dea24 */ /* 0x000fe200078e020b */
[----:B------:R-:W-:Y:S01]  /*07d0*/  ISETP.GE.U32.AND P4, PT, R61, c[0x0][0x1c8], PT ;  /* 0x000072003d007a0c */ /* 0x000fe20003f86070 */
[----:B------:R0:W2:Y:S01]  /*07e0*/  @!P5 LDG.E.64 R36, [R8.64] ;  /* 0x000000060824d981 */ /* 0x0000a2000c1e1b00 */
        /* <DEDUP_REMOVED lines=16> */
[----:B------:R-:W-:Y:S01]  /*08f0*/  @!P4 MOV R9, R39 ;  /* 0x000000270009c202 */ /* 0x000fe20000000f00 */
[----:B------:R-:W-:Y:S01]  /*0900*/  CS2R R34, SRZ ;  /* 0x0000000000227805 */ /* 0x000fe2000001ff00 */
[----:B------:R-:W-:Y:S01]  /*0910*/  ISETP.GE.AND.EX P5, PT, R76, c[0x0][0x1cc], PT, P5 ;  /* 0x000073004c007a0c */ /* 0x000fe20003fa6350 */
[----:B------:R-:W-:Y:S02]  /*0920*/  @!P3 IMAD R15, R75, c[0x0][0x1c0], RZ ;  /* 0x000070004b0fba24 */ /* 0x000fe400078e02ff */
[C---:B------:R-:W-:Y:S02]  /*0930*/  @!P4 IMAD R11, R61.reuse, c[0x0][0x1c4], R10 ;  /* 0x000071003d0bca24 */ /* 0x040fe400078e020a */
[----:B------:R-:W-:Y:S01]  /*0940*/  @!P4 IMAD.WIDE.U32 R8, R61, c[0x0][0x1c0], R8 ;  /* 0x000070003d08ca25 */ /* 0x000fe200078e0008 */
[----:B------:R-:W-:Y:S01]  /*0950*/  ISETP.GT.U32.OR P5, PT, R0, 0xdf, P5 ;  /* 0x000000df0000780c */ /* 0x000fe20002fa4470 */
[----:B------:R0:W3:Y:S01]  /*0960*/  @!P6 LDG.E.64 R34, [R12.64] ;  /* 0x000000060c22e981 */ /* 0x0000e2000c1e1b00 */
[----:B------:R-:W-:Y:S01]  /*0970*/  @!P3 MOV R14, R40 ;  /* 0x00000028000eb202 */ /* 0x000fe20000000f00 */
[----:B------:R-:W-:Y:S01]  /*0980*/  @!P3 IMAD R17, R62, c[0x0][0x1c4], R15 ;  /* 0x000071003e11ba24 */ /* 0x000fe200078e020f */
[----:B------:R-:W-:-:S02]  /*0990*/  @!P4 IADD3 R9, R9, R11, RZ ;  /* 0x0000000b0909c210 */ /* 0x000fc40007ffe0ff */
[C---:B------:R-:W-:Y:S02]  /*09a0*/  @!P4 LEA R10, P6, R8.reuse, c[0x0][0x170], 0x2 ;  /* 0x00005c00080aca11 */ /* 0x040fe400078c10ff */
[----:B------:R-:W-:Y:S01]  /*09b0*/  @!P3 MOV R15, R39 ;  /* 0x00000027000fb202 */ /* 0x000fe20000000f00 */
[----:B------:R-:W-:Y:S01]  /*09c0*/  CS2R R32, SRZ ;  /* 0x0000000000207805 */ /* 0x000fe2000001ff00 */
[----:B------:R-:W-:-:S03]  /*09d0*/  @!P4 LEA.HI.X R11, R8, c[0x0][0x174], R9, 0x2, P6 ;  /* 0x00005d00080bca11 */ /* 0x000fc600030f1409 */
[----:B------:R-:W-:Y:S01]  /*09e0*/  @!P3 IMAD.WIDE.U32 R14, R62, c[0x0][0x1c0], R14 ;  /* 0x000070003e0eba25 */ /* 0x000fe200078e000e */
[----:B------:R-:W-:Y:S01]  /*09f0*/  SHF.R.S32.HI R77, RZ, 0x1f, R64 ;  /* 0x0000001fff4d7819 */ /* 0x000fe20000011440 */
[----:B------:R1:W4:Y:S01]  /*0a00*/  @!P4 LDG.E.64 R32, [R10.64] ;  /* 0x000000060a20c981 */ /* 0x000322000c1e1b00 */
[----:B------:R-:W-:Y:S01]  /*0a10*/  ISETP.GE.U32.AND P4, PT, R64, c[0x0][0x1c8], PT ;  /* 0x0000720040007a0c */ /* 0x000fe20003f86070 */
[----:B0-----:R-:W-:Y:S01]  /*0a20*/  @!P5 IMAD R12, R76, c[0x0][0x1c0], RZ ;  /* 0x000070004c0cda24 */ /* 0x001fe200078e02ff */
[----:B------:R-:W-:Y:S02]  /*0a30*/  @!P3 IADD3 R9, R15, R17, RZ ;  /* 0x000000110f09b210 */ /* 0x000fe40007ffe0ff */
[C---:B------:R-:W-:Y:S01]  /*0a40*/  @!P3 LEA R8, P6, R14.reuse, c[0x0][0x170], 0x2 ;  /* 0x00005c000e08ba11 */ /* 0x040fe200078c10ff */
[----:B------:R-:W-:Y:S01]  /*0a50*/  CS2R R30, SRZ ;  /* 0x00000000001e7805 */ /* 0x000fe2000001ff00 */
[----:B-1----:R-:W-:Y:S02]  /*0a60*/  @!P5 MOV R10, R40 ;  /* 0x00000028000ad202 */ /* 0x002fe40000000f00 */
[----:B------:R-:W-:Y:S01]  /*0a70*/  @!P5 MOV R11, R39 ;  /* 0x00000027000bd202 */ /* 0x000fe20000000f00 */
[----:B------:R-:W-:Y:S01]  /*0a80*/  @!P5 IMAD R13, R63, c[0x0][0x1c4], R12 ;  /* 0x000071003f0dda24 */ /* 0x000fe200078e020c */
[----:B------:R-:W-:-:S02]  /*0a90*/  @!P3 LEA.HI.X R9, R14, c[0x0][0x174], R9, 0x2, P6 ;  /* 0x00005d000e09ba11 */ /* 0x000fc400030f1409 */
[----:B------:R-:W-:Y:S01]  /*0aa0*/  ISETP.GE.AND.EX P4, PT, R77, c[0x0][0x1cc], PT, P4 ;  /* 0x000073004d007a0c */ /* 0x000fe20003f86340 */
[----:B------:R-:W-:Y:S01]  /*0ab0*/  @!P5 IMAD.WIDE.U32 R10, R63, c[0x0][0x1c0], R10 ;  /* 0x000070003f0ada25 */ /* 0x000fe200078e000a */
[----:B------:R-:W-:Y:S01]  /*0ac0*/  ISETP.GE.U32.AND P6, PT, R65, c[0x0][0x1c8], PT ;  /* 0x0000720041007a0c */ /* 0x000fe20003fc6070 */
[----:B------:R0:W5:Y:S01]  /*0ad0*/  @!P3 LDG.E.64 R30, [R8.64] ;  /* 0x00000006081eb981 */ /* 0x000162000c1e1b00 */
[----:B------:R-:W-:Y:S02]  /*0ae0*/  SHF.R.S32.HI R78, RZ, 0x1f, R65 ;  /* 0x0000001fff4e7819 */ /* 0x000fe40000011441 */
[----:B------:R-:W-:Y:S02]  /*0af0*/  ISETP.GT.U32.OR P4, PT, R0, 0xdf, P4 ;  /* 0x000000df0000780c */ /* 0x000fe40002784470 */
[----:B------:R-:W-:Y:S02]  /*0b00*/  ISETP.GE.AND.EX P6, PT, R78, c[0x0][0x1cc], PT, P6 ;  /* 0x000073004e007a0c */ /* 0x000fe40003fc6360 */
[----:B------:R-:W-:-:S02]  /*0b10*/  @!P5 IADD3 R11, R11, R13, RZ ;  /* 0x0000000d0b0bd210 */ /* 0x000fc40007ffe0ff */
[----:B------:R-:W-:Y:S01]  /*0b20*/  @!P5 LEA R12, P3, R10, c[0x0][0x170], 0x2 ;  /* 0x00005c000a0cda11 */ /* 0x000fe200078610ff */
[----:B------:R-:W-:Y:S01]  /*0b30*/  CS2R R28, SRZ ;  /* 0x00000000001c7805 */ /* 0x000fe2000001ff00 */
[----:B------:R-:W-:Y:S02]  /*0b40*/  ISETP.GT.U32.OR P6, PT, R0, 0xdf, P6 ;  /* 0x000000df0000780c */ /* 0x000fe400037c4470 */
[----:B------:R-:W-:Y:S02]  /*0b50*/  @!P5 LEA.HI.X R13, R10, c[0x0][0x174], R11, 0x2, P3 ;  /* 0x00005d000a0dda11 */ /* 0x000fe400018f140b */
[----:B------:R-:W-:Y:S02]  /*0b60*/  ISETP.GE.U32.AND P3, PT, R66, c[0x0][0x1c8], PT ;  /* 0x0000720042007a0c */ /* 0x000fe40003f66070 */
[----:B------:R-:W-:Y:S01]  /*0b70*/  SHF.R.S32.HI R79, RZ, 0x1f, R66 ;  /* 0x0000001fff4f7819 */ /* 0x000fe20000011442 */
[----:B------:R1:W3:Y:S01]  /*0b80*/  @!P5 LDG.E.64 R28, [R12.64] ;  /* 0x000000060c1cd981 */ /* 0x0002e2000c1e1b00 */
[----:B0-----:R-:W-:-:S02]  /*0b90*/  @!P4 MOV R8, R40 ;  /* 0x000000280008c202 */ /* 0x001fc40000000f00 */
[----:B------:R-:W-:Y:S01]  /*0ba0*/  ISETP.GE.AND.EX P5, PT, R79, c[0x0][0x1cc], PT, P3 ;  /* 0x000073004f007a0c */ /* 0x000fe20003fa6330 */
[----:B------:R-:W-:Y:S01]  /*0bb0*/  @!P4 IMAD R11, R77, c[0x0][0x1c0], RZ ;  /* 0x000070004d0bca24 */ /* 0x000fe200078e02ff */
[-C--:B------:R-:W-:Y:S02]  /*0bc0*/  @!P4 MOV R9, R39.reuse ;  /* 0x000000270009c202 */ /* 0x080fe40000000f00 */
[----:B------:R-:W-:Y:S01]  /*0bd0*/  ISETP.GT.U32.OR P5, PT, R0, 0xdf, P5 ;  /* 0x000000df0000780c */ /* 0x000fe20002fa4470 */
[----:B------:R-:W-:Y:S01]  /*0be0*/  @!P6 IMAD R10, R78, c[0x0][0x1c0], RZ ;  /* 0x000070004e0aea24 */ /* 0x000fe200078e02ff */
[----:B------:R-:W-:Y:S01]  /*0bf0*/  @!P6 MOV R14, R40 ;  /* 0x00000028000ee202 */ /* 0x000fe20000000f00 */
[C---:B------:R-:W-:Y:S01]  /*0c00*/  @!P4 IMAD R11, R64.reuse, c[0x0][0x1c4], R11 ;  /* 0x00007100400bca24 */ /* 0x040fe200078e020b */
[----:B------:R-:W-:Y:S01]  /*0c10*/  @!P6 MOV R15, R39 ;  /* 0x00000027000fe202 */ /* 0x000fe20000000f00 */
[----:B------:R-:W-:-:S04]  /*0c20*/  @!P4 IMAD.WIDE.U32 R8, R64, c[0x0][0x1c0], R8 ;  /* 0x000070004008ca25 */ /* 0x000fc800078e0008 */
[----:B------:R-:W-:Y:S01]  /*0c30*/  @!P6 IMAD R17, R65, c[0x0][0x1c4], R10 ;  /* 0x000071004111ea24 */ /* 0x000fe200078e020a */
[----:B------:R-:W-:Y:S01]  /*0c40*/  @!P4 IADD3 R9, R9, R11, RZ ;  /* 0x0000000b0909c210 */ /* 0x000fe20007ffe0ff */
[----:B------:R-:W-:Y:S01]  /*0c50*/  @!P6 IMAD.WIDE.U32 R14, R65, c[0x0][0x1c0], R14 ;  /* 0x00007000410eea25 */ /* 0x000fe200078e000e */
[----:B------:R-:W-:-:S04]  /*0c60*/  @!P4 LEA R10, P3, R8, c[0x0][0x170], 0x2 ;  /* 0x00005c00080aca11 */ /* 0x000fc800078610ff */
[----:B------:R-:W-:Y:S02]  /*0c70*/  @!P4 LEA.HI.X R11, R8, c[0x0][0x174], R9, 0x2, P3 ;  /* 0x00005d00080bca11 */ /* 0x000fe400018f1409 */
[----:B------:R-:W-:Y:S01]  /*0c80*/  @!P6 IADD3 R9, R15, R17, RZ ;  /* 0x000000110f09e210 */ /* 0x000fe20007ffe0ff */
[----:B------:R-:W-:Y:S01]  /*0c90*/  @!P5 IMAD R15, R79, c[0x0][0x1c0], RZ ;  /* 0x000070004f0fda24 */ /* 0x000fe200078e02ff */
[----:B-1----:R-:W-:Y:S01]  /*0ca0*/  @!P6 LEA R12, P3, R14, c[0x0][0x170], 0x2 ;  /* 0x00005c000e0cea11 */ /* 0x002fe200078610ff */
[----:B------:R-:W-:-:S03]  /*0cb0*/  CS2R R26, SRZ ;  /* 0x00000000001a7805 */ /* 0x000fc6000001ff00 */
[----:B------:R-:W-:Y:S01]  /*0cc0*/  @!P6 LEA.HI.X R13, R14, c[0x0][0x174], R9, 0x2, P3 ;  /* 0x00005d000e0dea11 */ /* 0x000fe200018f1409 */
[C---:B------:R-:W-:Y:S01]  /*0cd0*/  @!P5 IMAD R9, R66.reuse, c[0x0][0x1c4], R15 ;  /* 0x000071004209da24 */ /* 0x040fe200078e020f */
[----:B------:R-:W-:Y:S01]  /*0ce0*/  @!P5 MOV R14, R40 ;  /* 0x00000028000ed202 */ /* 0x000fe20000000f00 */
[----:B------:R0:W3:Y:S01]  /*0cf0*/  @!P4 LDG.E.64 R26, [R10.64] ;  /* 0x000000060a1ac981 */ /* 0x0000e2000c1e1b00 */
[----:B------:R-:W-:Y:S02]  /*0d00*/  @!P5 MOV R15, R39 ;  /* 0x00000027000fd202 */ /* 0x000fe40000000f00 */
[----:B------:R-:W-:Y:S02]  /*0d10*/  ISETP.GE.U32.AND P4, PT, R67, c[0x0][0x1c8], PT ;  /* 0x0000720043007a0c */ /* 0x000fe40003f86070 */
[----:B------:R-:W-:Y:S01]  /*0d20*/  SHF.R.S32.HI R80, RZ, 0x1f, R67 ;  /* 0x0000001fff507819 */ /* 0x000fe20000011443 */
[----:B------:R-:W-:-:S03]  /*0d30*/  @!P5 IMAD.WIDE.U32 R14, R66, c[0x0][0x1c0], R14 ;  /* 0x00007000420eda25 */ /* 0x000fc600078e000e */
[----:B------:R-:W-:Y:S02]  /*0d40*/  ISETP.GE.AND.EX P4, PT, R80, c[0x0][0x1cc], PT, P4 ;  /* 0x0000730050007a0c */ /* 0x000fe40003f86340 */
[----:B------:R-:W-:Y:S02]  /*0d50*/  @!P5 IADD3 R9, R15, R9, RZ ;  /* 0x000000090f09d210 */ /* 0x000fe40007ffe0ff */
[----:B------:R-:W-:Y:S02]  /*0d60*/  @!P5 LEA R8, P3, R14, c[0x0][0x170], 0x2 ;  /* 0x00005c000e08da11 */ /* 0x000fe400078610ff */
[----:B------:R-:W-:Y:S02]  /*0d70*/  ISETP.GT.U32.OR P4, PT, R0, 0xdf, P4 ;  /* 0x000000df0000780c */ /* 0x000fe40002784470 */
[----:B------:R-:W-:Y:S02]  /*0d80*/  @!P5 LEA.HI.X R9, R14, c[0x0][0x174], R9, 0x2, P3 ;  /* 0x00005d000e09da11 */ /* 0x000fe400018f1409 */
[----:B------:R-:W-:-:S02]  /*0d90*/  ISETP.GE.U32.AND P3, PT, R68, c[0x0][0x1c8], PT ;  /* 0x0000720044007a0c */ /* 0x000fc40003f66070 */
[----:B------:R-:W-:Y:S01]  /*0da0*/  SHF.R.S32.HI R81, RZ, 0x1f, R68 ;  /* 0x0000001fff517819 */ /* 0x000fe20000011444 */
[----:B------:R-:W-:-:S03]  /*0db0*/  CS2R R24, SRZ ;  /* 0x0000000000187805 */ /* 0x000fc6000001ff00 */
[----:B------:R-:W-:Y:S01]  /*0dc0*/  ISETP.GE.AND.EX P3, PT, R81, c[0x0][0x1cc], PT, P3 ;  /* 0x0000730051007a0c */ /* 0x000fe20003f66330 */
[----:B------:R-:W-:Y:S02]  /*0dd0*/  CS2R R22, SRZ ;  /* 0x0000000000167805 */ /* 0x000fe4000001ff00 */
[----:B------:R1:W3:Y:S01]  /*0de0*/  @P2 LDG.E.64 R24, [R4.64] ;  /* 0x0000000604182981 */ /* 0x0002e2000c1e1b00 */
[----:B------:R-:W-:Y:S01]  /*0df0*/  ISETP.GT.U32.OR P3, PT, R0, 0xdf, P3 ;  /* 0x000000df0000780c */ /* 0x000fe20001f64470 */
[----:B0-----:R-:W-:Y:S01]  /*0e00*/  @!P4 IMAD R10, R80, c[0x0][0x1c0], RZ ;  /* 0x00007000500aca24 */ /* 0x001fe200078e02ff */
[----:B------:R-:W-:Y:S01]  /*0e10*/  CS2R R20, SRZ ;  /* 0x0000000000147805 */ /* 0x000fe2000001ff00 */
[----:B------:R-:W-:Y:S01]  /*0e20*/  CS2R R18, SRZ ;  /* 0x0000000000127805 */ /* 0x000fe2000001ff00 */
[----:B------:R0:W4:Y:S01]  /*0e30*/  @P1 LDG.E.64 R22, [R2.64] ;  /* 0x0000000602161981 */ /* 0x000122000c1e1b00 */
[----:B-1----:R-:W-:Y:S02]  /*0e40*/  @!P4 MOV R4, R40 ;  /* 0x000000280004c202 */ /* 0x002fe40000000f00 */
[----:B------:R-:W-:Y:S01]  /*0e50*/  @!P4 MOV R5, R39 ;  /* 0x000000270005c202 */ /* 0x000fe20000000f00 */
[C---:B------:R-:W-:Y:S01]  /*0e60*/  @!P4 IMAD R11, R67.reuse, c[0x0][0x1c4], R10 ;  /* 0x00007100430bca24 */ /* 0x040fe200078e020a */
[----:B------:R-:W-:Y:S01]  /*0e70*/  CS2R R16, SRZ ;  /* 0x0000000000107805 */ /* 0x000fe2000001ff00 */
[----:B------:R1:W5:Y:S02]  /*0e80*/  @!P6 LDG.E.64 R20, [R12.64] ;  /* 0x000000060c14e981 */ /* 0x000364000c1e1b00 */
[----:B------:R-:W-:-:S02]  /*0e90*/  @!P4 IMAD.WIDE.U32 R4, R67, c[0x0][0x1c0], R4 ;  /* 0x000070004304ca25 */ /* 0x000fc400078e0004 */
[----:B------:R1:W5:Y:S03]  /*0ea0*/  @P0 LDG.E.64 R18, [R6.64] ;  /* 0x0000000606120981 */ /* 0x000366000c1e1b00 */
[----:B0-----:R-:W-:Y:S01]  /*0eb0*/  @!P4 IADD3 R3, R5, R11, RZ ;  /* 0x0000000b0503c210 */ /* 0x001fe20007ffe0ff */
[----:B------:R-:W-:Y:S01]  /*0ec0*/  @!P3 IMAD R5, R81, c[0x0][0x1c0], RZ ;  /* 0x000070005105ba24 */ /* 0x000fe200078e02ff */
[C---:B------:R-:W-:Y:S01]  /*0ed0*/  @!P4 LEA R10, P6, R4.reuse, c[0x0][0x170], 0x2 ;  /* 0x00005c00040aca11 */ /* 0x040fe200078c10ff */
[----:B------:R0:W5:Y:S01]  /*0ee0*/  @!P5 LDG.E.64 R16, [R8.64] ;  /* 0x000000060810d981 */ /* 0x000162000c1e1b00 */
[----:B------:R-:W-:Y:S02]  /*0ef0*/  ISETP.GE.U32.AND P5, PT, R69, c[0x0][0x1c8], PT ;  /* 0x0000720045007a0c */ /* 0x000fe40003fa6070 */
[----:B------:R-:W-:Y:S01]  /*0f00*/  @!P4 LEA.HI.X R11, R4, c[0x0][0x174], R3, 0x2, P6 ;  /* 0x00005d00040bca11 */ /* 0x000fe200030f1403 */
[----:B-1----:R-:W-:Y:S01]  /*0f10*/  @!P3 IMAD R7, R68, c[0x0][0x1c4], R5 ;  /* 0x000071004407ba24 */ /* 0x002fe200078e0205 */
[----:B------:R-:W-:-:S02]  /*0f20*/  SHF.R.S32.HI R82, RZ, 0x1f, R69 ;  /* 0x0000001fff527819 */ /* 0x000fc40000011445 */
[----:B------:R-:W-:Y:S02]  /*0f30*/  MOV R3, RZ ;  /* 0x000000ff00037202 */ /* 0x000fe40000000f00 */
[----:B------:R-:W-:Y:S02]  /*0f40*/  MOV R2, RZ ;  /* 0x000000ff00027202 */ /* 0x000fe40000000f00 */
[----:B------:R-:W-:Y:S02]  /*0f50*/  @!P3 MOV R4, R40 ;  /* 0x000000280004b202 */ /* 0x000fe40000000f00 */
[----:B------:R-:W-:Y:S02]  /*0f60*/  @!P3 MOV R5, R39 ;  /* 0x000000270005b202 */ /* 0x000fe40000000f00 */
[----:B------:R-:W-:Y:S01]  /*0f70*/  ISETP.GE.AND.EX P5, PT, R82, c[0x0][0x1cc], PT, P5 ;  /* 0x0000730052007a0c */ /* 0x000fe20003fa6350 */
[----:B------:R1:W5:Y:S01]  /*0f80*/  @!P4 LDG.E.64 R2, [R10.64] ;  /* 0x000000060a02c981 */ /* 0x000362000c1e1b00 */
[----:B------:R-:W-:Y:S01]  /*0f90*/  ISETP.GE.U32.AND P6, PT, R70, c[0x0][0x1c8], PT ;  /* 0x0000720046007a0c */ /* 0x000fe20003fc6070 */
[----:B------:R-:W-:Y:S01]  /*0fa0*/  @!P3 IMAD.WIDE.U32 R4, R68, c[0x0][0x1c0], R4 ;  /* 0x000070004404ba25 */ /* 0x000fe200078e0004 */
[----:B------:R-:W-:-:S02]  /*0fb0*/  SHF.R.S32.HI R83, RZ, 0x1f, R70 ;  /* 0x0000001fff537819 */ /* 0x000fc40000011446 */
[----:B------:R-:W-:Y:S02]  /*0fc0*/  ISETP.GT.U32.OR P4, PT, R0, 0xdf, P5 ;  /* 0x000000df0000780c */ /* 0x000fe40002f84470 */
[----:B------:R-:W-:Y:S02]  /*0fd0*/  ISETP.GE.AND.EX P6, PT, R83, c[0x0][0x1cc], PT, P6 ;  /* 0x0000730053007a0c */ /* 0x000fe40003fc6360 */
[----:B------:R-:W-:Y:S02]  /*0fe0*/  @!P3 IADD3 R5, R5, R7, RZ ;  /* 0x000000070505b210 */ /* 0x000fe40007ffe0ff */
[----:B0-----:R-:W-:Y:S02]  /*0ff0*/  @!P3 LEA R8, P5, R4, c[0x0][0x170], 0x2 ;  /* 0x00005c000408ba11 */ /* 0x001fe400078a10ff */
[----:B------:R-:W-:Y:S02]  /*1000*/  ISETP.GT.U32.OR P6, PT, R0, 0xdf, P6 ;  /* 0x000000df0000780c */ /* 0x000fe400037c4470 */
[----:B------:R-:W-:-:S02]  /*1010*/  @!P3 LEA.HI.X R9, R4, c[0x0][0x174], R5, 0x2, P5 ;  /* 0x00005d000409ba11 */ /* 0x000fc400028f1405 */
[----:B------:R-:W-:Y:S02]  /*1020*/  ISETP.GE.U32.AND P5, PT, R71, c[0x0][0x1c8], PT ;  /* 0x0000720047007a0c */ /* 0x000fe40003fa6070 */
[----:B------:R-:W-:Y:S01]  /*1030*/  SHF.R.S32.HI R84, RZ, 0x1f, R71 ;  /* 0x0000001fff547819 */ /* 0x000fe20000011447 */
[----:B------:R-:W-:-:S03]  /*1040*/  @!P4 IMAD R4, R82, c[0x0][0x1c0], RZ ;  /* 0x000070005204ca24 */ /* 0x000fc600078e02ff */
[----:B------:R-:W-:Y:S01]  /*1050*/  ISETP.GE.AND.EX P5, PT, R84, c[0x0][0x1cc], PT, P5 ;  /* 0x0000730054007a0c */ /* 0x000fe20003fa6350 */
[----:B------:R-:W-:Y:S01]  /*1060*/  @!P4 IMAD R7, R69, c[0x0][0x1c4], R4 ;  /* 0x000071004507ca24 */ /* 0x000fe200078e0204 */
[-C--:B------:R-:W-:Y:S02]  /*1070*/  @!P4 MOV R4, R40.reuse ;  /* 0x000000280004c202 */ /* 0x080fe40000000f00 */
[----:B------:R-:W-:Y:S01]  /*1080*/  ISETP.GT.U32.OR P5, PT, R0, 0xdf, P5 ;  /* 0x000000df0000780c */ /* 0x000fe20002fa4470 */
[----:B-1----:R-:W-:Y:S01]  /*1090*/  @!P6 IMAD R11, R83, c[0x0][0x1c0], RZ ;  /* 0x00007000530bea24 */ /* 0x002fe200078e02ff */
[-C--:B------:R-:W-:Y:S01]  /*10a0*/  @!P4 MOV R5, R39.reuse ;  /* 0x000000270005c202 */ /* 0x080fe20000000f00 */
[----:B------:R-:W-:Y:S01]  /*10b0*/  CS2R R42, SRZ ;  /* 0x00000000002a7805 */ /* 0x000fe2000001ff00 */
[----:B------:R-:W-:Y:S01]  /*10c0*/  @!P6 MOV R10, R40 ;  /* 0x00000028000ae202 */ /* 0x000fe20000000f00 */
[----:B------:R-:W-:Y:S01]  /*10d0*/  @!P6 IMAD R13, R70, c[0x0][0x1c4], R11 ;  /* 0x00007100460dea24 */ /* 0x000fe200078e020b */
[----:B------:R-:W-:Y:S01]  /*10e0*/  @!P6 MOV R11, R39 ;  /* 0x00000027000be202 */ /* 0x000fe20000000f00 */
[----:B------:R-:W-:-:S02]  /*10f0*/  @!P4 IMAD.WIDE.U32 R4, R69, c[0x0][0x1c0], R4 ;  /* 0x000070004504ca25 */ /* 0x000fc400078e0004 */
[----:B------:R0:W5:Y:S02]  /*1100*/  @!P3 LDG.E.64 R42, [R8.64] ;  /* 0x00000006082ab981 */ /* 0x000164000c1e1b00 */
[----:B------:R-:W-:Y:S01]  /*1110*/  @!P6 IMAD.WIDE.U32 R10, R70, c[0x0][0x1c0], R10 ;  /* 0x00007000460aea25 */ /* 0x000fe200078e000a */
[----:B------:R-:W-:Y:S02]  /*1120*/  @!P4 IADD3 R5, R5, R7, RZ ;  /* 0x000000070505c210 */ /* 0x000fe40007ffe0ff */
[----:B------:R-:W-:Y:S01]  /*1130*/  @!P4 LEA R6, P3, R4, c[0x0][0x170], 0x2 ;  /* 0x00005c000406ca11 */ /* 0x000fe200078610ff */
[----:B------:R-:W-:Y:S01]  /*1140*/  @!P5 IMAD R12, R84, c[0x0][0x1c0], RZ ;  /* 0x00007000540cda24 */ /* 0x000fe200078e02ff */
[----:B0-----:R-:W-:Y:S02]  /*1150*/  @!P5 MOV R8, R40 ;  /* 0x000000280008d202 */ /* 0x001fe40000000f00 */
[----:B------:R-:W-:Y:S01]  /*1160*/  @!P5 MOV R9, R39 ;  /* 0x000000270009d202 */ /* 0x000fe20000000f00 */
[----:B------:R-:W-:Y:S01]  /*1170*/  CS2R R44, SRZ ;  /* 0x00000000002c7805 */ /* 0x000fe2000001ff00 */
[----:B------:R-:W-:-:S02]  /*1180*/  @!P4 LEA.HI.X R7, R4, c[0x0][0x174], R5, 0x2, P3 ;  /* 0x00005d000407ca11 */ /* 0x000fc400018f1405 */
[----:B------:R-:W-:Y:S01]  /*1190*/  @!P6 IADD3 R5, R11, R13, RZ ;  /* 0x0000000d0b05e210 */ /* 0x000fe20007ffe0ff */
[C---:B------:R-:W-:Y:S01]  /*11a0*/  @!P5 IMAD R11, R71.reuse, c[0x0][0x1c4], R12 ;  /* 0x00007100470bda24 */ /* 0x040fe200078e020c */
[C---:B------:R-:W-:Y:S01]  /*11b0*/  @!P6 LEA R4, P3, R10.reuse, c[0x0][0x170], 0x2 ;  /* 0x00005c000a04ea11 */ /* 0x040fe200078610ff */
[----:B------:R-:W-:Y:S01]  /*11c0*/  @!P5 IMAD.WIDE.U32 R8, R71, c[0x0][0x1c0], R8 ;  /* 0x000070004708da25 */ /* 0x000fe200078e0008 */
[----:B------:R-:W-:Y:S01]  /*11d0*/  CS2R R46, SRZ ;  /* 0x00000000002e7805 */ /* 0x000fe2000001ff00 */
[----:B------:R3:W5:Y:S01]  /*11e0*/  @!P4 LDG.E.64 R44, [R6.64] ;  /* 0x00000006062cc981 */ /* 0x000762000c1e1b00 */
[----:B------:R-:W-:Y:S02]  /*11f0*/  @!P6 LEA.HI.X R5, R10, c[0x0][0x174], R5, 0x2, P3 ;  /* 0x00005d000a05ea11 */ /* 0x000fe400018f1405 */
[----:B------:R-:W-:Y:S02]  /*1200*/  @!P5 IADD3 R9, R9, R11, RZ ;  /* 0x0000000b0909d210 */ /* 0x000fe40007ffe0ff */
[C---:B------:R-:W-:Y:S01]  /*1210*/  @!P5 LEA R10, P3, R8.reuse, c[0x0][0x170], 0x2 ;  /* 0x00005c00080ada11 */ /* 0x040fe200078610ff */
[----:B------:R-:W-:Y:S01]  /*1220*/  CS2R R48, SRZ ;  /* 0x0000000000307805 */ /* 0x000fe2000001ff00 */
[----:B------:R2:W5:Y:S02]  /*1230*/  @!P6 LDG.E.64 R46, [R4.64] ;  /* 0x00000006042ee981 */ /* 0x000564000c1e1b00 */
[----:B------:R-:W-:-:S05]  /*1240*/  @!P5 LEA.HI.X R11, R8, c[0x0][0x174], R9, 0x2, P3 ;  /* 0x00005d00080bda11 */ /* 0x000fca00018f1409 */
[----:B------:R-:W5:Y:S01]  /*1250*/  @!P5 LDG.E.64 R48, [R10.64] ;  /* 0x000000060a30d981 */ /* 0x000f62000c1e1b00 */
[----:B--2---:R-:W-:Y:S01]  /*1260*/  FADD.FTZ R4, R36, R37 ;  /* 0x0000002524047221 */ /* 0x004fe20000010000 */
[----:B------:R-:W-:Y:S01]  /*1270*/  ISETP.GT.AND P3, PT, R86, 0x1e, PT ;  /* 0x0000001e5600780c */ /* 0x000fe20003f64270 */
[----:B---3--:R-:W-:Y:S02]  /*1280*/  FADD.FTZ R6, R24, R25 ;  /* 0x0000001918067221 */ /* 0x008fe40000010000 */
[----:B------:R-:W-:Y:S02]  /*1290*/  FMUL.FTZ R9, R25, R25 ;  /* 0x0000001919097220 */ /* 0x000fe40000410000 */
[----:B------:R-:W-:Y:S02]  /*12a0*/  FADD.FTZ R6, RZ, R6 ;  /* 0x00000006ff067221 */ /* 0x000fe40000010000 */
[----:B----4-:R-:W-:Y:S02]  /*12b0*/  FADD.FTZ R7, R22, R23 ;  /* 0x0000001716077221 */ /* 0x010fe40000010000 */
[----:B------:R-:W-:-:S02]  /*12c0*/  FMUL.FTZ R13, R23, R23 ;  /* 0x00000017170d7220 */ /* 0x000fc40000410000 */
[----:B------:R-:W-:Y:S02]  /*12d0*/  FFMA.FTZ R9, R24, R24, R9 ;  /* 0x0000001818097223 */ /* 0x000fe40000010009 */
[----:B------:R-:W-:Y:S02]  /*12e0*/  FADD.FTZ R6, R6, R7 ;  /* 0x0000000706067221 */ /* 0x000fe40000010000 */
[----:B------:R-:W-:Y:S02]  /*12f0*/  FFMA.FTZ R8, R22, R22, R13 ;  /* 0x0000001616087223 */ /* 0x000fe4000001000d */
[----:B------:R-:W-:Y:S02]  /*1300*/  FADD.FTZ R9, RZ, R9 ;  /* 0x00000009ff097221 */ /* 0x000fe40000010000 */
[----:B-----5:R-:W-:Y:S02]  /*1310*/  FADD.FTZ R5, R18, R19 ;  /* 0x0000001312057221 */ /* 0x020fe40000010000 */
[----:B------:R-:W-:-:S02]  /*1320*/  FMUL.FTZ R13, R19, R19 ;  /* 0x00000013130d7220 */ /* 0x000fc40000410000 */
[----:B------:R-:W-:Y:S02]  /*1330*/  FADD.FTZ R5, R6, R5 ;  /* 0x0000000506057221 */ /* 0x000fe40000010000 */
[----:B------:R-:W-:Y:S02]  /*1340*/  FADD.FTZ R8, R9, R8 ;  /* 0x0000000809087221 */ /* 0x000fe40000010000 */
[----:B------:R-:W-:Y:S02]  /*1350*/  FFMA.FTZ R13, R18, R18, R13 ;  /* 0x00000012120d7223 */ /* 0x000fe4000001000d */
[----:B------:R-:W-:Y:S02]  /*1360*/  FMUL.FTZ R7, R37, R37 ;  /* 0x0000002525077220 */ /* 0x000fe40000410000 */
[----:B------:R-:W-:Y:S02]  /*1370*/  FADD.FTZ R4, R5, R4 ;  /* 0x0000000405047221 */ /* 0x000fe40000010000 */
[----:B------:R-:W-:-:S02]  /*1380*/  FADD.FTZ R5, R34, R35 ;  /* 0x0000002322057221 */ /* 0x000fc40000010000 */
[----:B------:R-:W-:Y:S02]  /*1390*/  FMUL.FTZ R9, R35, R35 ;  /* 0x0000002323097220 */ /* 0x000fe40000410000 */
        /* <DEDUP_REMOVED lines=108> */
.L_x_3110:
[----:B------:R-:W-:Y:S05]  /*1a60*/  BSYNC B0 ;  /* 0x0000000000007941 */ /* 0x000fea0003800000 */
.L_x_3109:
        /* <DEDUP_REMOVED lines=25> */
.L_x_3113:
[----:B------:R-:W2:Y:S01]  /*1c00*/  LDG.E.STRONG.GPU R6, [R4.64] ;  /* 0x0000000604067981 */ /* 0x000ea2000c1ef900 */
[----:B------:R-:W-:Y:S01]  /*1c10*/  YIELD ;  /* 0x0000000000007946 */ /* 0x000fe20003800000 */
[----:B--2---:R-:W-:Y:S01]  /*1c20*/  ISETP.NE.AND P3, PT, R6, R7, PT ;  /* 0x000000070600720c */ /* 0x004fe20003f65270 */
[----:B------:R-:W-:-:S12]  /*1c30*/  CCTL.IVALL ;  /* 0x00000000ff00798f */ /* 0x000fd80002000000 */
[----:B------:R-:W-:Y:S05]  /*1c40*/  @P3 BRA `(.L_x_3113) ;  /* 0xffffffb000003947 */ /* 0x000fea000383ffff */
.L_x_3112:
        /* <DEDUP_REMOVED lines=11> */
.L_x_3115:
        /* <DEDUP_REMOVED lines=16> */
[----:B------:R-:W1:Y:S01]  /*1e00*/  @!P3 S2R R9, SR_CTAID.Y ;  /* 0x000000000009b919 */ /* 0x000e620000002600 */
[----:B------:R-:W-:-:S03]  /*1e10*/  @!P3 MOV R7, 0x4 ;  /* 0x000000040007b802 */ /* 0x000fc60000000f00 */
[----:B------:R-:W3:Y:S01]  /*1e20*/  @!P5 S2R R13, SR_CTAID.Y ;  /* 0x00000000000dd919 */ /* 0x000ee20000002600 */
[----:B-1----:R-:W-:Y:S02]  /*1e30*/  @!P3 IMAD R9, R6, c[0x0][0x10], R9 ;  /* 0x000004000609ba24 */ /* 0x002fe400078e0209 */
[----:B---3--:R-:W-:Y:S01]  /*1e40*/  @!P5 IMAD R13, R8, c[0x0][0x10], R13 ;  /* 0x00000400080dda24 */ /* 0x008fe200078e020d */
[----:B------:R-:W-:Y:S01]  /*1e50*/  @!P5 MOV R8, 0x4 ;  /* 0x000000040008d802 */ /* 0x000fe20000000f00 */
[----:B0-2---:R-:W-:Y:S01]  /*1e60*/  @!P6 FADD.FTZ R50, R50, R4 ;  /* 0x000000043232e221 */ /* 0x005fe20000010000 */
[----:B------:R-:W-:Y:S01]  /*1e70*/  @!P3 LOP3.LUT R4, R87, 0x1, RZ, 0xc0, !PT ;  /* 0x000000015704b812 */ /* 0x000fe200078ec0ff */
[----:B------:R-:W-:Y:S01]  /*1e80*/  @!P6 FADD.FTZ R51, R51, R5 ;  /* 0x000000053333e221 */ /* 0x000fe20000010000 */
[----:B------:R-:W-:Y:S02]  /*1e90*/  ISETP.EQ.OR P6, PT, R12, R53, P4 ;  /* 0x000000350c00720c */ /* 0x000fe400027c2670 */
[----:B------:R-:W-:Y:S01]  /*1ea0*/  @!P5 LOP3.LUT R5, R87, 0x1, RZ, 0xc0, !PT ;  /* 0x000000015705d812 */ /* 0x000fe200078ec0ff */
[----:B------:R-:W-:-:S04]  /*1eb0*/  @!P3 IMAD R4, R4, c[0x0][0x10], RZ ;  /* 0x000004000404ba24 */ /* 0x000fc800078e02ff */
[----:B------:R-:W-:Y:S02]  /*1ec0*/  @!P3 IMAD R4, R4, c[0x0][0xc], RZ ;  /* 0x000003000404ba24 */ /* 0x000fe400078e02ff */
[----:B------:R-:W-:-:S03]  /*1ed0*/  @!P5 IMAD R5, R5, c[0x0][0x10], RZ ;  /* 0x000004000505da24 */ /* 0x000fc600078e02ff */
[----:B------:R-:W-:Y:S01]  /*1ee0*/  @!P3 SHF.L.U32 R4, R4, 0x1, RZ ;  /* 0x000000010404b819 */ /* 0x000fe200000006ff */
[----:B------:R-:W0:Y:S01]  /*1ef0*/  @!P6 S2R R15, SR_CTAID.Y ;  /* 0x00000000000fe919 */ /* 0x000e220000002600 */
[----:B------:R-:W-:Y:S01]  /*1f00*/  @!P6 LOP3.LUT R6, R87, 0x1, RZ, 0xc0, !PT ;  /* 0x000000015706e812 */ /* 0x000fe200078ec0ff */
[----:B------:R-:W-:-:S04]  /*1f10*/  @!P5 IMAD R5, R5, c[0x0][0xc], RZ ;  /* 0x000003000505da24 */ /* 0x000fc800078e02ff */
[----:B------:R-:W-:Y:S01]  /*1f20*/  @!P6 IMAD R14, R6, c[0x0][0x10], RZ ;  /* 0x00000400060eea24 */ /* 0x000fe200078e02ff */
[----:B------:R-:W-:Y:S01]  /*1f30*/  @!P5 SHF.L.U32 R5, R5, 0x1, RZ ;  /* 0x000000010505d819 */ /* 0x000fe200000006ff */
[----:B------:R-:W-:-:S04]  /*1f40*/  @!P3 IMAD.WIDE R6, R4, R7, c[0x0][0x198] ;  /* 0x000066000406b625 */ /* 0x000fc800078e0207 */
[----:B------:R-:W-:Y:S02]  /*1f50*/  @!P6 IMAD R14, R14, c[0x0][0xc], RZ ;  /* 0x000003000e0eea24 */ /* 0x000fe400078e02ff */
[----:B------:R-:W-:Y:S01]  /*1f60*/  @!P3 IMAD.WIDE.U32 R6, R9, 0x8, R6 ;  /* 0x000000080906b825 */ /* 0x000fe200078e0006 */
[----:B------:R-:W-:-:S03]  /*1f70*/  @!P6 MOV R9, 0x4 ;  /* 0x000000040009e802 */ /* 0x000fc60000000f00 */
[----:B------:R-:W-:Y:S01]  /*1f80*/  @!P5 IMAD.WIDE R4, R5, R8, c[0x0][0x198] ;  /* 0x000066000504d625 */ /* 0x000fe200078e0208 */
[----:B------:R-:W-:Y:S01]  /*1f90*/  @!P6 SHF.L.U32 R8, R14, 0x1, RZ ;  /* 0x000000010e08e819 */ /* 0x000fe200000006ff */
[----:B------:R-:W2:Y:S04]  /*1fa0*/  @!P3 LDG.E.64 R6, [R6.64] ;  /* 0x000000060606b981 */ /* 0x000ea8000c1e1b00 */
[----:B------:R-:W-:-:S04]  /*1fb0*/  @!P6 IMAD.WIDE R8, R8, R9, c[0x0][0x198] ;  /* 0x000066000808e625 */ /* 0x000fc800078e0209 */
[----:B------:R-:W-:-:S04]  /*1fc0*/  @!P5 IMAD.WIDE.U32 R4, R13, 0x8, R4 ;  /* 0x000000080d04d825 */ /* 0x000fc800078e0004 */
[----:B0-----:R-:W-:Y:S02]  /*1fd0*/  @!P6 IMAD R13, R12, c[0x0][0x10], R15 ;  /* 0x000004000c0dea24 */ /* 0x001fe400078e020f */
[----:B------:R-:W3:Y:S02]  /*1fe0*/  @!P5 LDG.E.64 R4, [R4.64] ;  /* 0x000000060404d981 */ /* 0x000ee4000c1e1b00 */
        /* <DEDUP_REMOVED lines=12> */
.L_x_3114:
        /* <DEDUP_REMOVED lines=19> */
.L_x_3117:
[----:B------:R-:W-:Y:S05]  /*21e0*/  BSYNC B0 ;  /* 0x0000000000007941 */ /* 0x000fea0003800000 */
.L_x_3116:
        /* <DEDUP_REMOVED lines=30> */
.L_x_3111:
        /* <DEDUP_REMOVED lines=14> */
[----:B------:R-:W2:Y:S04]  /*24b0*/  LDG.E.U16 R14, [R8.64] ;  /* 0x00000006080e7981 */ /* 0x000ea8000c1e1500 */
[----:B------:R-:W3:Y:S04]  /*24c0*/  LDG.E.U16 R15, [R8.64+0x2] ;  /* 0x00000206080f7981 */ /* 0x000ee8000c1e1500 */
[----:B------:R2:W4:Y:S04]  /*24d0*/  LDG.E.U16 R91, [R12.64+0x2] ;  /* 0x000002060c5b7981 */ /* 0x000528000c1e1500 */
[----:B------:R2:W5:Y:S04]  /*24e0*/  LDG.E.U16 R85, [R12.64] ;  /* 0x000000060c557981 */ /* 0x000568000c1e1500 */
[----:B------:R-:W1:Y:S01]  /*24f0*/  LDS.64 R10, [0x48] ;  /* 0x00004800ff0a7984 */ /* 0x000e620000000a00 */
[----:B------:R-:W-:Y:S01]  /*2500*/  ISETP.NE.AND P6, PT, RZ, UR5, PT ;  /* 0x00000005ff007c0c */ /* 0x000fe2000bfc5270 */
[----:B-1----:R-:W-:-:S04]  /*2510*/  FMUL.FTZ R10, R10, c[0x0][0x1f4] ;  /* 0x00007d000a0a7a20 */ /* 0x002fc80000410000 */
[----:B------:R-:W-:-:S04]  /*2520*/  FMUL.FTZ R92, R10, R10 ;  /* 0x0000000a0a5c7220 */ /* 0x000fc80000410000 */
[----:B------:R-:W-:-:S05]  /*2530*/  FFMA.FTZ R92, R11, c[0x0][0x1f4], -R92 ;  /* 0x00007d000b5c7a23 */ /* 0x000fca000001085c */
[----:B------:R-:W-:Y:S02]  /*2540*/  FSETP.GTU.FTZ.AND P3, PT, R92, RZ, PT ;  /* 0x000000ff5c00720b */ /* 0x000fe40003f7c000 */
[----:B------:R-:W-:-:S11]  /*2550*/  MOV R11, 0x3f800000 ;  /* 0x3f800000000b7802 */ /* 0x000fd60000000f00 */
[----:B------:R-:W-:-:S04]  /*2560*/  @P3 FADD.FTZ R92, R92, c[0x0][0x188] ;  /* 0x000062005c5c3621 */ /* 0x000fc80000010000 */
[----:B------:R-:W1:Y:S01]  /*2570*/  @P3 MUFU.RSQ R11, R92 ;  /* 0x0000005c000b3308 */ /* 0x000e620000001400 */
[C---:B------:R-:W-:Y:S02]  /*2580*/  FADD.FTZ R4, -R10.reuse, R25 ;  /* 0x000000190a047221 */ /* 0x040fe40000010100 */
[C---:B------:R-:W-:Y:S01]  /*2590*/  FADD.FTZ R24, -R10.reuse, R24 ;  /* 0x000000180a187221 */ /* 0x040fe20000010100 */
[----:B------:R-:W-:Y:S01]  /*25a0*/  ISETP.GE.U32.AND P5, PT, R59, c[0x0][0x1c8], PT ;  /* 0x000072003b007a0c */ /* 0x000fe20003fa6070 */
[----:B0-----:R-:W-:Y:S02]  /*25b0*/  FADD.FTZ R50, -R10, R22 ;  /* 0x000000160a327221 */ /* 0x001fe40000010100 */
[-C--:B-1----:R-:W-:Y:S02]  /*25c0*/  FMUL.FTZ R4, R4, R11.reuse ;  /* 0x0000000b04047220 */ /* 0x082fe40000410000 */
[----:B------:R-:W-:Y:S01]  /*25d0*/  FMUL.FTZ R24, R24, R11 ;  /* 0x0000000b18187220 */ /* 0x000fe20000410000 */
        /* <DEDUP_REMOVED lines=17> */
.L_x_3118:
        /* <DEDUP_REMOVED lines=11> */
.L_x_3120:
[----:B------:R-:W-:Y:S05]  /*27a0*/  BSYNC B0 ;  /* 0x0000000000007941 */ /* 0x000fea0003800000 */
.L_x_3119:
[----:B0-----:R-:W-:Y:S01]  /*27b0*/  FADD.FTZ R4, -R10, R23 ;  /* 0x000000170a047221 */ /* 0x001fe20000010100 */
[----:B------:R-:W-:Y:S01]  /*27c0*/  ISETP.GE.AND.EX P5, PT, R72, c[0x0][0x1cc], PT, P5 ;  /* 0x0000730048007a0c */ /* 0x000fe20003fa6350 */
[C---:B------:R-:W-:Y:S02]  /*27d0*/  FADD.FTZ R18, -R10.reuse, R18 ;  /* 0x000000120a127221 */ /* 0x040fe40000010100 */
[----:B------:R-:W-:Y:S02]  /*27e0*/  FADD.FTZ R6, -R10, R19 ;  /* 0x000000130a067221 */ /* 0x000fe40000010100 */
[-C--:B------:R-:W-:Y:S02]  /*27f0*/  FMUL.FTZ R50, R50, R11.reuse ;  /* 0x0000000b32327220 */ /* 0x080fe40000410000 */
[-C--:B------:R-:W-:Y:S02]  /*2800*/  FMUL.FTZ R5, R4, R11.reuse ;  /* 0x0000000b04057220 */ /* 0x080fe40000410000 */
[----:B------:R-:W-:-:S02]  /*2810*/  FMUL.FTZ R19, R18, R11 ;  /* 0x0000000b12137220 */ /* 0x000fc40000410000 */
        /* <DEDUP_REMOVED lines=14> */
.L_x_3121:
        /* <DEDUP_REMOVED lines=11> */
.L_x_3123:
[----:B------:R-:W-:Y:S05]  /*29b0*/  BSYNC B0 ;  /* 0x0000000000007941 */ /* 0x000fea0003800000 */
.L_x_3122:
        /* <DEDUP_REMOVED lines=14> */
.L_x_3124:
        /* <DEDUP_REMOVED lines=11> */
.L_x_3126:
[----:B------:R-:W-:Y:S05]  /*2b50*/  BSYNC B0 ;  /* 0x0000000000007941 */ /* 0x000fea0003800000 */
.L_x_3125:
[----:B0-----:R-:W-:Y:S01]  /*2b60*/  FADD.FTZ R4, -R10, R37 ;  /* 0x000000250a047221 */ /* 0x001fe20000010100 */
        /* <DEDUP_REMOVED lines=18> */
.L_x_3127:
        /* <DEDUP_REMOVED lines=11> */
.L_x_3129:
[----:B------:R-:W-:Y:S05]  /*2d40*/  BSYNC B0 ;  /* 0x0000000000007941 */ /* 0x000fea0003800000 */
.L_x_3128:
[----:B------:R-:W-:Y:S01]  /*2d50*/  FADD.FTZ R34, -R10, R34 ;  /* 0x000000220a227221 */ /* 0x000fe20000010100 */
[----:B------:R-:W-:Y:S01]  /*2d60*/  ISETP.GE.U32.AND P5, PT, R62, c[0x0][0x1c8], PT ;  /* 0x000072003e007a0c */ /* 0x000fe20003fa6070 */
[C---:B0-----:R-:W-:Y:S01]  /*2d70*/  FADD.FTZ R4, -R10.reuse, R35 ;  /* 0x000000230a047221 */ /* 0x041fe20000010100 */
[----:B------:R-:W-:Y:S01]  /*2d80*/  ISETP.GE.AND.EX P3, PT, R73, c[0x0][0x1cc], PT, P3 ;  /* 0x0000730049007a0c */ /* 0x000fe20003f66330 */
[----:B------:R-:W-:Y:S01]  /*2d90*/  FADD.FTZ R32, -R10, R32 ;  /* 0x000000200a207221 */ /* 0x000fe20000010100 */
[----:B------:R-:W-:Y:S01]  /*2da0*/  ISETP.GE.AND.EX P4, PT, R74, c[0x0][0x1cc], PT, P4 ;  /* 0x000073004a007a0c */ /* 0x000fe20003f86340 */
[----:B------:R-:W-:Y:S01]  /*2db0*/  FADD.FTZ R6, -R10, R33 ;  /* 0x000000210a067221 */ /* 0x000fe20000010100 */
[----:B------:R-:W-:Y:S01]  /*2dc0*/  ISETP.GE.AND.EX P5, PT, R75, c[0x0][0x1cc], PT, P5 ;  /* 0x000073004b007a0c */ /* 0x000fe20003fa6350 */
[-C--:B------:R-:W-:Y:S01]  /*2dd0*/  FMUL.FTZ R34, R34, R11.reuse ;  /* 0x0000000b22227220 */ /* 0x080fe20000410000 */
[----:B------:R-:W-:Y:S01]  /*2de0*/  ISETP.GT.U32.OR P3, PT, R0, 0xdf, P3 ;  /* 0x000000df0000780c */ /* 0x000fe20001f64470 */
[-C--:B------:R-:W-:Y:S01]  /*2df0*/  FMUL.FTZ R5, R4, R11.reuse ;  /* 0x0000000b04057220 */ /* 0x080fe20000410000 */
[----:B------:R-:W-:Y:S01]  /*2e00*/  ISETP.GT.U32.OR P4, PT, R0, 0xdf, P4 ;  /* 0x000000df0000780c */ /* 0x000fe20002784470 */
        /* <DEDUP_REMOVED lines=15> */
.L_x_3130:
        /* <DEDUP_REMOVED lines=11> */
.L_x_3132:
[----:B------:R-:W-:Y:S05]  /*2fb0*/  BSYNC B0 ;  /* 0x0000000000007941 */ /* 0x000fea0003800000 */
.L_x_3131:
        /* <DEDUP_REMOVED lines=14> */
.L_x_3133:
        /* <DEDUP_REMOVED lines=11> */
.L_x_3135:
[----:B------:R-:W-:Y:S05]  /*3150*/  BSYNC B0 ;  /* 0x0000000000007941 */ /* 0x000fea0003800000 */
.L_x_3134:
        /* <DEDUP_REMOVED lines=19> */
.L_x_3136:
        /* <DEDUP_REMOVED lines=11> */
.L_x_3138:
[----:B------:R-:W-:Y:S05]  /*3340*/  BSYNC B0 ;  /* 0x0000000000007941 */ /* 0x000fea0003800000 */
.L_x_3137:
[C---:B------:R-:W-:Y:S01]  /*3350*/  FADD.FTZ R28, -R10.reuse, R28 ;  /* 0x0000001c0a1c7221 */ /* 0x040fe20000010100 */
[----:B------:R-:W-:Y:S01]  /*3360*/  ISETP.GE.U32.AND P5, PT, R65, c[0x0][0x1c8], PT ;  /* 0x0000720041007a0c */ /* 0x000fe20003fa6070 */
[----:B0-----:R-:W-:Y:S01]  /*3370*/  FADD.FTZ R4, -R10, R29 ;  /* 0x0000001d0a047221 */ /* 0x001fe20000010100 */
[----:B------:R-:W-:Y:S01]  /*3380*/  ISETP.GE.AND.EX P3, PT, R76, c[0x0][0x1cc], PT, P3 ;  /* 0x000073004c007a0c */ /* 0x000fe20003f66330 */
[C---:B------:R-:W-:Y:S01]  /*3390*/  FADD.FTZ R26, -R10.reuse, R26 ;  /* 0x0000001a0a1a7221 */ /* 0x040fe20000010100 */
        /* <DEDUP_REMOVED lines=22> */
.L_x_3139:
        /* <DEDUP_REMOVED lines=11> */
.L_x_3141:
[----:B------:R-:W-:Y:S05]  /*35b0*/  BSYNC B0 ;  /* 0x0000000000007941 */ /* 0x000fea0003800000 */
.L_x_3140:
        /* <DEDUP_REMOVED lines=14> */
.L_x_3142:
        /* <DEDUP_REMOVED lines=11> */
.L_x_3144:
[----:B------:R-:W-:Y:S05]  /*3750*/  BSYNC B0 ;  /* 0x0000000000007941 */ /* 0x000fea0003800000 */
.L_x_3143:
        /* <DEDUP_REMOVED lines=19> */
.L_x_3145:
        /* <DEDUP_REMOVED lines=11> */
.L_x_3147:
[----:B------:R-:W-:Y:S05]  /*3940*/  BSYNC B0 ;  /* 0x0000000000007941 */ /* 0x000fea0003800000 */
.L_x_3146:
[----:B------:R-:W-:Y:S01]  /*3950*/  ISETP.GE.U32.AND P5, PT, R68, c[0x0][0x1c8], PT ;  /* 0x0000720044007a0c */ /* 0x000fe20003fa6070 */
[C---:B------:R-:W-:Y:S01]  /*3960*/  FADD.FTZ R16, -R10.reuse, R16 ;  /* 0x000000100a107221 */ /* 0x040fe20000010100 */
[----:B------:R-:W-:Y:S01]  /*3970*/  ISETP.GE.AND.EX P4, PT, R79, c[0x0][0x1cc], PT, P4 ;  /* 0x000073004f007a0c */ /* 0x000fe20003f86340 */
[----:B0-----:R-:W-:Y:S01]  /*3980*/  FADD.FTZ R4, -R10, R17 ;  /* 0x000000110a047221 */ /* 0x001fe20000010100 */
        /* <DEDUP_REMOVED lines=22> */
.L_x_3148:
        /* <DEDUP_REMOVED lines=11> */
.L_x_3150:
[----:B------:R-:W-:Y:S05]  /*3ba0*/  BSYNC B0 ;  /* 0x0000000000007941 */ /* 0x000fea0003800000 */
.L_x_3149:
[-C--:B------:R-:W-:Y:S02]  /*3bb0*/  FMUL.FTZ R8, R8, R11.reuse ;  /* 0x0000000b08087220 */ /* 0x080fe40000410000 */
[----:B------:R-:W-:Y:S02]  /*3bc0*/  FMUL.FTZ R18, R18, R11 ;  /* 0x0000000b12127220 */ /* 0x000fe40000410000 */
[C---:B------:R-:W-:Y:S02]  /*3bd0*/  FADD.FTZ R42, -R10.reuse, R42 ;  /* 0x0000002a0a2a7221 */ /* 0x040fe40000010100 */
[----:B0-----:R-:W-:Y:S02]  /*3be0*/  FADD.FTZ R16, -R10, R43 ;  /* 0x0000002b0a107221 */ /* 0x001fe40000010100 */
        /* <DEDUP_REMOVED lines=13> */
.L_x_3151:
        /* <DEDUP_REMOVED lines=11> */
.L_x_3153:
[----:B------:R-:W-:Y:S05]  /*3d70*/  BSYNC B0 ;  /* 0x0000000000007941 */ /* 0x000fea0003800000 */
.L_x_3152:
        /* <DEDUP_REMOVED lines=17> */
.L_x_3154:
        /* <DEDUP_REMOVED lines=11> */
.L_x_3156:
[----:B------:R-:W-:Y:S05]  /*3f40*/  BSYNC B0 ;  /* 0x0000000000007941 */ /* 0x000fea0003800000 */
.L_x_3155:
[----:B------:R-:W-:Y:S01]  /*3f50*/  ISETP.GE.U32.AND P5, PT, R69, c[0x0][0x1c8], PT ;  /* 0x0000720045007a0c */ /* 0x000fe20003fa6070 */
[----:B------:R-:W-:Y:S01]  /*3f60*/  FADD.FTZ R46, -R10, R46 ;  /* 0x0000002e0a2e7221 */ /* 0x000fe20000010100 */
[----:B------:R-:W-:Y:S01]  /*3f70*/  ISETP.GE.U32.AND P3, PT, R70, c[0x0][0x1c8], PT ;  /* 0x0000720046007a0c */ /* 0x000fe20003f66070 */
[C---:B0-----:R-:W-:Y:S01]  /*3f80*/  FADD.FTZ R2, -R10.reuse, R47 ;  /* 0x0000002f0a027221 */ /* 0x041fe20000010100 */
[----:B------:R-:W-:Y:S01]  /*3f90*/  ISETP.GE.U32.AND P4, PT, R71, c[0x0][0x1c8], PT ;  /* 0x0000720047007a0c */ /* 0x000fe20003f86070 */
[----:B------:R-:W-:Y:S01]  /*3fa0*/  FADD.FTZ R48, -R10, R48 ;  /* 0x000000300a307221 */ /* 0x000fe20000010100 */
[----:B------:R-:W-:Y:S01]  /*3fb0*/  ISETP.GE.AND.EX P5, PT, R82, c[0x0][0x1cc], PT, P5 ;  /* 0x0000730052007a0c */ /* 0x000fe20003fa6350 */
[----:B------:R-:W-:Y:S01]  /*3fc0*/  FADD.FTZ R10, -R10, R49 ;  /* 0x000000310a0a7221 */ /* 0x000fe20000010100 */
[----:B------:R-:W-:Y:S01]  /*3fd0*/  ISETP.GE.AND.EX P3, PT, R83, c[0x0][0x1cc], PT, P3 ;  /* 0x0000730053007a0c */ /* 0x000fe20003f66330 */
[-C--:B------:R-:W-:Y:S01]  /*3fe0*/  FMUL.FTZ R44, R44, R11.reuse ;  /* 0x0000000b2c2c7220 */ /* 0x080fe20000410000 */
        /* <DEDUP_REMOVED lines=22> */
.L_x_3157:
        /* <DEDUP_REMOVED lines=11> */
.L_x_3159:
[----:B------:R-:W-:Y:S05]  /*4200*/  BSYNC B0 ;  /* 0x0000000000007941 */ /* 0x000fea0003800000 */
.L_x_3158:
        /* <DEDUP_REMOVED lines=13> */
.L_x_3160:
[----:B------:R-:W-:Y:S01]  /*42e0*/  BSSY B0, `(.L_x_3161) ;  /* 0x000000b000007945 */ /* 0x000fe20003800000 */
[----:B------:R-:W-:Y:S05]  /*42f0*/  @P3 BRA `(.L_x_3162) ;  /* 0x0000009000003947 */ /* 0x000fea0003800000 */
[----:B0-----:R-:W-:Y:S01]  /*4300*/  MOV R2, R40 ;  /* 0x0000002800027202 */ /* 0x001fe20000000f00 */
        /* <DEDUP_REMOVED lines=8> */
.L_x_3162:
[----:B------:R-:W-:Y:S05]  /*4390*/  BSYNC B0 ;  /* 0x0000000000007941 */ /* 0x000fea0003800000 */
.L_x_3161:
        /* <DEDUP_REMOVED lines=13> */
.L_x_3163:
[----:B------:R-:W-:Y:S01]  /*4470*/  BSSY B0, `(.L_x_3164) ;  /* 0x000000a000007945 */ /* 0x000fe20003800000 */
[----:B------:R-:W-:Y:S05]  /*4480*/  @P4 BRA `(.L_x_3165) ;  /* 0x0000008000004947 */ /* 0x000fea0003800000 */
[----:B------:R-:W-:Y:S01]  /*4490*/  MOV R38, R40 ;  /* 0x0000002800267202 */ /* 0x000fe20000000f00 */
[----:B------:R-:W-:-:S04]  /*44a0*/  IMAD R84, R84, c[0x0][0x1c0], RZ ;  /* 0x0000700054547a24 */ /* 0x000fc800078e02ff */
[----:B------:R-:W-:-:S04]  /*44b0*/  IMAD.WIDE.U32 R38, R71, c[0x0][0x1c0], R38 ;  /* 0x0000700047267a25 */ /* 0x000fc800078e0026 */
[----:B0-----:R-:W-:Y:S01]  /*44c0*/  IMAD R3, R71, c[0x0][0x1c4], R84 ;  /* 0x0000710047037a24 */ /* 0x001fe200078e0254 */
[----:B------:R-:W-:-:S04]  /*44d0*/  LEA R2, P3, R38, c[0x0][0x160], 0x2 ;  /* 0x0000580026027a11 */ /* 0x000fc800078610ff */
[----:B------:R-:W-:-:S04]  /*44e0*/  IADD3 R3, R39, R3, RZ ;  /* 0x0000000327037210 */ /* 0x000fc80007ffe0ff */
[----:B------:R-:W-:-:S05]  /*44f0*/  LEA.HI.X R3, R38, c[0x0][0x164], R3, 0x2, P3 ;  /* 0x0000590026037a11 */ /* 0x000fca00018f1403 */
[----:B------:R0:W-:Y:S02]  /*4500*/  STG.E.64 [R2.64], R12 ;  /* 0x0000000c02007986 */ /* 0x0001e4000c101b06 */
.L_x_3165:
[----:B------:R-:W-:Y:S05]  /*4510*/  BSYNC B0 ;  /* 0x0000000000007941 */ /* 0x000fea0003800000 */
.L_x_3164:
[----:B------:R-:W-:Y:S02]  /*4520*/  IADD3 R52, R52, c[0x0][0x10], RZ ;  /* 0x0000040034347a10 */ /* 0x000fe40007ffe0ff */
[----:B------:R-:W-:Y:S02]  /*4530*/  IADD3 R87, R87, 0x1, RZ ;  /* 0x0000000157577810 */ /* 0x000fe40007ffe0ff */
[----:B------:R-:W-:-:S13]  /*4540*/  ISETP.GE.AND P3, PT, R52, UR4, PT ;  /* 0x0000000434007c0c */ /* 0x000fda000bf66270 */
[----:B------:R-:W-:Y:S01]  /*4550*/  @P3 CALL.REL.NOINC `(.L_x_3166) ;  /* 0x0000001000003944 */ /* 0x000fe20003c00000 */
[----:B------:R-:W-:Y:S05]  /*4560*/  BRA `(.L_x_3167) ;  /* 0xffffbd9000007947 */ /* 0x000fea000383ffff */
.L_x_3166:
[----:B------:R-:W-:Y:S05]  /*4570*/  EXIT ;  /* 0x000000000000794d */ /* 0x000fea0003800000 */
.L_x_3168:
        /* <DEDUP_REMOVED lines=16> */
.L_x_3381:


//--------------------- .text._Z35group_norm_nhwc_fwd_one_pass_kernelI11Fp32IOFp16WLi64ELi14ELi224EEv26Group_norm_nhwc_fwd_params --------------------------
	.section	.text._Z35group_norm_nhwc_fwd_one_pass_kernelI11Fp32IOFp16WLi64ELi14ELi224EEv26Group_norm_nhwc_fwd_params,"ax",@progbits
	.sectioninfo	@"SHI_REGISTERS=32"
	.align	128
        .global         _Z35group_norm_nhwc_fwd_one_pass_kernelI11Fp32IOFp16WLi64ELi14ELi224EEv26Group_norm_nhwc_fwd_params
        .type           _Z35group_norm_nhwc_fwd_one_pass_kernelI11Fp32IOFp16WLi64ELi14ELi224EEv26Group_norm_nhwc_fwd_params,@function
        .size           _Z35group_norm_nhwc_fwd_one_pass_kernelI11Fp32IOFp16WLi64ELi14ELi224EEv26Group_norm_nhwc_fwd_params,(.L_x_3382 - _Z35group_norm_nhwc_fwd_one_pass_kernelI11Fp32IOFp16WLi64ELi14ELi224EEv26Group_norm_nhwc_fwd_params)
        .other          _Z35group_norm_nhwc_fwd_one_pass_kernelI11Fp32IOFp16WLi64ELi14ELi224EEv26Group_norm_nhwc_fwd_params,@"STO_CUDA_ENTRY STV_DEFAULT"
_Z35group_norm_nhwc_fwd_one_pass_kernelI11Fp32IOFp16WLi64ELi14ELi224EEv26Group_norm_nhwc_fwd_params:
.text._Z35group_norm_nhwc_fwd_one_pass_kernelI11Fp32IOFp16WLi64ELi14ELi224EEv26Group_norm_nhwc_fwd_params:
        /* <DEDUP_REMOVED lines=27> */
.L_x_3188:
        /* <DEDUP_REMOVED lines=118> */
.L_x_3170:
[----:B------:R-:W-:Y:S05]  /*0910*/  BSYNC B0 ;  /* 0x0000000000007941 */ /* 0x000fea0003800000 */
.L_x_3169:
        /* <DEDUP_REMOVED lines=25> */
.L_x_3173:
[----:B------:R-:W2:Y:S01]  /*0ab0*/  LDG.E.STRONG.GPU R9, [R14.64] ;  /* 0x000000080e097981 */ /* 0x000ea2000c1ef900 */
[----:B------:R-:W-:Y:S01]  /*0ac0*/  YIELD ;  /* 0x0000000000007946 */ /* 0x000fe20003800000 */
[----:B--2---:R-:W-:Y:S01]  /*0ad0*/  ISETP.NE.AND P0, PT, R9, R22, PT ;  /* 0x000000160900720c */ /* 0x004fe20003f05270 */
[----:B------:R-:W-:-:S12]  /*0ae0*/  CCTL.IVALL ;  /* 0x00000000ff00798f */ /* 0x000fd80002000000 */
[----:B------:R-:W-:Y:S05]  /*0af0*/  @P0 BRA `(.L_x_3173) ;  /* 0xffffffb000000947 */ /* 0x000fea000383ffff */
.L_x_3172:
        /* <DEDUP_REMOVED lines=20> */
.L_x_3177:
        /* <DEDUP_REMOVED lines=116> */
.L_x_3176:
        /* <DEDUP_REMOVED lines=62> */
.L_x_3178:
[----:B------:R-:W-:-:S13]  /*1760*/  ISETP.NE.OR P0, PT, RZ, UR5, P0 ;  /* 0x00000005ff007c0c */ /* 0x000fda0008705670 */
[----:B------:R-:W-:Y:S05]  /*1770*/  @!P0 BRA `(.L_x_3174) ;  /* 0x000001f000008947 */ /* 0x000fea0003800000 */
.L_x_3175:
        /* <DEDUP_REMOVED lines=31> */
.L_x_3174:
        /* <DEDUP_REMOVED lines=12> */
.L_x_3180:
[----:B------:R-:W-:Y:S05]  /*1a30*/  BSYNC B0 ;  /* 0x0000000000007941 */ /* 0x000fea0003800000 */
.L_x_3179:
        /* <DEDUP_REMOVED lines=16> */
.L_x_3171:
        /* <DEDUP_REMOVED lines=14> */
[----:B------:R1:W2:Y:S04]  /*1c20*/  LDG.E.U16 R0, [R12.64] ;  /* 0x000000080c007981 */ /* 0x0002a8000c1e1500 */
[----:B------:R3:W4:Y:S04]  /*1c30*/  LDG.E.U16 R14, [R8.64] ;  /* 0x00000008080e7981 */ /* 0x000728000c1e1500 */
[----:B------:R3:W5:Y:S04]  /*1c40*/  LDG.E.U16 R15, [R8.64+0x2] ;  /* 0x00000208080f7981 */ /* 0x000768000c1e1500 */
[----:B------:R1:W5:Y:S04]  /*1c50*/  LDG.E.U16 R22, [R12.64+0x2] ;  /* 0x000002080c167981 */ /* 0x000368000c1e1500 */
[----:B---3--:R-:W3:Y:S01]  /*1c60*/  LDS.64 R8, [0x48] ;  /* 0x00004800ff087984 */ /* 0x008ee20000000a00 */
[----:B------:R-:W-:Y:S01]  /*1c70*/  ISETP.NE.AND P2, PT, RZ, UR7, PT ;  /* 0x00000007ff007c0c */ /* 0x000fe2000bf45270 */
[----:B---3--:R-:W-:-:S04]  /*1c80*/  FMUL.FTZ R23, R8, c[0x0][0x1f4] ;  /* 0x00007d0008177a20 */ /* 0x008fc80000410000 */
[----:B0-----:R-:W-:-:S04]  /*1c90*/  FMUL.FTZ R10, R23, R23 ;  /* 0x00000017170a7220 */ /* 0x001fc80000410000 */
[----:B------:R-:W-:-:S05]  /*1ca0*/  FFMA.FTZ R10, R9, c[0x0][0x1f4], -R10 ;  /* 0x00007d00090a7a23 */ /* 0x000fca000001080a */
[----:B------:R-:W-:-:S13]  /*1cb0*/  FSETP.GTU.FTZ.AND P0, PT, R10, RZ, PT ;  /* 0x000000ff0a00720b */ /* 0x000fda0003f1c000 */
[----:B------:R-:W-:Y:S01]  /*1cc0*/  @P0 FADD.FTZ R11, R10, c[0x0][0x188] ;  /* 0x000062000a0b0621 */ /* 0x000fe20000010000 */
[----:B------:R-:W-:-:S06]  /*1cd0*/  MOV R10, 0x3f800000 ;  /* 0x3f800000000a7802 */ /* 0x000fcc0000000f00 */
[----:B------:R0:W3:Y:S01]  /*1ce0*/  @P0 MUFU.RSQ R10, R11 ;  /* 0x0000000b000a0308 */ /* 0x0000e20000001400 */
[----:B------:R-:W-:Y:S01]  /*1cf0*/  ISETP.GE.U32.AND P0, PT, R25, c[0x0][0x1c8], PT ;  /* 0x0000720019007a0c */ /* 0x000fe20003f06070 */
[C---:B------:R-:W-:Y:S02]  /*1d00*/  FADD.FTZ R9, -R23.reuse, R18 ;  /* 0x0000001217097221 */ /* 0x040fe40000010100 */
[C---:B-1----:R-:W-:Y:S01]  /*1d10*/  FADD.FTZ R13, -R23.reuse, R20 ;  /* 0x00000014170d7221 */ /* 0x042fe20000010100 */
[----:B------:R-:W-:Y:S01]  /*1d20*/  ISETP.GE.AND.EX P0, PT, R26, c[0x0][0x1cc], PT, P0 ;  /* 0x000073001a007a0c */ /* 0x000fe20003f06300 */
[C---:B0-----:R-:W-:Y:S02]  /*1d30*/  FADD.FTZ R11, -R23.reuse, R19 ;  /* 0x00000013170b7221 */ /* 0x041fe40000010100 */
[----:B------:R-:W-:Y:S01]  /*1d40*/  FADD.FTZ R21, -R23, R21 ;  /* 0x0000001517157221 */ /* 0x000fe20000010100 */
[----:B------:R-:W-:Y:S01]  /*1d50*/  ISETP.GT.U32.OR P0, PT, R29, 0xdf, P0 ;  /* 0x000000df1d00780c */ /* 0x000fe20000704470 */
[----:B---3--:R-:W-:-:S02]  /*1d60*/  FMUL.FTZ R11, R11, R10 ;  /* 0x0000000a0b0b7220 */ /* 0x008fc40000410000 */
[-C--:B------:R-:W-:Y:S02]  /*1d70*/  FMUL.FTZ R8, R9, R10.reuse ;  /* 0x0000000a09087220 */ /* 0x080fe40000410000 */
[-C--:B------:R-:W-:Y:S01]  /*1d80*/  FMUL.FTZ R20, R13, R10.reuse ;  /* 0x0000000a0d147220 */ /* 0x080fe20000410000 */
[----:B--2---:R-:W-:Y:S02]  /*1d90*/  HADD2.F32 R19, -RZ, R0.H0_H0 ;  /* 0x20000000ff137230 */ /* 0x004fe40000004100 */
[----:B----4-:R-:W-:Y:S02]  /*1da0*/  HADD2.F32 R18, -RZ, R14.H0_H0 ;  /* 0x2000000eff127230 */ /* 0x010fe40000004100 */
[----:B-----5:R-:W-:Y:S02]  /*1db0*/  HADD2.F32 R15, -RZ, R15.H0_H0 ;  /* 0x2000000fff0f7230 */ /* 0x020fe40000004100 */
[----:B------:R-:W-:Y:S01]  /*1dc0*/  HADD2.F32 R0, -RZ, R22.H0_H0 ;  /* 0x20000016ff007230 */ /* 0x000fe20000004100 */
[----:B------:R-:W-:-:S02]  /*1dd0*/  FMUL.FTZ R14, R21, R10 ;  /* 0x0000000a150e7220 */ /* 0x000fc40000410000 */
        /* <DEDUP_REMOVED lines=13> */
.L_x_3181:
        /* <DEDUP_REMOVED lines=11> */
.L_x_3183:
[----:B------:R-:W-:Y:S05]  /*1f60*/  BSYNC B0 ;  /* 0x0000000000007941 */ /* 0x000fea0003800000 */
.L_x_3182:
        /* <DEDUP_REMOVED lines=13> */
.L_x_3184:
        /* <DEDUP_REMOVED lines=10> */
.L_x_3186:
[----:B------:R-:W-:Y:S05]  /*20e0*/  BSYNC B0 ;  /* 0x0000000000007941 */ /* 0x000fea0003800000 */
.L_x_3185:
[----:B------:R-:W-:Y:S02]  /*20f0*/  IADD3 R4, R4, c[0x0][0x10], RZ ;  /* 0x0000040004047a10 */ /* 0x000fe40007ffe0ff */
[----:B------:R-:W-:Y:S02]  /*2100*/  IADD3 R3, R3, 0x1, RZ ;  /* 0x0000000103037810 */ /* 0x000fe40007ffe0ff */
[----:B------:R-:W-:-:S13]  /*2110*/  ISETP.GE.AND P0, PT, R4, UR4, PT ;  /* 0x0000000404007c0c */ /* 0x000fda000bf06270 */
[----:B------:R-:W-:Y:S01]  /*2120*/  @P0 CALL.REL.NOINC `(.L_x_3187) ;  /* 0x0000001000000944 */ /* 0x000fe20003c00000 */
[----:B------:R-:W-:Y:S05]  /*2130*/  BRA `(.L_x_3188) ;  /* 0xffffe07000007947 */ /* 0x000fea000383ffff */
.L_x_3187:
[----:B------:R-:W-:Y:S05]  /*2140*/  EXIT ;  /* 0x000000000000794d */ /* 0x000fea0003800000 */
.L_x_3189:
        /* <DEDUP_REMOVED lines=11> */
.L_x_3382:


//--------------------- .text._Z35group_norm_nhwc_fwd_one_pass_kernelI11Fp32IOFp16WLi128ELi14ELi224EEv26Group_norm_nhwc_fwd_params --------------------------
	.section	.text._Z35group_norm_nhwc_fwd_one_pass_kernelI11Fp32IOFp16WLi128ELi14ELi224EEv26Group_norm_nhwc_fwd_params,"ax",@progbits
	.sectioninfo	@"SHI_REGISTERS=40"
	.align	128
        .global         _Z35group_norm_nhwc_fwd_one_pass_kernelI11Fp32IOFp16WLi128ELi14ELi224EEv26Group_norm_nhwc_fwd_params
        .type           _Z35group_norm_nhwc_fwd_one_pass_kernelI11Fp32IOFp16WLi128ELi14ELi224EEv26Group_norm_nhwc_fwd_params,@function
        .size           _Z35group_norm_nhwc_fwd_one_pass_kernelI11Fp32IOFp16WLi128ELi14ELi224EEv26Group_norm_nhwc_fwd_params,(.L_x_3383 - _Z35group_norm_nhwc_fwd_one_pass_kernelI11Fp32IOFp16WLi128ELi14ELi224EEv26Group_norm_nhwc_fwd_params)
        .other          _Z35group_norm_nhwc_fwd_one_pass_kernelI11Fp32IOFp16WLi128ELi14ELi224EEv26Group_norm_nhwc_fwd_params,@"STO_CUDA_ENTRY STV_DEFAULT"
_Z35group_norm_nhwc_fwd_one_pass_kernelI11Fp32IOFp16WLi128ELi14ELi224EEv26Group_norm_nhwc_fwd_params:
.text._Z35group_norm_nhwc_fwd_one_pass_kernelI11Fp32IOFp16WLi128ELi14ELi224EEv26Group_norm_nhwc_fwd_params:
        /* <DEDUP_REMOVED lines=30> */
.L_x_3212:
        /* <DEDUP_REMOVED lines=40> */
[----:B------:R-:W-:Y:S01]  /*0460*/  LEA.HI.X.SX32 R35, R32, R11, 0x1, P3 ;  /* 0x0000000b20237211 */ /* 0x000fe200018f0eff */
[----:B------:R-:W-:Y:S01]  /*0470*/  @P0 IMAD R8, R3, c[0x0][0x1c0], RZ ;  /* 0x0000700003080a24 */ /* 0x000fe200078e02ff */
[----:B------:R-:W-:-:S03]  /*0480*/  ISETP.GE.U32.AND P3, PT, R16, c[0x0][0x1c8], PT ;  /* 0x0000720010007a0c */ /* 0x000fc60003f66070 */
[----:B------:R-:W-:Y:S01]  /*0490*/  IMAD.WIDE.U32 R34, R9, c[0x0][0x1d0], R34 ;  /* 0x0000740009227a25 */ /* 0x000fe200078e0022 */
[----:B------:R-:W-:-:S03]  /*04a0*/  ISETP.GE.AND.EX P3, PT, R27, c[0x0][0x1cc], PT, P3 ;  /* 0x000073001b007a0c */ /* 0x000fc60003f66330 */
[----:B------:R-:W-:Y:S01]  /*04b0*/  @P0 IMAD R15, R29, c[0x0][0x1c4], R8 ;  /* 0x000071001d0f0a24 */ /* 0x000fe200078e0208 */
[----:B------:R-:W-:Y:S01]  /*04c0*/  IADD3 R37, R35, R37, RZ ;  /* 0x0000002523257210 */ /* 0x000fe20007ffe0ff */
[----:B------:R-:W-:Y:S01]  /*04d0*/  @!P1 IMAD R9, R17, c[0x0][0x1c0], RZ ;  /* 0x0000700011099a24 */ /* 0x000fe200078e02ff */
[-C--:B------:R-:W-:Y:S01]  /*04e0*/  @P0 MOV R36, R34.reuse ;  /* 0x0000002200240202 */ /* 0x080fe20000000f00 */
[----:B------:R-:W-:Y:S01]  /*04f0*/  @!P2 IMAD R8, R26, c[0x0][0x1c0], RZ ;  /* 0x000070001a08aa24 */ /* 0x000fe200078e02ff */
[-C--:B------:R-:W-:Y:S01]  /*0500*/  @!P1 MOV R10, R34.reuse ;  /* 0x00000022000a9202 */ /* 0x080fe20000000f00 */
[----:B------:R-:W-:Y:S01]  /*0510*/  @!P1 IMAD R19, R28, c[0x0][0x1c4], R9 ;  /* 0x000071001c139a24 */ /* 0x000fe200078e0209 */
[-C--:B------:R-:W-:Y:S01]  /*0520*/  @!P1 MOV R11, R37.reuse ;  /* 0x00000025000b9202 */ /* 0x080fe20000000f00 */
[----:B------:R-:W-:Y:S01]  /*0530*/  @P0 IMAD.WIDE.U32 R12, R29, c[0x0][0x1c0], R36 ;  /* 0x000070001d0c0a25 */ /* 0x000fe200078e0024 */
[----:B------:R-:W-:Y:S02]  /*0540*/  @!P2 MOV R9, R37 ;  /* 0x000000250009a202 */ /* 0x000fe40000000f00 */
[----:B------:R-:W-:Y:S01]  /*0550*/  ISETP.GT.U32.OR P3, PT, R6, 0xdf, P3 ;  /* 0x000000df0600780c */ /* 0x000fe20001f64470 */
[----:B------:R-:W-:Y:S01]  /*0560*/  @!P2 IMAD R21, R7, c[0x0][0x1c4], R8 ;  /* 0x000071000715aa24 */ /* 0x000fe200078e0208 */
[----:B------:R-:W-:Y:S01]  /*0570*/  @!P2 MOV R8, R34 ;  /* 0x000000220008a202 */ /* 0x000fe20000000f00 */
[----:B------:R-:W-:Y:S01]  /*0580*/  @!P1 IMAD.WIDE.U32 R10, R28, c[0x0][0x1c0], R10 ;  /* 0x000070001c0a9a25 */ /* 0x000fe200078e000a */
[----:B------:R-:W-:-:S02]  /*0590*/  @P0 IADD3 R13, R13, R15, RZ ;  /* 0x0000000f0d0d0210 */ /* 0x000fc40007ffe0ff */
[C---:B------:R-:W-:Y:S01]  /*05a0*/  @P0 LEA R24, P4, R12.reuse, c[0x0][0x170], 0x2 ;  /* 0x00005c000c180a11 */ /* 0x040fe200078810ff */
[----:B------:R-:W-:Y:S01]  /*05b0*/  @!P2 IMAD.WIDE.U32 R8, R7, c[0x0][0x1c0], R8 ;  /* 0x000070000708aa25 */ /* 0x000fe200078e0008 */
[----:B------:R-:W-:Y:S02]  /*05c0*/  @!P1 IADD3 R11, R11, R19, RZ ;  /* 0x000000130b0b9210 */ /* 0x000fe40007ffe0ff */
[----:B------:R-:W-:Y:S01]  /*05d0*/  @P0 LEA.HI.X R25, R12, c[0x0][0x174], R13, 0x2, P4 ;  /* 0x00005d000c190a11 */ /* 0x000fe200020f140d */
[----:B------:R-:W-:Y:S01]  /*05e0*/  CS2R R18, SRZ ;  /* 0x0000000000127805 */ /* 0x000fe2000001ff00 */
[----:B------:R-:W-:Y:S02]  /*05f0*/  @!P1 LEA R14, P4, R10, c[0x0][0x170], 0x2 ;  /* 0x00005c000a0e9a11 */ /* 0x000fe400078810ff */
[----:B------:R-:W-:Y:S02]  /*0600*/  @!P2 IADD3 R9, R9, R21, RZ ;  /* 0x000000150909a210 */ /* 0x000fe40007ffe0ff */
[----:B------:R-:W-:Y:S01]  /*0610*/  @!P2 LEA R12, P5, R8, c[0x0][0x170], 0x2 ;  /* 0x00005c00080caa11 */ /* 0x000fe200078a10ff */
[----:B------:R0:W2:Y:S01]  /*0620*/  @P0 LDG.E.64 R18, [R24.64] ;  /* 0x0000000618120981 */ /* 0x0000a2000c1e1b00 */
[----:B------:R-:W-:-:S02]  /*0630*/  @!P1 LEA.HI.X R15, R10, c[0x0][0x174], R11, 0x2, P4 ;  /* 0x00005d000a0f9a11 */ /* 0x000fc400020f140b */
[----:B------:R-:W-:Y:S01]  /*0640*/  @!P2 LEA.HI.X R13, R8, c[0x0][0x174], R9, 0x2, P5 ;  /* 0x00005d00080daa11 */ /* 0x000fe200028f1409 */
[----:B------:R-:W-:Y:S01]  /*0650*/  @!P3 IMAD R9, R27, c[0x0][0x1c0], RZ ;  /* 0x000070001b09ba24 */ /* 0x000fe200078e02ff */
[----:B------:R-:W-:Y:S02]  /*0660*/  @!P3 MOV R10, R34 ;  /* 0x00000022000ab202 */ /* 0x000fe40000000f00 */
[----:B------:R-:W-:Y:S01]  /*0670*/  @!P3 MOV R11, R37 ;  /* 0x00000025000bb202 */ /* 0x000fe20000000f00 */
[----:B------:R-:W-:Y:S01]  /*0680*/  CS2R R20, SRZ ;  /* 0x0000000000147805 */ /* 0x000fe2000001ff00 */
[C---:B------:R-:W-:Y:S01]  /*0690*/  @!P3 IMAD R9, R16.reuse, c[0x0][0x1c4], R9 ;  /* 0x000071001009ba24 */ /* 0x040fe200078e0209 */
[----:B------:R-:W-:Y:S02]  /*06a0*/  CS2R R22, SRZ ;  /* 0x0000000000167805 */ /* 0x000fe4000001ff00 */
[----:B------:R-:W-:Y:S02]  /*06b0*/  @!P3 IMAD.WIDE.U32 R10, R16, c[0x0][0x1c0], R10 ;  /* 0x00007000100aba25 */ /* 0x000fe400078e000a */
[----:B------:R-:W3:Y:S03]  /*06c0*/  @!P1 LDG.E.64 R20, [R14.64] ;  /* 0x000000060e149981 */ /* 0x000ee6000c1e1b00 */
[----:B------:R-:W-:Y:S01]  /*06d0*/  @!P3 IADD3 R9, R11, R9, RZ ;  /* 0x000000090b09b210 */ /* 0x000fe20007ffe0ff */
[----:B------:R-:W4:Y:S01]  /*06e0*/  @!P2 LDG.E.64 R22, [R12.64] ;  /* 0x000000060c16a981 */ /* 0x000f22000c1e1b00 */
[----:B------:R-:W-:Y:S01]  /*06f0*/  @!P3 LEA R8, P1, R10, c[0x0][0x170], 0x2 ;  /* 0x00005c000a08ba11 */ /* 0x000fe200078210ff */
[----:B0-----:R-:W-:-:S03]  /*0700*/  CS2R R24, SRZ ;  /* 0x0000000000187805 */ /* 0x001fc6000001ff00 */
        /* <DEDUP_REMOVED lines=12> */
[C---:B------:R-:W-:Y:S02]  /*07d0*/  FADD.FTZ R15, R20.reuse, R21 ;  /* 0x00000015140f7221 */ /* 0x040fe40000010000 */
[----:B------:R-:W-:Y:S02]  /*07e0*/  FFMA.FTZ R14, R20, R20, R33 ;  /* 0x00000014140e7223 */ /* 0x000fe40000010021 */
[----:B----4-:R-:W-:-:S02]  /*07f0*/  FMUL.FTZ R13, R23, R23 ;  /* 0x00000017170d7220 */ /* 0x010fc40000410000 */
[----:B------:R-:W-:Y:S02]  /*0800*/  FADD.FTZ R11, R11, R14 ;  /* 0x0000000e0b0b7221 */ /* 0x000fe40000010000 */
[----:B0-----:R-:W-:Y:S02]  /*0810*/  FFMA.FTZ R8, R22, R22, R13 ;  /* 0x0000001616087223 */ /* 0x001fe4000001000d */
[----:B------:R-:W-:Y:S02]  /*0820*/  FADD.FTZ R10, R10, R15 ;  /* 0x0000000f0a0a7221 */ /* 0x000fe40000010000 */
[----:B------:R-:W-:Y:S02]  /*0830*/  FADD.FTZ R9, R22, R23 ;  /* 0x0000001716097221 */ /* 0x000fe40000010000 */
[----:B-----5:R-:W-:Y:S02]  /*0840*/  FMUL.FTZ R13, R25, R25 ;  /* 0x00000019190d7220 */ /* 0x020fe40000410000 */
[----:B------:R-:W-:-:S02]  /*0850*/  FADD.FTZ R11, R11, R8 ;  /* 0x000000080b0b7221 */ /* 0x000fc40000010000 */
        /* <DEDUP_REMOVED lines=47> */
.L_x_3191:
[----:B------:R-:W-:Y:S05]  /*0b50*/  BSYNC B0 ;  /* 0x0000000000007941 */ /* 0x000fea0003800000 */
.L_x_3190:
[----:B------:R-:W-:-:S04]  /*0b60*/  MOV R14, c[0x0][0xc] ;  /* 0x00000300000e7a02 */ /* 0x000fc80000000f00 */
[----:B------:R-:W-:-:S13]  /*0b70*/  ISETP.GE.U32.AND P1, PT, R14, 0x2, PT ;  /* 0x000000020e00780c */ /* 0x000fda0003f26070 */
[----:B------:R-:W-:Y:S05]  /*0b80*/  @!P1 BRA `(.L_x_3192) ;  /* 0x0000093000009947 */ /* 0x000fea0003800000 */
[----:B------:R-:W-:Y:S05]  /*0b90*/  @P2 BRA `(.L_x_3193) ;  /* 0x000001a000002947 */ /* 0x000fea0003800000 */
[----:B------:R-:W1:Y:S01]  /*0ba0*/  S2R R15, SR_CTAID.Y ;  /* 0x00000000000f7919 */ /* 0x000e620000002600 */
[C---:B------:R-:W-:Y:S02]  /*0bb0*/  LOP3.LUT R10, R2.reuse, 0x1, RZ, 0xc0, !PT ;  /* 0x00000001020a7812 */ /* 0x040fe400078ec0ff */
[----:B------:R-:W-:-:S03]  /*0bc0*/  LOP3.LUT P1, RZ, R2, 0x2, RZ, 0xc0, !PT ;  /* 0x0000000202ff7812 */ /* 0x000fc6000782c0ff */
        /* <DEDUP_REMOVED lines=9> */
[----:B------:R-:W-:-:S04]  /*0c60*/  MOV R15, 0x1 ;  /* 0x00000001000f7802 */ /* 0x000fc80000000f00 */
[----:B------:R1:W-:Y:S01]  /*0c70*/  STG.E.64 [R12.64], R8 ;  /* 0x000000080c007986 */ /* 0x0003e2000c101b06 */
[----:B------:R-:W-:Y:S01]  /*0c80*/  SEL R15, R15, 0xffffffff, !P1 ;  /* 0xffffffff0f0f7807 */ /* 0x000fe20004800000 */
[----:B------:R-:W-:Y:S06]  /*0c90*/  MEMBAR.ALL.GPU ;  /* 0x0000000000007992 */ /* 0x000fec000000a000 */
[----:B-1----:R-:W-:Y:S01]  /*0ca0*/  SEL R13, RZ, c[0x0][0xc], P1 ;  /* 0x00000300ff0d7a07 */ /* 0x002fe20000800000 */
[----:B------:R-:W-:-:S00]  /*0cb0*/  ERRBAR ;  /* 0x00000000000079ab */ /* 0x000fc00000000000 */
[----:B------:R1:W-:Y:S02]  /*0cc0*/  RED.E.ADD.S32.STRONG.GPU [R10.64], R15 ;  /* 0x0000000f0a00798e */ /* 0x0003e4000c10e386 */
[----:B------:R-:W-:-:S13]  /*0cd0*/  ISETP.NE.AND P1, PT, R13, -0x1, PT ;  /* 0xffffffff0d00780c */ /* 0x000fda0003f25270 */
[----:B-1----:R-:W-:Y:S05]  /*0ce0*/  @!P1 BRA `(.L_x_3193) ;  /* 0x0000005000009947 */ /* 0x002fea0003800000 */
.L_x_3194:
[----:B------:R-:W2:Y:S01]  /*0cf0*/  LDG.E.STRONG.GPU R12, [R10.64] ;  /* 0x000000060a0c7981 */ /* 0x000ea2000c1ef900 */
[----:B------:R-:W-:Y:S01]  /*0d00*/  YIELD ;  /* 0x0000000000007946 */ /* 0x000fe20003800000 */
[----:B--2---:R-:W-:Y:S01]  /*0d10*/  ISETP.NE.AND P1, PT, R12, R13, PT ;  /* 0x0000000d0c00720c */ /* 0x004fe20003f25270 */
[----:B------:R-:W-:-:S12]  /*0d20*/  CCTL.IVALL ;  /* 0x00000000ff00798f */ /* 0x000fd80002000000 */
[----:B------:R-:W-:Y:S05]  /*0d30*/  @P1 BRA `(.L_x_3194) ;  /* 0xffffffb000001947 */ /* 0x000fea000383ffff */
.L_x_3193:
        /* <DEDUP_REMOVED lines=11> */
.L_x_3196:
        /* <DEDUP_REMOVED lines=59> */
.L_x_3195:
        /* <DEDUP_REMOVED lines=19> */
.L_x_3198:
[----:B------:R-:W-:Y:S05]  /*12d0*/  BSYNC B0 ;  /* 0x0000000000007941 */ /* 0x000fea0003800000 */
.L_x_3197:
        /* <DEDUP_REMOVED lines=30> */
.L_x_3192:
[----:B------:R-:W-:Y:S01]  /*14c0*/  LOP3.LUT P1, RZ, R5, R6, RZ, 0xfc, !PT ;  /* 0x0000000605ff7212 */ /* 0x000fe2000782fcff */
[----:B------:R1:W-:Y:S01]  /*14d0*/  @!P2 STS.64 [0x48], R8 ;  /* 0x00004808ff00a388 */ /* 0x0003e20000000a00 */
[----:B------:R-:W-:Y:S01]  /*14e0*/  ISETP.EQ.U32.AND P3, PT, RZ, c[0x0][0x168], PT ;  /* 0x00005a00ff007a0c */ /* 0x000fe20003f62070 */
[----:B------:R-:W-:Y:S01]  /*14f0*/  HFMA2.MMA R33, -RZ, RZ, 0, 1.1920928955078125e-07 ;  /* 0x00000002ff217435 */ /* 0x000fe200000001ff */
[----:B------:R-:W-:-:S02]  /*1500*/  IADD3 R32, R31, R32, RZ ;  /* 0x000000201f207210 */ /* 0x000fc40007ffe0ff */
[----:B------:R-:W-:-:S13]  /*1510*/  ISETP.EQ.OR.EX P1, PT, RZ, c[0x0][0x16c], P1, P3 ;  /* 0x00005b00ff007a0c */ /* 0x000fda0000f22730 */
[----:B------:R-:W-:Y:S01]  /*1520*/  @!P1 MOV R13, 0x8 ;  /* 0x00000008000d9802 */ /* 0x000fe20000000f00 */
[----:B------:R-:W-:Y:S02]  /*1530*/  @!P1 FMUL.FTZ R11, R9, c[0x0][0x1f4] ;  /* 0x00007d00090b9a20 */ /* 0x000fe40000410000 */
[----:B------:R-:W-:Y:S02]  /*1540*/  @!P1 FMUL.FTZ R10, R8, c[0x0][0x1f4] ;  /* 0x00007d00080a9a20 */ /* 0x000fe40000410000 */
[----:B------:R-:W-:-:S04]  /*1550*/  @!P1 IMAD.WIDE R12, R30, R13, c[0x0][0x168] ;  /* 0x00005a001e0c9625 */ /* 0x000fc800078e020d */
[CC--:B01----:R-:W-:Y:S01]  /*1560*/  IMAD.WIDE R8, R32.reuse, R33.reuse, c[0x0][0x178] ;  /* 0x00005e0020087625 */ /* 0x0c3fe200078e0221 */
[----:B------:R0:W-:Y:S03]  /*1570*/  @!P1 STG.E.64 [R12.64], R10 ;  /* 0x0000000a0c009986 */ /* 0x0001e6000c101b06 */
[----:B------:R-:W-:Y:S01]  /*1580*/  IMAD.WIDE R32, R32, R33, c[0x0][0x180] ;  /* 0x0000600020207625 */ /* 0x000fe200078e0221 */
[----:B------:R-:W-:Y:S06]  /*1590*/  BAR.SYNC.DEFER_BLOCKING 0x0 ;  /* 0x0000000000007b1d */ /* 0x000fec0000010000 */
[----:B------:R1:W2:Y:S04]  /*15a0*/  LDG.E.U16 R15, [R8.64] ;  /* 0x00000006080f7981 */ /* 0x0002a8000c1e1500 */
[----:B0-----:R1:W3:Y:S04]  /*15b0*/  LDG.E.U16 R12, [R8.64+0x2] ;  /* 0x00000206080c7981 */ /* 0x0012e8000c1e1500 */
[----:B------:R0:W4:Y:S04]  /*15c0*/  LDG.E.U16 R13, [R32.64] ;  /* 0x00000006200d7981 */ /* 0x000128000c1e1500 */
[----:B------:R0:W5:Y:S01]  /*15d0*/  LDG.E.U16 R14, [R32.64+0x2] ;  /* 0x00000206200e7981 */ /* 0x000162000c1e1500 */
[----:B------:R-:W-:-:S02]  /*15e0*/  ISETP.NE.AND P4, PT, RZ, UR5, PT ;  /* 0x00000005ff007c0c */ /* 0x000fc4000bf85270 */
[----:B-1----:R-:W-:Y:S01]  /*15f0*/  MOV R8, 0x3f800000 ;  /* 0x3f80000000087802 */ /* 0x002fe20000000f00 */
[----:B------:R-:W1:Y:S01]  /*1600*/  LDS.64 R10, [0x48] ;  /* 0x00004800ff0a7984 */ /* 0x000e620000000a00 */
[----:B------:R-:W-:Y:S02]  /*1610*/  ISETP.GE.U32.AND P2, PT, R28, c[0x0][0x1c8], PT ;  /* 0x000072001c007a0c */ /* 0x000fe40003f46070 */
[----:B------:R-:W-:Y:S02]  /*1620*/  ISETP.GE.U32.AND P3, PT, R7, c[0x0][0x1c8], PT ;  /* 0x0000720007007a0c */ /* 0x000fe40003f66070 */
[----:B------:R-:W-:Y:S02]  /*1630*/  ISETP.GE.AND.EX P2, PT, R17, c[0x0][0x1cc], PT, P2 ;  /* 0x0000730011007a0c */ /* 0x000fe40003f46320 */
[----:B------:R-:W-:Y:S02]  /*1640*/  ISETP.GE.AND.EX P3, PT, R26, c[0x0][0x1cc], PT, P3 ;  /* 0x000073001a007a0c */ /* 0x000fe40003f66330 */
[----:B------:R-:W-:-:S02]  /*1650*/  ISETP.GT.U32.OR P2, PT, R6, 0xdf, P2 ;  /* 0x000000df0600780c */ /* 0x000fc40001744470 */
[----:B------:R-:W-:Y:S01]  /*1660*/  ISETP.GT.U32.OR P3, PT, R6, 0xdf, P3 ;  /* 0x000000df0600780c */ /* 0x000fe20001f64470 */
[----:B-1----:R-:W-:-:S04]  /*1670*/  FMUL.FTZ R10, R10, c[0x0][0x1f4] ;  /* 0x00007d000a0a7a20 */ /* 0x002fc80000410000 */
[C---:B0-----:R-:W-:Y:S02]  /*1680*/  FMUL.FTZ R32, R10.reuse, R10 ;  /* 0x0000000a0a207220 */ /* 0x041fe40000410000 */
        /* <DEDUP_REMOVED lines=40> */
.L_x_3199:
        /* <DEDUP_REMOVED lines=11> */
.L_x_3201:
[----:B------:R-:W-:Y:S05]  /*19c0*/  BSYNC B0 ;  /* 0x0000000000007941 */ /* 0x000fea0003800000 */
.L_x_3200:
        /* <DEDUP_REMOVED lines=13> */
.L_x_3202:
        /* <DEDUP_REMOVED lines=11> */
.L_x_3204:
[----:B------:R-:W-:Y:S05]  /*1b50*/  BSYNC B0 ;  /* 0x0000000000007941 */ /* 0x000fea0003800000 */
.L_x_3203:
        /* <DEDUP_REMOVED lines=13> */
.L_x_3205:
        /* <DEDUP_REMOVED lines=11> */
.L_x_3207:
[----:B------:R-:W-:Y:S05]  /*1ce0*/  BSYNC B0 ;  /* 0x0000000000007941 */ /* 0x000fea0003800000 */
.L_x_3206:
        /* <DEDUP_REMOVED lines=13> */
.L_x_3208:
        /* <DEDUP_REMOVED lines=10> */
.L_x_3210:
[----:B------:R-:W-:Y:S05]  /*1e60*/  BSYNC B0 ;  /* 0x0000000000007941 */ /* 0x000fea0003800000 */
.L_x_3209:
[----:B------:R-:W-:Y:S02]  /*1e70*/  IADD3 R30, R30, c[0x0][0x10], RZ ;  /* 0x000004001e1e7a10 */ /* 0x000fe40007ffe0ff */
[----:B------:R-:W-:Y:S02]  /*1e80*/  IADD3 R2, R2, 0x1, RZ ;  /* 0x0000000102027810 */ /* 0x000fe40007ffe0ff */
[----:B------:R-:W-:-:S13]  /*1e90*/  ISETP.GE.AND P1, PT, R30, UR4, PT ;  /* 0x000000041e007c0c */ /* 0x000fda000bf26270 */
[----:B------:R-:W-:Y:S01]  /*1ea0*/  @P1 CALL.REL.NOINC `(.L_x_3211) ;  /* 0x0000001000001944 */ /* 0x000fe20003c00000 */
[----:B------:R-:W-:Y:S05]  /*1eb0*/  BRA `(.L_x_3212) ;  /* 0xffffe32000007947 */ /* 0x000fea000383ffff */
.L_x_3211:
[----:B------:R-:W-:Y:S05]  /*1ec0*/  EXIT ;  /* 0x000000000000794d */ /* 0x000fea0003800000 */
.L_x_3213:
        /* <DEDUP_REMOVED lines=11> */
.L_x_3383:


//--------------------- .text._Z35group_norm_nhwc_fwd_one_pass_kernelI11Fp32IOFp16WLi256ELi14ELi224EEv26Group_norm_nhwc_fwd_params --------------------------
	.section	.text._Z35group_norm_nhwc_fwd_one_pass_kernelI11Fp32IOFp16WLi256ELi14ELi224EEv26Group_norm_nhwc_fwd_params,"ax",@progbits
	.sectioninfo	@"SHI_REGISTERS=56"
	.align	128
        .global         _Z35group_norm_nhwc_fwd_one_pass_kernelI11Fp32IOFp16WLi256ELi14ELi224EEv26Group_norm_nhwc_fwd_params
        .type           _Z35group_norm_nhwc_fwd_one_pass_kernelI11Fp32IOFp16WLi256ELi14ELi224EEv26Group_norm_nhwc_fwd_params,@function
        .size           _Z35group_norm_nhwc_fwd_one_pass_kernelI11Fp32IOFp16WLi256ELi14ELi224EEv26Group_norm_nhwc_fwd_params,(.L_x_3384 - _Z35group_norm_nhwc_fwd_one_pass_kernelI11Fp32IOFp16WLi256ELi14ELi224EEv26Group_norm_nhwc_fwd_params)
        .other          _Z35group_norm_nhwc_fwd_one_pass_kernelI11Fp32IOFp16WLi256ELi14ELi224EEv26Group_norm_nhwc_fwd_params,@"STO_CUDA_ENTRY STV_DEFAULT"
_Z35group_norm_nhwc_fwd_one_pass_kernelI11Fp32IOFp16WLi256ELi14ELi224EEv26Group_norm_nhwc_fwd_params:
.text._Z35group_norm_nhwc_fwd_one_pass_kernelI11Fp32IOFp16WLi256ELi14ELi224EEv26Group_norm_nhwc_fwd_params:
        /* <DEDUP_REMOVED lines=46> */
.L_x_3251:
        /* <DEDUP_REMOVED lines=226> */
.L_x_3215:
[----:B------:R-:W-:Y:S05]  /*1100*/  BSYNC B0 ;  /* 0x0000000000007941 */ /* 0x000fea0003800000 */
.L_x_3214:
        /* <DEDUP_REMOVED lines=26> */
.L_x_3218:
[----:B------:R-:W2:Y:S01]  /*12b0*/  LDG.E.STRONG.GPU R14, [R12.64] ;  /* 0x000000060c0e7981 */ /* 0x000ea2000c1ef900 */
[----:B------:R-:W-:Y:S01]  /*12c0*/  YIELD ;  /* 0x0000000000007946 */ /* 0x000fe20003800000 */
[----:B--2---:R-:W-:Y:S01]  /*12d0*/  ISETP.NE.AND P6, PT, R14, R15, PT ;  /* 0x0000000f0e00720c */ /* 0x004fe20003fc5270 */
[----:B------:R-:W-:-:S12]  /*12e0*/  CCTL.IVALL ;  /* 0x00000000ff00798f */ /* 0x000fd80002000000 */
[----:B------:R-:W-:Y:S05]  /*12f0*/  @P6 BRA `(.L_x_3218) ;  /* 0xffffffb000006947 */ /* 0x000fea000383ffff */
.L_x_3217:
        /* <DEDUP_REMOVED lines=21> */
.L_x_3222:
        /* <DEDUP_REMOVED lines=115> */
.L_x_3221:
        /* <DEDUP_REMOVED lines=62> */
.L_x_3223:
[----:B------:R-:W-:-:S04]  /*1f60*/  ISETP.NE.AND P6, PT, R16, RZ, PT ;  /* 0x000000ff1000720c */ /* 0x000fc80003fc5270 */
[----:B------:R-:W-:-:S13]  /*1f70*/  ISETP.NE.OR P6, PT, R14, RZ, P6 ;  /* 0x000000ff0e00720c */ /* 0x000fda00037c5670 */
[----:B------:R-:W-:Y:S05]  /*1f80*/  @!P6 BRA `(.L_x_3219) ;  /* 0x000001f00000e947 */ /* 0x000fea0003800000 */
.L_x_3220:
        /* <DEDUP_REMOVED lines=31> */
.L_x_3219:
        /* <DEDUP_REMOVED lines=15> */
.L_x_3225:
[----:B------:R-:W-:Y:S05]  /*2270*/  BSYNC B0 ;  /* 0x0000000000007941 */ /* 0x000fea0003800000 */
.L_x_3224:
        /* <DEDUP_REMOVED lines=17> */
.L_x_3216:
[----:B------:R-:W-:Y:S01]  /*2390*/  @P0 MOV R20, 0x8 ;  /* 0x0000000800140802 */ /* 0x000fe20000000f00 */
[----:B------:R-:W-:Y:S01]  /*23a0*/  @P0 FMUL.FTZ R13, R41, c[0x0][0x1f4] ;  /* 0x00007d00290d0a20 */ /* 0x000fe20000410000 */
[----:B------:R-:W-:Y:S01]  /*23b0*/  @!P5 STS.64 [0x48], R40 ;  /* 0x00004828ff00d388 */ /* 0x000fe20000000a00 */
[----:B------:R-:W-:Y:S01]  /*23c0*/  @P0 FMUL.FTZ R12, R40, c[0x0][0x1f4] ;  /* 0x00007d00280c0a20 */ /* 0x000fe20000410000 */
[----:B------:R-:W-:Y:S01]  /*23d0*/  HFMA2.MMA R23, -RZ, RZ, 0, 1.1920928955078125e-07 ;  /* 0x00000002ff177435 */ /* 0x000fe200000001ff */
[----:B------:R-:W-:Y:S01]  /*23e0*/  @P0 IMAD.WIDE R20, R43, R20, c[0x0][0x168] ;  /* 0x00005a002b140625 */ /* 0x000fe200078e0214 */
[----:B------:R-:W-:-:S04]  /*23f0*/  IADD3 R22, R47, R48, RZ ;  /* 0x000000302f167210 */ /* 0x000fc80007ffe0ff */
[----:B------:R-:W-:Y:S04]  /*2400*/  @P0 STG.E.64 [R20.64], R12 ;  /* 0x0000000c14000986 */ /* 0x000fe8000c101b06 */
[----:B------:R-:W-:Y:S01]  /*2410*/  BAR.SYNC.DEFER_BLOCKING 0x0 ;  /* 0x0000000000007b1d */ /* 0x000fe20000010000 */
[----:B------:R-:W-:-:S04]  /*2420*/  IMAD.WIDE R18, R22, R23, c[0x0][0x178] ;  /* 0x00005e0016127625 */ /* 0x000fc800078e0217 */
[----:B------:R-:W-:-:S05]  /*2430*/  IMAD.WIDE R22, R22, R23, c[0x0][0x180] ;  /* 0x0000600016167625 */ /* 0x000fca00078e0217 */
[----:B------:R1:W2:Y:S04]  /*2440*/  LDG.E.U16 R17, [R22.64] ;  /* 0x0000000616117981 */ /* 0x0002a8000c1e1500 */
[----:B------:R2:W3:Y:S04]  /*2450*/  LDG.E.U16 R49, [R18.64+0x2] ;  /* 0x0000020612317981 */ /* 0x0004e8000c1e1500 */
[----:B------:R2:W4:Y:S04]  /*2460*/  LDG.E.U16 R48, [R18.64] ;  /* 0x0000000612307981 */ /* 0x000528000c1e1500 */
[----:B-1----:R-:W5:Y:S04]  /*2470*/  LDG.E.U16 R22, [R22.64+0x2] ;  /* 0x0000020616167981 */ /* 0x002f68000c1e1500 */
[----:B------:R-:W1:Y:S01]  /*2480*/  LDS.64 R14, [0x48] ;  /* 0x00004800ff0e7984 */ /* 0x000e620000000a00 */
[----:B------:R-:W-:Y:S01]  /*2490*/  ISETP.NE.AND P6, PT, RZ, UR5, PT ;  /* 0x00000005ff007c0c */ /* 0x000fe2000bfc5270 */
[----:B-1----:R-:W-:-:S04]  /*24a0*/  FMUL.FTZ R16, R14, c[0x0][0x1f4] ;  /* 0x00007d000e107a20 */ /* 0x002fc80000410000 */
[----:B------:R-:W-:-:S04]  /*24b0*/  FMUL.FTZ R12, R16, R16 ;  /* 0x00000010100c7220 */ /* 0x000fc80000410000 */
[----:B0-----:R-:W-:Y:S01]  /*24c0*/  FFMA.FTZ R40, R15, c[0x0][0x1f4], -R12 ;  /* 0x00007d000f287a23 */ /* 0x001fe2000001080c */
[----:B------:R-:W0:Y:S04]  /*24d0*/  S2R R14, SR_TID.X ;  /* 0x00000000000e7919 */ /* 0x000e280000002100 */
[----:B------:R-:W-:Y:S02]  /*24e0*/  FSETP.GTU.FTZ.AND P5, PT, R40, RZ, PT ;  /* 0x000000ff2800720b */ /* 0x000fe40003fbc000 */
[----:B------:R-:W-:-:S11]  /*24f0*/  MOV R15, 0x3f800000 ;  /* 0x3f800000000f7802 */ /* 0x000fd60000000f00 */
[----:B------:R-:W-:-:S04]  /*2500*/  @P5 FADD.FTZ R40, R40, c[0x0][0x188] ;  /* 0x0000620028285621 */ /* 0x000fc80000010000 */
[----:B------:R-:W1:Y:S01]  /*2510*/  @P5 MUFU.RSQ R15, R40 ;  /* 0x00000028000f5308 */ /* 0x000e620000001400 */
[----:B0-----:R-:W-:-:S04]  /*2520*/  IMAD.WIDE.U32 R12, R14, 0x24924925, RZ ;  /* 0x249249250e0c7825 */ /* 0x001fc800078e00ff */
[C---:B------:R-:W-:Y:S02]  /*2530*/  FADD.FTZ R12, -R16.reuse, R29 ;  /* 0x0000001d100c7221 */ /* 0x040fe40000010100 */
[C---:B------:R-:W-:Y:S01]  /*2540*/  FADD.FTZ R28, -R16.reuse, R28 ;  /* 0x0000001c101c7221 */ /* 0x040fe20000010100 */
[----:B------:R-:W-:Y:S01]  /*2550*/  IADD3 R21, -R13, R14, RZ ;  /* 0x0000000e0d157210 */ /* 0x000fe20007ffe1ff */
[----:B------:R-:W-:Y:S02]  /*2560*/  FADD.FTZ R30, -R16, R30 ;  /* 0x0000001e101e7221 */ /* 0x000fe40000010100 */
[-C--:B-1----:R-:W-:Y:S02]  /*2570*/  FMUL.FTZ R12, R12, R15.reuse ;  /* 0x0000000f0c0c7220 */ /* 0x082fe40000410000 */
[----:B------:R-:W-:Y:S01]  /*2580*/  FMUL.FTZ R28, R28, R15 ;  /* 0x0000000f1c1c7220 */ /* 0x000fe20000410000 */
[----:B------:R-:W-:Y:S01]  /*2590*/  LEA.HI R21, R21, R13, RZ, 0x1f ;  /* 0x0000000d15157211 */ /* 0x000fe200078ff8ff */
[----:B------:R-:W-:Y:S01]  /*25a0*/  FADD.FTZ R40, -R16, R31 ;  /* 0x0000001f10287221 */ /* 0x000fe20000010100 */
[----:B--2---:R-:W-:-:S02]  /*25b0*/  HADD2.F32 R18, -RZ, R17.H0_H0 ;  /* 0x20000011ff127230 */ /* 0x004fc40000004100 */
[----:B---3--:R-:W-:Y:S02]  /*25c0*/  HADD2.F32 R20, -RZ, R49.H0_H0 ;  /* 0x20000031ff147230 */ /* 0x008fe40000004100 */
[----:B----4-:R-:W-:Y:S02]  /*25d0*/  HADD2.F32 R19, -RZ, R48.H0_H0 ;  /* 0x20000030ff137230 */ /* 0x010fe40000004100 */
[----:B-----5:R-:W-:-:S05]  /*25e0*/  HADD2.F32 R17, -RZ, R22.H0_H0 ;  /* 0x20000016ff117230 */ /* 0x020fca0000004100 */
        /* <DEDUP_REMOVED lines=13> */
.L_x_3226:
        /* <DEDUP_REMOVED lines=11> */
.L_x_3228:
[----:B------:R-:W-:Y:S05]  /*2770*/  BSYNC B0 ;  /* 0x0000000000007941 */ /* 0x000fea0003800000 */
.L_x_3227:
        /* <DEDUP_REMOVED lines=17> */
.L_x_3229:
        /* <DEDUP_REMOVED lines=11> */
.L_x_3231:
[----:B------:R-:W-:Y:S05]  /*2940*/  BSYNC B0 ;  /* 0x0000000000007941 */ /* 0x000fea0003800000 */
.L_x_3230:
        /* <DEDUP_REMOVED lines=21> */
.L_x_3232:
        /* <DEDUP_REMOVED lines=11> */
.L_x_3234:
[----:B------:R-:W-:Y:S05]  /*2b50*/  BSYNC B0 ;  /* 0x0000000000007941 */ /* 0x000fea0003800000 */
.L_x_3233:
        /* <DEDUP_REMOVED lines=14> */
.L_x_3235:
        /* <DEDUP_REMOVED lines=11> */
.L_x_3237:
[----:B------:R-:W-:Y:S05]  /*2cf0*/  BSYNC B0 ;  /* 0x0000000000007941 */ /* 0x000fea0003800000 */
.L_x_3236:
        /* <DEDUP_REMOVED lines=22> */
.L_x_3238:
        /* <DEDUP_REMOVED lines=11> */
.L_x_3240:
[----:B------:R-:W-:Y:S05]  /*2f10*/  BSYNC B0 ;  /* 0x0000000000007941 */ /* 0x000fea0003800000 */
.L_x_3239:
        /* <DEDUP_REMOVED lines=22> */
.L_x_3241:
        /* <DEDUP_REMOVED lines=11> */
.L_x_3243:
[----:B------:R-:W-:Y:S05]  /*3130*/  BSYNC B0 ;  /* 0x0000000000007941 */ /* 0x000fea0003800000 */
.L_x_3242:
        /* <DEDUP_REMOVED lines=21> */
.L_x_3244:
        /* <DEDUP_REMOVED lines=11> */
.L_x_3246:
[----:B------:R-:W-:Y:S05]  /*3340*/  BSYNC B0 ;  /* 0x0000000000007941 */ /* 0x000fea0003800000 */
.L_x_3245:
        /* <DEDUP_REMOVED lines=20> */
.L_x_3247:
        /* <DEDUP_REMOVED lines=10> */
.L_x_3249:
[----:B------:R-:W-:Y:S05]  /*3530*/  BSYNC B0 ;  /* 0x0000000000007941 */ /* 0x000fea0003800000 */
.L_x_3248:
[----:B------:R-:W-:Y:S02]  /*3540*/  IADD3 R43, R43, c[0x0][0x10], RZ ;  /* 0x000004002b2b7a10 */ /* 0x000fe40007ffe0ff */
[----:B------:R-:W-:Y:S02]  /*3550*/  IADD3 R11, R11, 0x1, RZ ;  /* 0x000000010b0b7810 */ /* 0x000fe40007ffe0ff */
[----:B------:R-:W-:-:S13]  /*3560*/  ISETP.GE.AND P5, PT, R43, UR4, PT ;  /* 0x000000042b007c0c */ /* 0x000fda000bfa6270 */
[----:B------:R-:W-:Y:S01]  /*3570*/  @P5 CALL.REL.NOINC `(.L_x_3250) ;  /* 0x0000001000005944 */ /* 0x000fe20003c00000 */
[----:B------:R-:W-:Y:S05]  /*3580*/  BRA `(.L_x_3251) ;  /* 0xffffcd5000007947 */ /* 0x000fea000383ffff */
.L_x_3250:
[----:B------:R-:W-:Y:S05]  /*3590*/  EXIT ;  /* 0x000000000000794d */ /* 0x000fea0003800000 */
.L_x_3252:
        /* <DEDUP_REMOVED lines=14> */
.L_x_3384:


//--------------------- .text._Z35group_norm_nhwc_fwd_one_pass_kernelI11Fp32IOFp16WLi512ELi14ELi224EEv26Group_norm_nhwc_fwd_params --------------------------
	.section	.text._Z35group_norm_nhwc_fwd_one_pass_kernelI11Fp32IOFp16WLi512ELi14ELi224EEv26Group_norm_nhwc_fwd_params,"ax",@progbits
	.sectioninfo	@"SHI_REGISTERS=95"
	.align	128
        .global         _Z35group_norm_nhwc_fwd_one_pass_kernelI11Fp32IOFp16WLi512ELi14ELi224EEv26Group_norm_nhwc_fwd_params
        .type           _Z35group_norm_nhwc_fwd_one_pass_kernelI11Fp32IOFp16WLi512ELi14ELi224EEv26Group_norm_nhwc_fwd_params,@function
        .size           _Z35group_norm_nhwc_fwd_one_pass_kernelI11Fp32IOFp16WLi512ELi14ELi224EEv26Group_norm_nhwc_fwd_params,(.L_x_3385 - _Z35group_norm_nhwc_fwd_one_pass_kernelI11Fp32IOFp16WLi512ELi14ELi224EEv26Group_norm_nhwc_fwd_params)
        .other          _Z35group_norm_nhwc_fwd_one_pass_kernelI11Fp32IOFp16WLi512ELi14ELi224EEv26Group_norm_nhwc_fwd_params,@"STO_CUDA_ENTRY STV_DEFAULT"
_Z35group_norm_nhwc_fwd_one_pass_kernelI11Fp32IOFp16WLi512ELi14ELi224EEv26Group_norm_nhwc_fwd_params:
.text._Z35group_norm_nhwc_fwd_one_pass_kernelI11Fp32IOFp16WLi512ELi14ELi224EEv26Group_norm_nhwc_fwd_params:
        /* <DEDUP_REMOVED lines=48> */
.L_x_3311:
        /* <DEDUP_REMOVED lines=374> */
.L_x_3254:
[----:B------:R-:W-:Y:S05]  /*1a60*/  BSYNC B0 ;  /* 0x0000000000007941 */ /* 0x000fea0003800000 */
.L_x_3253:
        /* <DEDUP_REMOVED lines=25> */
.L_x_3257:
[----:B------:R-:W2:Y:S01]  /*1c00*/  LDG.E.STRONG.GPU R6, [R4.64] ;  /* 0x0000000604067981 */ /* 0x000ea2000c1ef900 */
[----:B------:R-:W-:Y:S01]  /*1c10*/  YIELD ;  /* 0x0000000000007946 */ /* 0x000fe20003800000 */
[----:B--2---:R-:W-:Y:S01]  /*1c20*/  ISETP.NE.AND P3, PT, R6, R7, PT ;  /* 0x000000070600720c */ /* 0x004fe20003f65270 */
[----:B------:R-:W-:-:S12]  /*1c30*/  CCTL.IVALL ;  /* 0x00000000ff00798f */ /* 0x000fd80002000000 */
[----:B------:R-:W-:Y:S05]  /*1c40*/  @P3 BRA `(.L_x_3257) ;  /* 0xffffffb000003947 */ /* 0x000fea000383ffff */
.L_x_3256:
        /* <DEDUP_REMOVED lines=11> */
.L_x_3259:
        /* <DEDUP_REMOVED lines=59> */
.L_x_3258:
        /* <DEDUP_REMOVED lines=19> */
.L_x_3261:
[----:B------:R-:W-:Y:S05]  /*21e0*/  BSYNC B0 ;  /* 0x0000000000007941 */ /* 0x000fea0003800000 */
.L_x_3260:
        /* <DEDUP_REMOVED lines=30> */
.L_x_3255:
        /* <DEDUP_REMOVED lines=33> */
[----:B--2---:R-:W-:-:S02]  /*25e0*/  HADD2.F32 R12, -RZ, R14.H0_H0 ;  /* 0x2000000eff0c7230 */ /* 0x004fc40000004100 */
        /* <DEDUP_REMOVED lines=16> */
.L_x_3262:
        /* <DEDUP_REMOVED lines=11> */
.L_x_3264:
[----:B------:R-:W-:Y:S05]  /*27a0*/  BSYNC B0 ;  /* 0x0000000000007941 */ /* 0x000fea0003800000 */
.L_x_3263:
        /* <DEDUP_REMOVED lines=21> */
.L_x_3265:
        /* <DEDUP_REMOVED lines=11> */
.L_x_3267:
[----:B------:R-:W-:Y:S05]  /*29b0*/  BSYNC B0 ;  /* 0x0000000000007941 */ /* 0x000fea0003800000 */
.L_x_3266:
        /* <DEDUP_REMOVED lines=14> */
.L_x_3268:
        /* <DEDUP_REMOVED lines=11> */
.L_x_3270:
[----:B------:R-:W-:Y:S05]  /*2b50*/  BSYNC B0 ;  /* 0x0000000000007941 */ /* 0x000fea0003800000 */
.L_x_3269:
        /* <DEDUP_REMOVED lines=19> */
.L_x_3271:
        /* <DEDUP_REMOVED lines=11> */
.L_x_3273:
[----:B------:R-:W-:Y:S05]  /*2d40*/  BSYNC B0 ;  /* 0x0000000000007941 */ /* 0x000fea0003800000 */
.L_x_3272:
        /* <DEDUP_REMOVED lines=27> */
.L_x_3274:
        /* <DEDUP_REMOVED lines=11> */
.L_x_3276:
[----:B------:R-:W-:Y:S05]  /*2fb0*/  BSYNC B0 ;  /* 0x0000000000007941 */ /* 0x000fea0003800000 */
.L_x_3275:
        /* <DEDUP_REMOVED lines=14> */
.L_x_3277:
        /* <DEDUP_REMOVED lines=11> */
.L_x_3279:
[----:B------:R-:W-:Y:S05]  /*3150*/  BSYNC B0 ;  /* 0x0000000000007941 */ /* 0x000fea0003800000 */
.L_x_3278:
        /* <DEDUP_REMOVED lines=19> */
.L_x_3280:
        /* <DEDUP_REMOVED lines=11> */
.L_x_3282:
[----:B------:R-:W-:Y:S05]  /*3340*/  BSYNC B0 ;  /* 0x0000000000007941 */ /* 0x000fea0003800000 */
.L_x_3281:
        /* <DEDUP_REMOVED lines=27> */
.L_x_3283:
        /* <DEDUP_REMOVED lines=11> */
.L_x_3285:
[----:B------:R-:W-:Y:S05]  /*35b0*/  BSYNC B0 ;  /* 0x0000000000007941 */ /* 0x000fea0003800000 */
.L_x_3284:
        /* <DEDUP_REMOVED lines=14> */
.L_x_3286:
        /* <DEDUP_REMOVED lines=11> */
.L_x_3288:
[----:B------:R-:W-:Y:S05]  /*3750*/  BSYNC B0 ;  /* 0x0000000000007941 */ /* 0x000fea0003800000 */
.L_x_3287:
        /* <DEDUP_REMOVED lines=19> */
.L_x_3289:
        /* <DEDUP_REMOVED lines=11> */
.L_x_3291:
[----:B------:R-:W-:Y:S05]  /*3940*/  BSYNC B0 ;  /* 0x0000000000007941 */ /* 0x000fea0003800000 */
.L_x_3290:
        /* <DEDUP_REMOVED lines=26> */
.L_x_3292:
        /* <DEDUP_REMOVED lines=11> */
.L_x_3294:
[----:B------:R-:W-:Y:S05]  /*3ba0*/  BSYNC B0 ;  /* 0x0000000000007941 */ /* 0x000fea0003800000 */
.L_x_3293:
        /* <DEDUP_REMOVED lines=17> */
.L_x_3295:
        /* <DEDUP_REMOVED lines=11> */
.L_x_3297:
[----:B------:R-:W-:Y:S05]  /*3d70*/  BSYNC B0 ;  /* 0x0000000000007941 */ /* 0x000fea0003800000 */
.L_x_3296:
        /* <DEDUP_REMOVED lines=17> */
.L_x_3298:
        /* <DEDUP_REMOVED lines=11> */
.L_x_3300:
[----:B------:R-:W-:Y:S05]  /*3f40*/  BSYNC B0 ;  /* 0x0000000000007941 */ /* 0x000fea0003800000 */
.L_x_3299:
        /* <DEDUP_REMOVED lines=32> */
.L_x_3301:
        /* <DEDUP_REMOVED lines=11> */
.L_x_3303:
[----:B------:R-:W-:Y:S05]  /*4200*/  BSYNC B0 ;  /* 0x0000000000007941 */ /* 0x000fea0003800000 */
.L_x_3302:
        /* <DEDUP_REMOVED lines=13> */
.L_x_3304:
        /* <DEDUP_REMOVED lines=11> */
.L_x_3306:
[----:B------:R-:W-:Y:S05]  /*4390*/  BSYNC B0 ;  /* 0x0000000000007941 */ /* 0x000fea0003800000 */
.L_x_3305:
        /* <DEDUP_REMOVED lines=13> */
.L_x_3307:
        /* <DEDUP_REMOVED lines=10> */
.L_x_3309:
[----:B------:R-:W-:Y:S05]  /*4510*/  BSYNC B0 ;  /* 0x0000000000007941 */ /* 0x000fea0003800000 */
.L_x_3308:
[----:B------:R-:W-:Y:S02]  /*4520*/  IADD3 R52, R52, c[0x0][0x10], RZ ;  /* 0x0000040034347a10 */ /* 0x000fe40007ffe0ff */
[----:B------:R-:W-:Y:S02]  /*4530*/  IADD3 R87, R87, 0x1, RZ ;  /* 0x0000000157577810 */ /* 0x000fe40007ffe0ff */
[----:B------:R-:W-:-:S13]  /*4540*/  ISETP.GE.AND P3, PT, R52, UR4, PT ;  /* 0x0000000434007c0c */ /* 0x000fda000bf66270 */
[----:B------:R-:W-:Y:S01]  /*4550*/  @P3 CALL.REL.NOINC `(.L_x_3310) ;  /* 0x0000001000003944 */ /* 0x000fe20003c00000 */
[----:B------:R-:W-:Y:S05]  /*4560*/  BRA `(.L_x_3311) ;  /* 0xffffbd9000007947 */ /* 0x000fea000383ffff */
.L_x_3310:
[----:B------:R-:W-:Y:S05]  /*4570*/  EXIT ;  /* 0x000000000000794d */ /* 0x000fea0003800000 */
.L_x_3312:
        /* <DEDUP_REMOVED lines=16> */
.L_x_3385:


//--------------------- .nv.global                --------------------------
	.section	.nv.global,"aw",@nobits
.nv.global:
	.type		_ZN61_INTERNAL_4e50bc23_30_group_norm_nhwc_one_pass_14_cu_880cdd6b6thrust23THRUST_300001_SM_800_NS12placeholders2_5E,@object
	.size		_ZN61_INTERNAL_4e50bc23_30_group_norm_nhwc_one_pass_14_cu_880cdd6b6thrust23THRUST_300001_SM_800_NS12placeholders2_5E,(_ZN61_INTERNAL_4e50bc23_30_group_norm_nhwc_one_pass_14_cu_880cdd6b4cuda3std3__45__cpo6cbeginE - _ZN61_INTERNAL_4e50bc23_30_group_norm_nhwc_one_pass_14_cu_880cdd6b6thrust23THRUST_300001_SM_800_NS12placeholders2_5E)
_ZN61_INTERNAL_4e50bc23_30_group_norm_nhwc_one_pass_14_cu_880cdd6b6thrust23THRUST_300001_SM_800_NS12placeholders2_5E:
	.zero		1
	.type		_ZN61_INTERNAL_4e50bc23_30_group_norm_nhwc_one_pass_14_cu_880cdd6b4cuda3std3__45__cpo6cbeginE,@object
	.size		_ZN61_INTERNAL_4e50bc23_30_group_norm_nhwc_one_pass_14_cu_880cdd6b4cuda3std3__45__cpo6cbeginE,(_ZN61_INTERNAL_4e50bc23_30_group_norm_nhwc_one_pass_14_cu_880cdd6b4cuda3std6ranges3__45__cpo6cbeginE - _ZN61_INTERNAL_4e50bc23_30_group_norm_nhwc_one_pass_14_cu_880cdd6b4cuda3std3__45__cpo6cbeginE)
_ZN61_INTERNAL_4e50bc23_30_group_norm_nhwc_one_pass_14_cu_880cdd6b4cuda3std3__45__cpo6cbeginE:
	.zero		1
	.type		_ZN61_INTERNAL_4e50bc23_30_group_norm_nhwc_one_pass_14_cu_880cdd6b4cuda3std6ranges3__45__cpo6cbeginE,@object
	.size		_ZN61_INTERNAL_4e50bc23_30_group_norm_nhwc_one_pass_14_cu_880cdd6b4cuda3std6ranges3__45__cpo6cbeginE,(_ZN61_INTERNAL_4e50bc23_30_group_norm_nhwc_one_pass_14_cu_880cdd6b4cuda3std3__48in_placeE - _ZN61_INTERNAL_4e50bc23_30_group_norm_nhwc_one_pass_14_cu_880cdd6b4cuda3std6ranges3__45__cpo6cbeginE)
_ZN61_INTERNAL_4e50bc23_30_group_norm_nhwc_one_pass_14_cu_880cdd6b4cuda3std6ranges3__45__cpo6cbeginE:
	.zero		1
	.type		_ZN61_INTERNAL_4e50bc23_30_group_norm_nhwc_one_pass_14_cu_880cdd6b4cuda3std3__48in_placeE,@object
	.size		_ZN61_INTERNAL_4e50bc23_30_group_norm_nhwc_one_pass_14_cu_880cdd6b4cuda3std3__48in_placeE,(_ZN61_INTERNAL_4e50bc23_30_group_norm_nhwc_one_pass_14_cu_880cdd6b4cuda3std6ranges3__45__cpo4sizeE - _ZN61_INTERNAL_4e50bc23_30_group_norm_nhwc_one_pass_14_cu_880cdd6b4cuda3std3__48in_placeE)
_ZN61_INTERNAL_4e50bc23_30_group_norm_nhwc_one_pass_14_cu_880cdd6b4cuda3std3__48in_placeE:
	.zero		1
	.type		_ZN61_INTERNAL_4e50bc23_30_group_norm_nhwc_one_pass_14_cu_880cdd6b4cuda3std6ranges3__45__cpo4sizeE,@object
	.size		_ZN61_INTERNAL_4e50bc23_30_group_norm_nhwc_one_pass_14_cu_880cdd6b4cuda3std6ranges3__45__cpo4sizeE,(_ZN61_INTERNAL_4e50bc23_30_group_norm_nhwc_one_pass_14_cu_880cdd6b6thrust23THRUST_300001_SM_800_NS12placeholders2_9E - _ZN61_INTERNAL_4e50bc23_30_group_norm_nhwc_one_pass_14_cu_880cdd6b4cuda3std6ranges3__45__cpo4sizeE)
_ZN61_INTERNAL_4e50bc23_30_group_norm_nhwc_one_pass_14_cu_880cdd6b4cuda3std6ranges3__45__cpo4sizeE:
	.zero		1
	.type		_ZN61_INTERNAL_4e50bc23_30_group_norm_nhwc_one_pass_14_cu_880cdd6b6thrust23THRUST_300001_SM_800_NS12placeholders2_9E,@object
	.size		_ZN61_INTERNAL_4e50bc23_30_group_norm_nhwc_one_pass_14_cu_880cdd6b6thrust23THRUST_300001_SM_800_NS12placeholders2_9E,(_ZN61_INTERNAL_4e50bc23_30_group_norm_nhwc_one_pass_14_cu_880cdd6b4cuda3std3__45__cpo7crbeginE - _ZN61_INTERNAL_4e50bc23_30_group_norm_nhwc_one_pass_14_cu_880cdd6b6thrust23THRUST_300001_SM_800_NS12placeholders2_9E)
_ZN61_INTERNAL_4e50bc23_30_group_norm_nhwc_one_pass_14_cu_880cdd6b6thrust23THRUST_300001_SM_800_NS12placeholders2_9E:
	.zero		1
	.type		_ZN61_INTERNAL_4e50bc23_30_group_norm_nhwc_one_pass_14_cu_880cdd6b4cuda3std3__45__cpo7crbeginE,@object
	.size		_ZN61_INTERNAL_4e50bc23_30_group_norm_nhwc_one_pass_14_cu_880cdd6b4cuda3std3__45__cpo7crbeginE,(_ZN61_INTERNAL_4e50bc23_30_group_norm_nhwc_one_pass_14_cu_880cdd6b4cuda3std6ranges3__45__cpo4nextE - _ZN61_INTERNAL_4e50bc23_30_group_norm_nhwc_one_pass_14_cu_880cdd6b4cuda3std3__45__cpo7crbeginE)
_ZN61_INTERNAL_4e50bc23_30_group_norm_nhwc_one_pass_14_cu_880cdd6b4cuda3std3__45__cpo7crbeginE:
	.zero		1
	.type		_ZN61_INTERNAL_4e50bc23_30_group_norm_nhwc_one_pass_14_cu_880cdd6b4cuda3std6ranges3__45__cpo4nextE,@object
	.size		_ZN61_INTERNAL_4e50bc23_30_group_norm_nhwc_one_pass_14_cu_880cdd6b4cuda3std6ranges3__45__cpo4nextE,(_ZN61_INTERNAL_4e50bc23_30_group_norm_nhwc_one_pass_14_cu_880cdd6b4cuda3std6ranges3__45__cpo4swapE - _ZN61_INTERNAL_4e50bc23_30_group_norm_nhwc_one_pass_14_cu_880cdd6b4cuda3std6ranges3__45__cpo4nextE)
_ZN61_INTERNAL_4e50bc23_30_group_norm_nhwc_one_pass_14_cu_880cdd6b4cuda3std6ranges3__45__cpo4nextE:
	.zero		1
	.type		_ZN61_INTERNAL_4e50bc23_30_group_norm_nhwc_one_pass_14_cu_880cdd6b4cuda3std6ranges3__45__cpo4swapE,@object
	.size		_ZN61_INTERNAL_4e50bc23_30_group_norm_nhwc_one_pass_14_cu_880cdd6b4cuda3std6ranges3__45__cpo4swapE,(_ZN61_INTERNAL_4e50bc23_30_group_norm_nhwc_one_pass_14_cu_880cdd6b6thrust23THRUST_300001_SM_800_NS12placeholders2_1E - _ZN61_INTERNAL_4e50bc23_30_group_norm_nhwc_one_pass_14_cu_880cdd6b4cuda3std6ranges3__45__cpo4swapE)
_ZN61_INTERNAL_4e50bc23_30_group_norm_nhwc_one_pass_14_cu_880cdd6b4cuda3std6ranges3__45__cpo4swapE:
	.zero		1
	.type		_ZN61_INTERNAL_4e50bc23_30_group_norm_nhwc_one_pass_14_cu_880cdd6b6thrust23THRUST_300001_SM_800_NS12placeholders2_1E,@object
	.size		_ZN61_INTERNAL_4e50bc23_30_group_norm_nhwc_one_pass_14_cu_880cdd6b6thrust23THRUST_300001_SM_800_NS12placeholders2_1E,(_ZN61_INTERNAL_4e50bc23_30_group_norm_nhwc_one_pass_14_cu_880cdd6b6thrust23THRUST_300001_SM_800_NS12placeholders2_3E - _ZN61_INTERNAL_4e50bc23_30_group_norm_nhwc_one_pass_14_cu_880cdd6b6thrust23THRUST_300001_SM_800_NS12placeholders2_1E)
_ZN61_INTERNAL_4e50bc23_30_group_norm_nhwc_one_pass_14_cu_880cdd6b6thrust23THRUST_300001_SM_800_NS12placeholders2_1E:
	.zero		1
	.type		_ZN61_INTERNAL_4e50bc23_30_group_norm_nhwc_one_pass_14_cu_880cdd6b6thrust23THRUST_300001_SM_800_NS12placeholders2_3E,@object
	.size		_ZN61_INTERNAL_4e50bc23_30_group_norm_nhwc_one_pass_14_cu_880cdd6b6thrust23THRUST_300001_SM_800_NS12placeholders2_3E,(_ZN61_INTERNAL_4e50bc23_30_group_norm_nhwc_one_pass_14_cu_880cdd6b4cuda3std3__45__cpo5beginE - _ZN61_INTERNAL_4e50bc23_30_group_norm_nhwc_one_pass_14_cu_880cdd6b6thrust23THRUST_300001_SM_800_NS12placeholders2_3E)
_ZN61_INTERNAL_4e50bc23_30_group_norm_nhwc_one_pass_14_cu_880cdd6b6thrust23THRUST_300001_SM_800_NS12placeholders2_3E:
	.zero		1
	.type		_ZN61_INTERNAL_4e50bc23_30_group_norm_nhwc_one_pass_14_cu_880cdd6b4cuda3std3__45__cpo5beginE,@object
	.size		_ZN61_INTERNAL_4e50bc23_30_group_norm_nhwc_one_pass_14_cu_880cdd6b4cuda3std3__45__cpo5beginE,(_ZN61_INTERNAL_4e50bc23_30_group_norm_nhwc_one_pass_14_cu_880cdd6b4cuda3std6ranges3__45__cpo5beginE - _ZN61_INTERNAL_4e50bc23_30_group_norm_nhwc_one_pass_14_cu_880cdd6b4cuda3std3__45__cpo5beginE)
_ZN61_INTERNAL_4e50bc23_30_group_norm_nhwc_one_pass_14_cu_880cdd6b4cuda3std3__45__cpo5beginE:
	.zero		1
	.type		_ZN61_INTERNAL_4e50bc23_30_group_norm_nhwc_one_pass_14_cu_880cdd6b4cuda3std6ranges3__45__cpo5beginE,@object
	.size		_ZN61_INTERNAL_4e50bc23_30_group_norm_nhwc_one_pass_14_cu_880cdd6b4cuda3std6ranges3__45__cpo5beginE,(_ZN61_INTERNAL_4e50bc23_30_group_norm_nhwc_one_pass_14_cu_880cdd6b4cuda3std3__463_GLOBAL__N__4e50bc23_30_group_norm_nhwc_one_pass_14_cu_880cdd6b6ignoreE - _ZN61_INTERNAL_4e50bc23_30_group_norm_nhwc_one_pass_14_cu_880cdd6b4cuda3std6ranges3__45__cpo5beginE)
_ZN61_INTERNAL_4e50bc23_30_group_norm_nhwc_one_pass_14_cu_880cdd6b4cuda3std6ranges3__45__cpo5beginE:
	.zero		1
	.type		_ZN61_INTERNAL_4e50bc23_30_group_norm_nhwc_one_pass_14_cu_880cdd6b4cuda3std3__463_GLOBAL__N__4e50bc23_30_group_norm_nhwc_one_pass_14_cu_880cdd6b6ignoreE,@object
	.size		_ZN61_INTERNAL_4e50bc23_30_group_norm_nhwc_one_pass_14_cu_880cdd6b4cuda3std3__463_GLOBAL__N__4e50bc23_30_group_norm_nhwc_one_pass_14_cu_880cdd6b6ignoreE,(_ZN61_INTERNAL_4e50bc23_30_group_norm_nhwc_one_pass_14_cu_880cdd6b4cuda3std6ranges3__45__cpo4dataE - _ZN61_INTERNAL_4e50bc23_30_group_norm_nhwc_one_pass_14_cu_880cdd6b4cuda3std3__463_GLOBAL__N__4e50bc23_30_group_norm_nhwc_one_pass_14_cu_880cdd6b6ignoreE)
_ZN61_INTERNAL_4e50bc23_30_group_norm_nhwc_one_pass_14_cu_880cdd6b4cuda3std3__463_GLOBAL__N__4e50bc23_30_group_norm_nhwc_one_pass_14_cu_880cdd6b6ignoreE:
	.zero		1
	.type		_ZN61_INTERNAL_4e50bc23_30_group_norm_nhwc_one_pass_14_cu_880cdd6b4cuda3std6ranges3__45__cpo4dataE,@object
	.size		_ZN61_INTERNAL_4e50bc23_30_group_norm_nhwc_one_pass_14_cu_880cdd6b4cuda3std6ranges3__45__cpo4dataE,(_ZN61_INTERNAL_4e50bc23_30_group_norm_nhwc_one_pass_14_cu_880cdd6b6thrust23THRUST_300001_SM_800_NS12placeholders2_7E - _ZN61_INTERNAL_4e50bc23_30_group_norm_nhwc_one_pass_14_cu_880cdd6b4cuda3std6ranges3__45__cpo4dataE)
_ZN61_INTERNAL_4e50bc23_30_group_norm_nhwc_one_pass_14_cu_880cdd6b4cuda3std6ranges3__45__cpo4dataE:
	.zero		1
	.type		_ZN61_INTERNAL_4e50bc23_30_group_norm_nhwc_one_pass_14_cu_880cdd6b6thrust23THRUST_300001_SM_800_NS12placeholders2_7E,@object
	.size		_ZN61_INTERNAL_4e50bc23_30_group_norm_nhwc_one_pass_14_cu_880cdd6b6thrust23THRUST_300001_SM_800_NS12placeholders2_7E,(_ZN61_INTERNAL_4e50bc23_30_group_norm_nhwc_one_pass_14_cu_880cdd6b4cuda3std3__45__cpo6rbeginE - _ZN61_INTERNAL_4e50bc23_30_group_norm_nhwc_one_pass_14_cu_880cdd6b6thrust23THRUST_300001_SM_800_NS12placeholders2_7E)
_ZN61_INTERNAL_4e50bc23_30_group_norm_nhwc_one_pass_14_cu_880cdd6b6thrust23THRUST_300001_SM_800_NS12placeholders2_7E:
	.zero		1
	.type		_ZN61_INTERNAL_4e50bc23_30_group_norm_nhwc_one_pass_14_cu_880cdd6b4cuda3std3__45__cpo6rbeginE,@object
	.size		_ZN61_INTERNAL_4e50bc23_30_group_norm_nhwc_one_pass_14_cu_880cdd6b4cuda3std3__45__cpo6rbeginE,(_ZN61_INTERNAL_4e50bc23_30_group_norm_nhwc_one_pass_14_cu_880cdd6b4cuda3std6ranges3__45__cpo7advanceE - _ZN61_INTERNAL_4e50bc23_30_group_norm_nhwc_one_pass_14_cu_880cdd6b4cuda3std3__45__cpo6rbeginE)
_ZN61_INTERNAL_4e50bc23_30_group_norm_nhwc_one_pass_14_cu_880cdd6b4cuda3std3__45__cpo6rbeginE:
	.zero		1
	.type		_ZN61_INTERNAL_4e50bc23_30_group_norm_nhwc_one_pass_14_cu_880cdd6b4cuda3std6ranges3__45__cpo7advanceE,@object
	.size		_ZN61_INTERNAL_4e50bc23_30_group_norm_nhwc_one_pass_14_cu_880cdd6b4cuda3std6ranges3__45__cpo7advanceE,(_ZN61_INTERNAL_4e50bc23_30_group_norm_nhwc_one_pass_14_cu_880cdd6b4cuda3std3__47nulloptE - _ZN61_INTERNAL_4e50bc23_30_group_norm_nhwc_one_pass_14_cu_880cdd6b4cuda3std6ranges3__45__cpo7advanceE)
_ZN61_INTERNAL_4e50bc23_30_group_norm_nhwc_one_pass_14_cu_880cdd6b4cuda3std6ranges3__45__cpo7advanceE:
	.zero		1
	.type		_ZN61_INTERNAL_4e50bc23_30_group_norm_nhwc_one_pass_14_cu_880cdd6b4cuda3std3__47nulloptE,@object
	.size		_ZN61_INTERNAL_4e50bc23_30_group_norm_nhwc_one_pass_14_cu_880cdd6b4cuda3std3__47nulloptE,(_ZN61_INTERNAL_4e50bc23_30_group_norm_nhwc_one_pass_14_cu_880cdd6b4cuda3std6ranges3__45__cpo8distanceE - _ZN61_INTERNAL_4e50bc23_30_group_norm_nhwc_one_pass_14_cu_880cdd6b4cuda3std3__47nulloptE)
_ZN61_INTERNAL_4e50bc23_30_group_norm_nhwc_one_pass_14_cu_880cdd6b4cuda3std3__47nulloptE:
	.zero		1
	.type		_ZN61_INTERNAL_4e50bc23_30_group_norm_nhwc_one_pass_14_cu_880cdd6b4cuda3std6ranges3__45__cpo8distanceE,@object
	.size		_ZN61_INTERNAL_4e50bc23_30_group_norm_nhwc_one_pass_14_cu_880cdd6b4cuda3std6ranges3__45__cpo8distanceE,(_ZN61_INTERNAL_4e50bc23_30_group_norm_nhwc_one_pass_14_cu_880cdd6b6thrust23THRUST_300001_SM_800_NS12placeholders2_6E - _ZN61_INTERNAL_4e50bc23_30_group_norm_nhwc_one_pass_14_cu_880cdd6b4cuda3std6ranges3__45__cpo8distanceE)
_ZN61_INTERNAL_4e50bc23_30_group_norm_nhwc_one_pass_14_cu_880cdd6b4cuda3std6ranges3__45__cpo8distanceE:
	.zero		1
	.type		_ZN61_INTERNAL_4e50bc23_30_group_norm_nhwc_one_pass_14_cu_880cdd6b6thrust23THRUST_300001_SM_800_NS12placeholders2_6E,@object
	.size		_ZN61_INTERNAL_4e50bc23_30_group_norm_nhwc_one_pass_14_cu_880cdd6b6thrust23THRUST_300001_SM_800_NS12placeholders2_6E,(_ZN61_INTERNAL_4e50bc23_30_group_norm_nhwc_one_pass_14_cu_880cdd6b4cuda3std3__45__cpo4cendE - _ZN61_INTERNAL_4e50bc23_30_group_norm_nhwc_one_pass_14_cu_880cdd6b6thrust23THRUST_300001_SM_800_NS12placeholders2_6E)
_ZN61_INTERNAL_4e50bc23_30_group_norm_nhwc_one_pass_14_cu_880cdd6b6thrust23THRUST_300001_SM_800_NS12placeholders2_6E:
	.zero		1
	.type		_ZN61_INTERNAL_4e50bc23_30_group_norm_nhwc_one_pass_14_cu_880cdd6b4cuda3std3__45__cpo4cendE,@object
	.size		_ZN61_INTERNAL_4e50bc23_30_group_norm_nhwc_one_pass_14_cu_880cdd6b4cuda3std3__45__cpo4cendE,(_ZN61_INTERNAL_4e50bc23_30_group_norm_nhwc_one_pass_14_cu_880cdd6b4cuda3std6ranges3__45__cpo4cendE - _ZN61_INTERNAL_4e50bc23_30_group_norm_nhwc_one_pass_14_cu_880cdd6b4cuda3std3__45__cpo4cendE)
_ZN61_INTERNAL_4e50bc23_30_group_norm_nhwc_one_pass_14_cu_880cdd6b4cuda3std3__45__cpo4cendE:
	.zero		1
	.type		_ZN61_INTERNAL_4e50bc23_30_group_norm_nhwc_one_pass_14_cu_880cdd6b4cuda3std6ranges3__45__cpo4cendE,@object
	.size		_ZN61_INTERNAL_4e50bc23_30_group_norm_nhwc_one_pass_14_cu_880cdd6b4cuda3std6ranges3__45__cpo4cendE,(_ZN61_INTERNAL_4e50bc23_30_group_norm_nhwc_one_pass_14_cu_880cdd6b4cuda3std3__420unreachable_sentinelE - _ZN61_INTERNAL_4e50bc23_30_group_norm_nhwc_one_pass_14_cu_880cdd6b4cuda3std6ranges3__45__cpo4cendE)
_ZN61_INTERNAL_4e50bc23_30_group_norm_nhwc_one_pass_14_cu_880cdd6b4cuda3std6ranges3__45__cpo4cendE:
	.zero		1
	.type		_ZN61_INTERNAL_4e50bc23_30_group_norm_nhwc_one_pass_14_cu_880cdd6b4cuda3std3__420unreachable_sentinelE,@object
	.size		_ZN61_INTERNAL_4e50bc23_30_group_norm_nhwc_one_pass_14_cu_880cdd6b4cuda3std3__420unreachable_sentinelE,(_ZN61_INTERNAL_4e50bc23_30_group_norm_nhwc_one_pass_14_cu_880cdd6b4cuda3std6ranges3__45__cpo5ssizeE - _ZN61_INTERNAL_4e50bc23_30_group_norm_nhwc_one_pass_14_cu_880cdd6b4cuda3std3__420unreachable_sentinelE)
_ZN61_INTERNAL_4e50bc23_30_group_norm_nhwc_one_pass_14_cu_880cdd6b4cuda3std3__420unreachable_sentinelE:
	.zero		1
	.type		_ZN61_INTERNAL_4e50bc23_30_group_norm_nhwc_one_pass_14_cu_880cdd6b4cuda3std6ranges3__45__cpo5ssizeE,@object
	.size		_ZN61_INTERNAL_4e50bc23_30_group_norm_nhwc_one_pass_14_cu_880cdd6b4cuda3std6ranges3__45__cpo5ssizeE,(_ZN61_INTERNAL_4e50bc23_30_group_norm_nhwc_one_pass_14_cu_880cdd6b6thrust23THRUST_300001_SM_800_NS12placeholders3_10E - _ZN61_INTERNAL_4e50bc23_30_group_norm_nhwc_one_pass_14_cu_880cdd6b4cuda3std6ranges3__45__cpo5ssizeE)
_ZN61_INTERNAL_4e50bc23_30_group_norm_nhwc_one_pass_14_cu_880cdd6b4cuda3std6ranges3__45__cpo5ssizeE:
	.zero		1
	.type		_ZN61_INTERNAL_4e50bc23_30_group_norm_nhwc_one_pass_14_cu_880cdd6b6thrust23THRUST_300001_SM_800_NS12placeholders3_10E,@object
	.size		_ZN61_INTERNAL_4e50bc23_30_group_norm_nhwc_one_pass_14_cu_880cdd6b6thrust23THRUST_300001_SM_800_NS12placeholders3_10E,(_ZN61_INTERNAL_4e50bc23_30_group_norm_nhwc_one_pass_14_cu_880cdd6b4cuda3std3__45__cpo5crendE - _ZN61_INTERNAL_4e50bc23_30_group_norm_nhwc_one_pass_14_cu_880cdd6b6thrust23THRUST_300001_SM_800_NS12placeholders3_10E)
_ZN61_INTERNAL_4e50bc23_30_group_norm_nhwc_one_pass_14_cu_880cdd6b6thrust23THRUST_300001_SM_800_NS12placeholders3_10E:
	.zero		1
	.type		_ZN61_INTERNAL_4e50bc23_30_group_norm_nhwc_one_pass_14_cu_880cdd6b4cuda3std3__45__cpo5crendE,@object
	.size		_ZN61_INTERNAL_4e50bc23_30_group_norm_nhwc_one_pass_14_cu_880cdd6b4cuda3std3__45__cpo5crendE,(_ZN61_INTERNAL_4e50bc23_30_group_norm_nhwc_one_pass_14_cu_880cdd6b4cuda3std6ranges3__45__cpo4prevE - _ZN61_INTERNAL_4e50bc23_30_group_norm_nhwc_one_pass_14_cu_880cdd6b4cuda3std3__45__cpo5crendE)
_ZN61_INTERNAL_4e50bc23_30_group_norm_nhwc_one_pass_14_cu_880cdd6b4cuda3std3__45__cpo5crendE:
	.zero		1
	.type		_ZN61_INTERNAL_4e50bc23_30_group_norm_nhwc_one_pass_14_cu_880cdd6b4cuda3std6ranges3__45__cpo4prevE,@object
	.size		_ZN61_INTERNAL_4e50bc23_30_group_norm_nhwc_one_pass_14_cu_880cdd6b4cuda3std6ranges3__45__cpo4prevE,(_ZN61_INTERNAL_4e50bc23_30_group_norm_nhwc_one_pass_14_cu_880cdd6b4cuda3std6ranges3__45__cpo9iter_moveE - _ZN61_INTERNAL_4e50bc23_30_group_norm_nhwc_one_pass_14_cu_880cdd6b4cuda3std6ranges3__45__cpo4prevE)
_ZN61_INTERNAL_4e50bc23_30_group_norm_nhwc_one_pass_14_cu_880cdd6b4cuda3std6ranges3__45__cpo4prevE:
	.zero		1
	.type		_ZN61_INTERNAL_4e50bc23_30_group_norm_nhwc_one_pass_14_cu_880cdd6b4cuda3std6ranges3__45__cpo9iter_moveE,@object
	.size		_ZN61_INTERNAL_4e50bc23_30_group_norm_nhwc_one_pass_14_cu_880cdd6b4cuda3std6ranges3__45__cpo9iter_moveE,(_ZN61_INTERNAL_4e50bc23_30_group_norm_nhwc_one_pass_14_cu_880cdd6b6thrust23THRUST_300001_SM_800_NS12placeholders2_2E - _ZN61_INTERNAL_4e50bc23_30_group_norm_nhwc_one_pass_14_cu_880cdd6b4cuda3std6ranges3__45__cpo9iter_moveE)
_ZN61_INTERNAL_4e50bc23_30_group_norm_nhwc_one_pass_14_cu_880cdd6b4cuda3std6ranges3__45__cpo9iter_moveE:
	.zero		1
	.type		_ZN61_INTERNAL_4e50bc23_30_group_norm_nhwc_one_pass_14_cu_880cdd6b6thrust23THRUST_300001_SM_800_NS12placeholders2_2E,@object
	.size		_ZN61_INTERNAL_4e50bc23_30_group_norm_nhwc_one_pass_14_cu_880cdd6b6thrust23THRUST_300001_SM_800_NS12placeholders2_2E,(_ZN61_INTERNAL_4e50bc23_30_group_norm_nhwc_one_pass_14_cu_880cdd6b6thrust23THRUST_300001_SM_800_NS12placeholders2_4E - _ZN61_INTERNAL_4e50bc23_30_group_norm_nhwc_one_pass_14_cu_880cdd6b6thrust23THRUST_300001_SM_800_NS12placeholders2_2E)
_ZN61_INTERNAL_4e50bc23_30_group_norm_nhwc_one_pass_14_cu_880cdd6b6thrust23THRUST_300001_SM_800_NS12placeholders2_2E:
	.zero		1
	.type		_ZN61_INTERNAL_4e50bc23_30_group_norm_nhwc_one_pass_14_cu_880cdd6b6thrust23THRUST_300001_SM_800_NS12placeholders2_4E,@object
	.size		_ZN61_INTERNAL_4e50bc23_30_group_norm_nhwc_one_pass_14_cu_880cdd6b6thrust23THRUST_300001_SM_800_NS12placeholders2_4E,(_ZN61_INTERNAL_4e50bc23_30_group_norm_nhwc_one_pass_14_cu_880cdd6b4cuda3std3__45__cpo3endE - _ZN61_INTERNAL_4e50bc23_30_group_norm_nhwc_one_pass_14_cu_880cdd6b6thrust23THRUST_300001_SM_800_NS12placeholders2_4E)
_ZN61_INTERNAL_4e50bc23_30_group_norm_nhwc_one_pass_14_cu_880cdd6b6thrust23THRUST_300001_SM_800_NS12placeholders2_4E:
	.zero		1
	.type		_ZN61_INTERNAL_4e50bc23_30_group_norm_nhwc_one_pass_14_cu_880cdd6b4cuda3std3__45__cpo3endE,@object
	.size		_ZN61_INTERNAL_4e50bc23_30_group_norm_nhwc_one_pass_14_cu_880cdd6b4cuda3std3__45__cpo3endE,(_ZN61_INTERNAL_4e50bc23_30_group_norm_nhwc_one_pass_14_cu_880cdd6b4cuda3std6ranges3__45__cpo3endE - _ZN61_INTERNAL_4e50bc23_30_group_norm_nhwc_one_pass_14_cu_880cdd6b4cuda3std3__45__cpo3endE)
_ZN61_INTERNAL_4e50bc23_30_group_norm_nhwc_one_pass_14_cu_880cdd6b4cuda3std3__45__cpo3endE:
	.zero		1
	.type		_ZN61_INTERNAL_4e50bc23_30_group_norm_nhwc_one_pass_14_cu_880cdd6b4cuda3std6ranges3__45__cpo3endE,@object
	.size		_ZN61_INTERNAL_4e50bc23_30_group_norm_nhwc_one_pass_14_cu_880cdd6b4cuda3std6ranges3__45__cpo3endE,(_ZN61_INTERNAL_4e50bc23_30_group_norm_nhwc_one_pass_14_cu_880cdd6b4cuda3std3__419piecewise_constructE - _ZN61_INTERNAL_4e50bc23_30_group_norm_nhwc_one_pass_14_cu_880cdd6b4cuda3std6ranges3__45__cpo3endE)
_ZN61_INTERNAL_4e50bc23_30_group_norm_nhwc_one_pass_14_cu_880cdd6b4cuda3std6ranges3__45__cpo3endE:
	.zero		1
	.type		_ZN61_INTERNAL_4e50bc23_30_group_norm_nhwc_one_pass_14_cu_880cdd6b4cuda3std3__419piecewise_constructE,@object
	.size		_ZN61_INTERNAL_4e50bc23_30_group_norm_nhwc_one_pass_14_cu_880cdd6b4cuda3std3__419piecewise_constructE,(_ZN61_INTERNAL_4e50bc23_30_group_norm_nhwc_one_pass_14_cu_880cdd6b4cuda3std6ranges3__45__cpo5cdataE - _ZN61_INTERNAL_4e50bc23_30_group_norm_nhwc_one_pass_14_cu_880cdd6b4cuda3std3__419piecewise_constructE)
_ZN61_INTERNAL_4e50bc23_30_group_norm_nhwc_one_pass_14_cu_880cdd6b4cuda3std3__419piecewise_constructE:
	.zero		1
	.type		_ZN61_INTERNAL_4e50bc23_30_group_norm_nhwc_one_pass_14_cu_880cdd6b4cuda3std6ranges3__45__cpo5cdataE,@object
	.size		_ZN61_INTERNAL_4e50bc23_30_group_norm_nhwc_one_pass_14_cu_880cdd6b4cuda3std6ranges3__45__cpo5cdataE,(_ZN61_INTERNAL_4e50bc23_30_group_norm_nhwc_one_pass_14_cu_880cdd6b6thrust23THRUST_300001_SM_800_NS12placeholders2_8E - _ZN61_INTERNAL_4e50bc23_30_group_norm_nhwc_one_pass_14_cu_880cdd6b4cuda3std6ranges3__45__cpo5cdataE)
_ZN61_INTERNAL_4e50bc23_30_group_norm_nhwc_one_pass_14_cu_880cdd6b4cuda3std6ranges3__45__cpo5cdataE:
	.zero		1
	.type		_ZN61_INTERNAL_4e50bc23_30_group_norm_nhwc_one_pass_14_cu_880cdd6b6thrust23THRUST_300001_SM_800_NS12placeholders2_8E,@object
	.size		_ZN61_INTERNAL_4e50bc23_30_group_norm_nhwc_one_pass_14_cu_880cdd6b6thrust23THRUST_300001_SM_800_NS12placeholders2_8E,(_ZN61_INTERNAL_4e50bc23_30_group_norm_nhwc_one_pass_14_cu_880cdd6b4cuda3std3__45__cpo4rendE - _ZN61_INTERNAL_4e50bc23_30_group_norm_nhwc_one_pass_14_cu_880cdd6b6thrust23THRUST_300001_SM_800_NS12placeholders2_8E)
_ZN61_INTERNAL_4e50bc23_30_group_norm_nhwc_one_pass_14_cu_880cdd6b6thrust23THRUST_300001_SM_800_NS12placeholders2_8E:
	.zero		1
	.type		_ZN61_INTERNAL_4e50bc23_30_group_norm_nhwc_one_pass_14_cu_880cdd6b4cuda3std3__45__cpo4rendE,@object
	.size		_ZN61_INTERNAL_4e50bc23_30_group_norm_nhwc_one_pass_14_cu_880cdd6b4cuda3std3__45__cpo4rendE,(_ZN61_INTERNAL_4e50bc23_30_group_norm_nhwc_one_pass_14_cu_880cdd6b4cuda3std6ranges3__45__cpo9iter_swapE - _ZN61_INTERNAL_4e50bc23_30_group_norm_nhwc_one_pass_14_cu_880cdd6b4cuda3std3__45__cpo4rendE)
_ZN61_INTERNAL_4e50bc23_30_group_norm_nhwc_one_pass_14_cu_880cdd6b4cuda3std3__45__cpo4rendE:
	.zero		1
	.type		_ZN61_INTERNAL_4e50bc23_30_group_norm_nhwc_one_pass_14_cu_880cdd6b4cuda3std6ranges3__45__cpo9iter_swapE,@object
	.size		_ZN61_INTERNAL_4e50bc23_30_group_norm_nhwc_one_pass_14_cu_880cdd6b4cuda3std6ranges3__45__cpo9iter_swapE,(_ZN61_INTERNAL_4e50bc23_30_group_norm_nhwc_one_pass_14_cu_880cdd6b4cuda3std3__48unexpectE - _ZN61_INTERNAL_4e50bc23_30_group_norm_nhwc_one_pass_14_cu_880cdd6b4cuda3std6ranges3__45__cpo9iter_swapE)
_ZN61_INTERNAL_4e50bc23_30_group_norm_nhwc_one_pass_14_cu_880cdd6b4cuda3std6ranges3__45__cpo9iter_swapE:
	.zero		1
	.type		_ZN61_INTERNAL_4e50bc23_30_group_norm_nhwc_one_pass_14_cu_880cdd6b4cuda3std3__48unexpectE,@object
	.size		_ZN61_INTERNAL_4e50bc23_30_group_norm_nhwc_one_pass_14_cu_880cdd6b4cuda3std3__48unexpectE,(_ZN61_INTERNAL_4e50bc23_30_group_norm_nhwc_one_pass_14_cu_880cdd6b6thrust23THRUST_300001_SM_800_NS6system6detail10sequential3seqE - _ZN61_INTERNAL_4e50bc23_30_group_norm_nhwc_one_pass_14_cu_880cdd6b4cuda3std3__48unexpectE)
_ZN61_INTERNAL_4e50bc23_30_group_norm_nhwc_one_pass_14_cu_880cdd6b4cuda3std3__48unexpectE:
	.zero		1
	.type		_ZN61_INTERNAL_4e50bc23_30_group_norm_nhwc_one_pass_14_cu_880cdd6b6thrust23THRUST_300001_SM_800_NS6system6detail10sequential3seqE,@object
	.size		_ZN61_INTERNAL_4e50bc23_30_group_norm_nhwc_one_pass_14_cu_880cdd6b6thrust23THRUST_300001_SM_800_NS6system6detail10sequential3seqE,(.L_29 - _ZN61_INTERNAL_4e50bc23_30_group_norm_nhwc_one_pass_14_cu_880cdd6b6thrust23THRUST_300001_SM_800_NS6system6detail10sequential3seqE)
_ZN61_INTERNAL_4e50bc23_30_group_norm_nhwc_one_pass_14_cu_880cdd6b6thrust23THRUST_300001_SM_800_NS6system6detail10sequential3seqE:
	.zero		1
.L_29:


//--------------------- .nv.shared._Z35group_norm_nhwc_bwd_one_pass_kernelI11Bf16IOFp32WLi64ELi14ELi224EEv26Group_norm_nhwc_bwd_params --------------------------
	.section	.nv.shared._Z35group_norm_nhwc_bwd_one_pass_kernelI11Bf16IOFp32WLi64ELi14ELi224EEv26Group_norm_nhwc_bwd_params,"aw",@nobits
	.sectionflags	@""
	.align	16
.nv.shared._Z35group_norm_nhwc_bwd_one_pass_kernelI11Bf16IOFp32WLi64ELi14ELi224EEv26Group_norm_nhwc_bwd_params:
	.zero		3664


//--------------------- .nv.shared._Z35group_norm_nhwc_bwd_one_pass_kernelI11Bf16IOFp32WLi128ELi14ELi224EEv26Group_norm_nhwc_bwd_params --------------------------
	.section	.nv.shared._Z35group_norm_nhwc_bwd_one_pass_kernelI11Bf16IOFp32WLi128ELi14ELi224EEv26Group_norm_nhwc_bwd_params,"aw",@nobits
	.sectionflags	@""
	.align	16
.nv.shared._Z35group_norm_nhwc_bwd_one_pass_kernelI11Bf16IOFp32WLi128ELi14ELi224EEv26Group_norm_nhwc_bwd_params:
	.zero		3664


//--------------------- .nv.shared._Z35group_norm_nhwc_bwd_one_pass_kernelI11Bf16IOFp32WLi256ELi14ELi224EEv26Group_norm_nhwc_bwd_params --------------------------
	.section	.nv.shared._Z35group_norm_nhwc_bwd_one_pass_kernelI11Bf16IOFp32WLi256ELi14ELi224EEv26Group_norm_nhwc_bwd_params,"aw",@nobits
	.sectionflags	@""
	.align	16
.nv.shared._Z35group_norm_nhwc_bwd_one_pass_kernelI11Bf16IOFp32WLi256ELi14ELi224EEv26Group_norm_nhwc_bwd_params:
	.zero		3664


//--------------------- .nv.shared._Z35group_norm_nhwc_bwd_one_pass_kernelI11Bf16IOFp32WLi512ELi14ELi224EEv26Group_norm_nhwc_bwd_params --------------------------
	.section	.nv.shared._Z35group_norm_nhwc_bwd_one_pass_kernelI11Bf16IOFp32WLi512ELi14ELi224EEv26Group_norm_nhwc_bwd_params,"aw",@nobits
	.sectionflags	@""
	.align	16
.nv.shared._Z35group_norm_nhwc_bwd_one_pass_kernelI11Bf16IOFp32WLi512ELi14ELi224EEv26Group_norm_nhwc_bwd_params:
	.zero		3664


//--------------------- .nv.shared._Z35group_norm_nhwc_bwd_one_pass_kernelI11Bf16IOBf16WLi64ELi14ELi224EEv26Group_norm_nhwc_bwd_params --------------------------
	.section	.nv.shared._Z35group_norm_nhwc_bwd_one_pass_kernelI11Bf16IOBf16WLi64ELi14ELi224EEv26Group_norm_nhwc_bwd_params,"aw",@nobits
	.sectionflags	@""
	.align	16
.nv.shared._Z35group_norm_nhwc_bwd_one_pass_kernelI11Bf16IOBf16WLi64ELi14ELi224EEv26Group_norm_nhwc_bwd_params:
	.zero		3664


//--------------------- .nv.shared._Z35group_norm_nhwc_bwd_one_pass_kernelI11Bf16IOBf16WLi128ELi14ELi224EEv26Group_norm_nhwc_bwd_params --------------------------
	.section	.nv.shared._Z35group_norm_nhwc_bwd_one_pass_kernelI11Bf16IOBf16WLi128ELi14ELi224EEv26Group_norm_nhwc_bwd_params,"aw",@nobits
	.sectionflags	@""
	.align	16
.nv.shared._Z35group_norm_nhwc_bwd_one_pass_kernelI11Bf16IOBf16WLi128ELi14ELi224EEv26Group_norm_nhwc_bwd_params:
	.zero		3664


//--------------------- .nv.shared._Z35group_norm_nhwc_bwd_one_pass_kernelI11Bf16IOBf16WLi256ELi14ELi224EEv26Group_norm_nhwc_bwd_params --------------------------
	.section	.nv.shared._Z35group_norm_nhwc_bwd_one_pass_kernelI11Bf16IOBf16WLi256ELi14ELi224EEv26Group_norm_nhwc_bwd_params,"aw",@nobits
	.sectionflags	@""
	.align	16
.nv.shared._Z35group_norm_nhwc_bwd_one_pass_kernelI11Bf16IOBf16WLi256ELi14ELi224EEv26Group_norm_nhwc_bwd_params:
	.zero		3664


//--------------------- .nv.shared._Z35group_norm_nhwc_bwd_one_pass_kernelI11Bf16IOBf16WLi512ELi14ELi224EEv26Group_norm_nhwc_bwd_params --------------------------
	.section	.nv.shared._Z35group_norm_nhwc_bwd_one_pass_kernelI11Bf16IOBf16WLi512ELi14ELi224EEv26Group_norm_nhwc_bwd_params,"aw",@nobits
	.sectionflags	@""
	.align	16
.nv.shared._Z35group_norm_nhwc_bwd_one_pass_kernelI11Bf16IOBf16WLi512ELi14ELi224EEv26Group_norm_nhwc_bwd_params:
	.zero		3664


//--------------------- .nv.shared._Z35group_norm_nhwc_bwd_one_pass_kernelI11Bf16IOFp16WLi64ELi14ELi224EEv26Group_norm_nhwc_bwd_params --------------------------
	.section	.nv.shared._Z35group_norm_nhwc_bwd_one_pass_kernelI11Bf16IOFp16WLi64ELi14ELi224EEv26Group_norm_nhwc_bwd_params,"aw",@nobits
	.sectionflags	@""
	.align	16
.nv.shared._Z35group_norm_nhwc_bwd_one_pass_kernelI11Bf16IOFp16WLi64ELi14ELi224EEv26Group_norm_nhwc_bwd_params:
	.zero		3664


//--------------------- .nv.shared._Z35group_norm_nhwc_bwd_one_pass_kernelI11Bf16IOFp16WLi128ELi14ELi224EEv26Group_norm_nhwc_bwd_params --------------------------
	.section	.nv.shared._Z35group_norm_nhwc_bwd_one_pass_kernelI11Bf16IOFp16WLi128ELi14ELi224EEv26Group_norm_nhwc_bwd_params,"aw",@nobits
	.sectionflags	@""
	.align	16
.nv.shared._Z35group_norm_nhwc_bwd_one_pass_kernelI11Bf16IOFp16WLi128ELi14ELi224EEv26Group_norm_nhwc_bwd_params:
	.zero		3664


//--------------------- .nv.shared._Z35group_norm_nhwc_bwd_one_pass_kernelI11Bf16IOFp16WLi256ELi14ELi224EEv26Group_norm_nhwc_bwd_params --------------------------
	.section	.nv.shared._Z35group_norm_nhwc_bwd_one_pass_kernelI11Bf16IOFp16WLi256ELi14ELi224EEv26Group_norm_nhwc_bwd_params,"aw",@nobits
	.sectionflags	@""
	.align	16
.nv.shared._Z35group_norm_nhwc_bwd_one_pass_kernelI11Bf16IOFp16WLi256ELi14ELi224EEv26Group_norm_nhwc_bwd_params:
	.zero		3664


//--------------------- .nv.shared._Z35group_norm_nhwc_bwd_one_pass_kernelI11Bf16IOFp16WLi512ELi14ELi224EEv26Group_norm_nhwc_bwd_params --------------------------
	.section	.nv.shared._Z35group_norm_nhwc_bwd_one_pass_kernelI11Bf16IOFp16WLi512ELi14ELi224EEv26Group_norm_nhwc_bwd_params,"aw",@nobits
	.sectionflags	@""
	.align	16
.nv.shared._Z35group_norm_nhwc_bwd_one_pass_kernelI11Bf16IOFp16WLi512ELi14ELi224EEv26Group_norm_nhwc_bwd_params:
	.zero		3664


//--------------------- .nv.shared._Z35group_norm_nhwc_bwd_one_pass_kernelI11Fp16IOFp32WLi64ELi14ELi224EEv26Group_norm_nhwc_bwd_params --------------------------
	.section	.nv.shared._Z35group_norm_nhwc_bwd_one_pass_kernelI11Fp16IOFp32WLi64ELi14ELi224EEv26Group_norm_nhwc_bwd_params,"aw",@nobits
	.sectionflags	@""
	.align	16
.nv.shared._Z35group_norm_nhwc_bwd_one_pass_kernelI11Fp16IOFp32WLi64ELi14ELi224EEv26Group_norm_nhwc_bwd_params:
	.zero		3664


//--------------------- .nv.shared._Z35group_norm_nhwc_bwd_one_pass_kernelI11Fp16IOFp32WLi128ELi14ELi224EEv26Group_norm_nhwc_bwd_params --------------------------
	.section	.nv.shared._Z35group_norm_nhwc_bwd_one_pass_kernelI11Fp16IOFp32WLi128ELi14ELi224EEv26Group_norm_nhwc_bwd_params,"aw",@nobits
	.sectionflags	@""
	.align	16
.nv.shared._Z35group_norm_nhwc_bwd_one_pass_kernelI11Fp16IOFp32WLi128ELi14ELi224EEv26Group_norm_nhwc_bwd_params:
	.zero		3664


//--------------------- .nv.shared._Z35group_norm_nhwc_bwd_one_pass_kernelI11Fp16IOFp32WLi256ELi14ELi224EEv26Group_norm_nhwc_bwd_params --------------------------
	.section	.nv.shared._Z35group_norm_nhwc_bwd_one_pass_kernelI11Fp16IOFp32WLi256ELi14ELi224EEv26Group_norm_nhwc_bwd_params,"aw",@nobits
	.sectionflags	@""
	.align	16
.nv.shared._Z35group_norm_nhwc_bwd_one_pass_kernelI11Fp16IOFp32WLi256ELi14ELi224EEv26Group_norm_nhwc_bwd_params:
	.zero		3664


//--------------------- .nv.shared._Z35group_norm_nhwc_bwd_one_pass_kernelI11Fp16IOFp32WLi512ELi14ELi224EEv26Group_norm_nhwc_bwd_params --------------------------
	.section	.nv.shared._Z35group_norm_nhwc_bwd_one_pass_kernelI11Fp16IOFp32WLi512ELi14ELi224EEv26Group_norm_nhwc_bwd_params,"aw",@nobits
	.sectionflags	@""
	.align	16
.nv.shared._Z35group_norm_nhwc_bwd_one_pass_kernelI11Fp16IOFp32WLi512ELi14ELi224EEv26Group_norm_nhwc_bwd_params:
	.zero		3664


//--------------------- .nv.shared._Z35group_norm_nhwc_bwd_one_pass_kernelI11Fp16IOBf16WLi64ELi14ELi224EEv26Group_norm_nhwc_bwd_params --------------------------
	.section	.nv.shared._Z35group_norm_nhwc_bwd_one_pass_kernelI11Fp16IOBf16WLi64ELi14ELi224EEv26Group_norm_nhwc_bwd_params,"aw",@nobits
	.sectionflags	@""
	.align	16
.nv.shared._Z35group_norm_nhwc_bwd_one_pass_kernelI11Fp16IOBf16WLi64ELi14ELi224EEv26Group_norm_nhwc_bwd_params:
	.zero		3664


//--------------------- .nv.shared._Z35group_norm_nhwc_bwd_one_pass_kernelI11Fp16IOBf16WLi128ELi14ELi224EEv26Group_norm_nhwc_bwd_params --------------------------
	.section	.nv.shared._Z35group_norm_nhwc_bwd_one_pass_kernelI11Fp16IOBf16WLi128ELi14ELi224EEv26Group_norm_nhwc_bwd_params,"aw",@nobits
	.sectionflags	@""
	.align	16
.nv.shared._Z35group_norm_nhwc_bwd_one_pass_kernelI11Fp16IOBf16WLi128ELi14ELi224EEv26Group_norm_nhwc_bwd_params:
	.zero		3664


//--------------------- .nv.shared._Z35group_norm_nhwc_bwd_one_pass_kernelI11Fp16IOBf16WLi256ELi14ELi224EEv26Group_norm_nhwc_bwd_params --------------------------
	.section	.nv.shared._Z35group_norm_nhwc_bwd_one_pass_kernelI11Fp16IOBf16WLi256ELi14ELi224EEv26Group_norm_nhwc_bwd_params,"aw",@nobits
	.sectionflags	@""
	.align	16
.nv.shared._Z35group_norm_nhwc_bwd_one_pass_kernelI11Fp16IOBf16WLi256ELi14ELi224EEv26Group_norm_nhwc_bwd_params:
	.zero		3664


//--------------------- .nv.shared._Z35group_norm_nhwc_bwd_one_pass_kernelI11Fp16IOBf16WLi512ELi14ELi224EEv26Group_norm_nhwc_bwd_params --------------------------
	.section	.nv.shared._Z35group_norm_nhwc_bwd_one_pass_kernelI11Fp16IOBf16WLi512ELi14ELi224EEv26Group_norm_nhwc_bwd_params,"aw",@nobits
	.sectionflags	@""
	.align	16
.nv.shared._Z35group_norm_nhwc_bwd_one_pass_kernelI11Fp16IOBf16WLi512ELi14ELi224EEv26Group_norm_nhwc_bwd_params:
	.zero		3664


//--------------------- .nv.shared._Z35group_norm_nhwc_bwd_one_pass_kernelI11Fp16IOFp16WLi64ELi14ELi224EEv26Group_norm_nhwc_bwd_params --------------------------
	.section	.nv.shared._Z35group_norm_nhwc_bwd_one_pass_kernelI11Fp16IOFp16WLi64ELi14ELi224EEv26Group_norm_nhwc_bwd_params,"aw",@nobits
	.sectionflags	@""
	.align	16
.nv.shared._Z35group_norm_nhwc_bwd_one_pass_kernelI11Fp16IOFp16WLi64ELi14ELi224EEv26Group_norm_nhwc_bwd_params:
	.zero		3664


//--------------------- .nv.shared._Z35group_norm_nhwc_bwd_one_pass_kernelI11Fp16IOFp16WLi128ELi14ELi224EEv26Group_norm_nhwc_bwd_params --------------------------
	.section	.nv.shared._Z35group_norm_nhwc_bwd_one_pass_kernelI11Fp16IOFp16WLi128ELi14ELi224EEv26Group_norm_nhwc_bwd_params,"aw",@nobits
	.sectionflags	@""
	.align	16
.nv.shared._Z35group_norm_nhwc_bwd_one_pass_kernelI11Fp16IOFp16WLi128ELi14ELi224EEv26Group_norm_nhwc_bwd_params:
	.zero		3664


//--------------------- .nv.shared._Z35group_norm_nhwc_bwd_one_pass_kernelI11Fp16IOFp16WLi256ELi14ELi224EEv26Group_norm_nhwc_bwd_params --------------------------
	.section	.nv.shared._Z35group_norm_nhwc_bwd_one_pass_kernelI11Fp16IOFp16WLi256ELi14ELi224EEv26Group_norm_nhwc_bwd_params,"aw",@nobits
	.sectionflags	@""
	.align	16
.nv.shared._Z35group_norm_nhwc_bwd_one_pass_kernelI11Fp16IOFp16WLi256ELi14ELi224EEv26Group_norm_nhwc_bwd_params:
	.zero		3664


//--------------------- .nv.shared._Z35group_norm_nhwc_bwd_one_pass_kernelI11Fp16IOFp16WLi512ELi14ELi224EEv26Group_norm_nhwc_bwd_params --------------------------
	.section	.nv.shared._Z35group_norm_nhwc_bwd_one_pass_kernelI11Fp16IOFp16WLi512ELi14ELi224EEv26Group_norm_nhwc_bwd_params,"aw",@nobits
	.sectionflags	@""
	.align	16
.nv.shared._Z35group_norm_nhwc_bwd_one_pass_kernelI11Fp16IOFp16WLi512ELi14ELi224EEv26Group_norm_nhwc_bwd_params:
	.zero		3664


//--------------------- .nv.shared._Z35group_norm_nhwc_bwd_one_pass_kernelI11Fp32IOFp32WLi64ELi14ELi224EEv26Group_norm_nhwc_bwd_params --------------------------
	.section	.nv.shared._Z35group_norm_nhwc_bwd_one_pass_kernelI11Fp32IOFp32WLi64ELi14ELi224EEv26Group_norm_nhwc_bwd_params,"aw",@nobits
	.sectionflags	@""
	.align	16
.nv.shared._Z35group_norm_nhwc_bwd_one_pass_kernelI11Fp32IOFp32WLi64ELi14ELi224EEv26Group_norm_nhwc_bwd_params:
	.zero		3664


//--------------------- .nv.shared._Z35group_norm_nhwc_bwd_one_pass_kernelI11Fp32IOFp32WLi128ELi14ELi224EEv26Group_norm_nhwc_bwd_params --------------------------
	.section	.nv.shared._Z35group_norm_nhwc_bwd_one_pass_kernelI11Fp32IOFp32WLi128ELi14ELi224EEv26Group_norm_nhwc_bwd_params,"aw",@nobits
	.sectionflags	@""
	.align	16
.nv.shared._Z35group_norm_nhwc_bwd_one_pass_kernelI11Fp32IOFp32WLi128ELi14ELi224EEv26Group_norm_nhwc_bwd_params:
	.zero		3664


//--------------------- .nv.shared._Z35group_norm_nhwc_bwd_one_pass_kernelI11Fp32IOFp32WLi256ELi14ELi224EEv26Group_norm_nhwc_bwd_params --------------------------
	.section	.nv.shared._Z35group_norm_nhwc_bwd_one_pass_kernelI11Fp32IOFp32WLi256ELi14ELi224EEv26Group_norm_nhwc_bwd_params,"aw",@nobits
	.sectionflags	@""
	.align	16
.nv.shared._Z35group_norm_nhwc_bwd_one_pass_kernelI11Fp32IOFp32WLi256ELi14ELi224EEv26Group_norm_nhwc_bwd_params:
	.zero		3664


//--------------------- .nv.shared._Z35group_norm_nhwc_bwd_one_pass_kernelI11Fp32IOFp32WLi512ELi14ELi224EEv26Group_norm_nhwc_bwd_params --------------------------
	.section	.nv.shared._Z35group_norm_nhwc_bwd_one_pass_kernelI11Fp32IOFp32WLi512ELi14ELi224EEv26Group_norm_nhwc_bwd_params,"aw",@nobits
	.sectionflags	@""
	.align	16
.nv.shared._Z35group_norm_nhwc_bwd_one_pass_kernelI11Fp32IOFp32WLi512ELi14ELi224EEv26Group_norm_nhwc_bwd_params:
	.zero		3664


//--------------------- .nv.shared._Z35group_norm_nhwc_bwd_one_pass_kernelI11Fp32IOBf16WLi64ELi14ELi224EEv26Group_norm_nhwc_bwd_params --------------------------
	.section	.nv.shared._Z35group_norm_nhwc_bwd_one_pass_kernelI11Fp32IOBf16WLi64ELi14ELi224EEv26Group_norm_nhwc_bwd_params,"aw",@nobits
	.sectionflags	@""
	.align	16
.nv.shared._Z35group_norm_nhwc_bwd_one_pass_kernelI11Fp32IOBf16WLi64ELi14ELi224EEv26Group_norm_nhwc_bwd_params:
	.zero		3664


//--------------------- .nv.shared._Z35group_norm_nhwc_bwd_one_pass_kernelI11Fp32IOBf16WLi128ELi14ELi224EEv26Group_norm_nhwc_bwd_params --------------------------
	.section	.nv.shared._Z35group_norm_nhwc_bwd_one_pass_kernelI11Fp32IOBf16WLi128ELi14ELi224EEv26Group_norm_nhwc_bwd_params,"aw",@nobits
	.sectionflags	@""
	.align	16
.nv.shared._Z35group_norm_nhwc_bwd_one_pass_kernelI11Fp32IOBf16WLi128ELi14ELi224EEv26Group_norm_nhwc_bwd_params:
	.zero		3664


//--------------------- .nv.shared._Z35group_norm_nhwc_bwd_one_pass_kernelI11Fp32IOBf16WLi256ELi14ELi224EEv26Group_norm_nhwc_bwd_params --------------------------
	.section	.nv.shared._Z35group_norm_nhwc_bwd_one_pass_kernelI11Fp32IOBf16WLi256ELi14ELi224EEv26Group_norm_nhwc_bwd_params,"aw",@nobits
	.sectionflags	@""
	.align	16
.nv.shared._Z35group_norm_nhwc_bwd_one_pass_kernelI11Fp32IOBf16WLi256ELi14ELi224EEv26Group_norm_nhwc_bwd_params:
	.zero		3664


//--------------------- .nv.shared._Z35group_norm_nhwc_bwd_one_pass_kernelI11Fp32IOBf16WLi512ELi14ELi224EEv26Group_norm_nhwc_bwd_params --------------------------
	.section	.nv.shared._Z35group_norm_nhwc_bwd_one_pass_kernelI11Fp32IOBf16WLi512ELi14ELi224EEv26Group_norm_nhwc_bwd_params,"aw",@nobits
	.sectionflags	@""
	.align	16
.nv.shared._Z35group_norm_nhwc_bwd_one_pass_kernelI11Fp32IOBf16WLi512ELi14ELi224EEv26Group_norm_nhwc_bwd_params:
	.zero		3664


//--------------------- .nv.shared._Z35group_norm_nhwc_bwd_one_pass_kernelI11Fp32IOFp16WLi64ELi14ELi224EEv26Group_norm_nhwc_bwd_params --------------------------
	.section	.nv.shared._Z35group_norm_nhwc_bwd_one_pass_kernelI11Fp32IOFp16WLi64ELi14ELi224EEv26Group_norm_nhwc_bwd_params,"aw",@nobits
	.sectionflags	@""
	.align	16
.nv.shared._Z35group_norm_nhwc_bwd_one_pass_kernelI11Fp32IOFp16WLi64ELi14ELi224EEv26Group_norm_nhwc_bwd_params:
	.zero		3664


//--------------------- .nv.shared._Z35group_norm_nhwc_bwd_one_pass_kernelI11Fp32IOFp16WLi128ELi14ELi224EEv26Group_norm_nhwc_bwd_params --------------------------
	.section	.nv.shared._Z35group_norm_nhwc_bwd_one_pass_kernelI11Fp32IOFp16WLi128ELi14ELi224EEv26Group_norm_nhwc_bwd_params,"aw",@nobits
	.sectionflags	@""
	.align	16
.nv.shared._Z35group_norm_nhwc_bwd_one_pass_kernelI11Fp32IOFp16WLi128ELi14ELi224EEv26Group_norm_nhwc_bwd_params:
	.zero		3664


//--------------------- .nv.shared._Z35group_norm_nhwc_bwd_one_pass_kernelI11Fp32IOFp16WLi256ELi14ELi224EEv26Group_norm_nhwc_bwd_params --------------------------
	.section	.nv.shared._Z35group_norm_nhwc_bwd_one_pass_kernelI11Fp32IOFp16WLi256ELi14ELi224EEv26Group_norm_nhwc_bwd_params,"aw",@nobits
	.sectionflags	@""
	.align	16
.nv.shared._Z35group_norm_nhwc_bwd_one_pass_kernelI11Fp32IOFp16WLi256ELi14ELi224EEv26Group_norm_nhwc_bwd_params:
	.zero		3664


//--------------------- .nv.shared._Z35group_norm_nhwc_bwd_one_pass_kernelI11Fp32IOFp16WLi512ELi14ELi224EEv26Group_norm_nhwc_bwd_params --------------------------
	.section	.nv.shared._Z35group_norm_nhwc_bwd_one_pass_kernelI11Fp32IOFp16WLi512ELi14ELi224EEv26Group_norm_nhwc_bwd_params,"aw",@nobits
	.sectionflags	@""
	.align	16
.nv.shared._Z35group_norm_nhwc_bwd_one_pass_kernelI11Fp32IOFp16WLi512ELi14ELi224EEv26Group_norm_nhwc_bwd_params:
	.zero		3664


//--------------------- .nv.shared._Z35group_norm_nhwc_fwd_one_pass_kernelI11Bf16IOFp32WLi64ELi14ELi224EEv26Group_norm_nhwc_fwd_params --------------------------
	.section	.nv.shared._Z35group_norm_nhwc_fwd_one_pass_kernelI11Bf16IOFp32WLi64ELi14ELi224EEv26Group_norm_nhwc_fwd_params,"aw",@nobits
	.sectionflags	@""
	.align	8
.nv.shared._Z35group_norm_nhwc_fwd_one_pass_kernelI11Bf16IOFp32WLi64ELi14ELi224EEv26Group_norm_nhwc_fwd_params:
	.zero		80


//--------------------- .nv.shared._Z35group_norm_nhwc_fwd_one_pass_kernelI11Bf16IOFp32WLi128ELi14ELi224EEv26Group_norm_nhwc_fwd_params --------------------------
	.section	.nv.shared._Z35group_norm_nhwc_fwd_one_pass_kernelI11Bf16IOFp32WLi128ELi14ELi224EEv26Group_norm_nhwc_fwd_params,"aw",@nobits
	.sectionflags	@""
	.align	8
.nv.shared._Z35group_norm_nhwc_fwd_one_pass_kernelI11Bf16IOFp32WLi128ELi14ELi224EEv26Group_norm_nhwc_fwd_params:
	.zero		80


//--------------------- .nv.shared._Z35group_norm_nhwc_fwd_one_pass_kernelI11Bf16IOFp32WLi256ELi14ELi224EEv26Group_norm_nhwc_fwd_params --------------------------
	.section	.nv.shared._Z35group_norm_nhwc_fwd_one_pass_kernelI11Bf16IOFp32WLi256ELi14ELi224EEv26Group_norm_nhwc_fwd_params,"aw",@nobits
	.sectionflags	@""
	.align	8
.nv.shared._Z35group_norm_nhwc_fwd_one_pass_kernelI11Bf16IOFp32WLi256ELi14ELi224EEv26Group_norm_nhwc_fwd_params:
	.zero		80


//--------------------- .nv.shared._Z35group_norm_nhwc_fwd_one_pass_kernelI11Bf16IOFp32WLi512ELi14ELi224EEv26Group_norm_nhwc_fwd_params --------------------------
	.section	.nv.shared._Z35group_norm_nhwc_fwd_one_pass_kernelI11Bf16IOFp32WLi512ELi14ELi224EEv26Group_norm_nhwc_fwd_params,"aw",@nobits
	.sectionflags	@""
	.align	8
.nv.shared._Z35group_norm_nhwc_fwd_one_pass_kernelI11Bf16IOFp32WLi512ELi14ELi224EEv26Group_norm_nhwc_fwd_params:
	.zero		80


//--------------------- .nv.shared._Z35group_norm_nhwc_fwd_one_pass_kernelI11Bf16IOBf16WLi64ELi14ELi224EEv26Group_norm_nhwc_fwd_params --------------------------
	.section	.nv.shared._Z35group_norm_nhwc_fwd_one_pass_kernelI11Bf16IOBf16WLi64ELi14ELi224EEv26Group_norm_nhwc_fwd_params,"aw",@nobits
	.sectionflags	@""
	.align	8
.nv.shared._Z35group_norm_nhwc_fwd_one_pass_kernelI11Bf16IOBf16WLi64ELi14ELi224EEv26Group_norm_nhwc_fwd_params:
	.zero		80


//--------------------- .nv.shared._Z35group_norm_nhwc_fwd_one_pass_kernelI11Bf16IOBf16WLi128ELi14ELi224EEv26Group_norm_nhwc_fwd_params --------------------------
	.section	.nv.shared._Z35group_norm_nhwc_fwd_one_pass_kernelI11Bf16IOBf16WLi128ELi14ELi224EEv26Group_norm_nhwc_fwd_params,"aw",@nobits
	.sectionflags	@""
	.align	8
.nv.shared._Z35group_norm_nhwc_fwd_one_pass_kernelI11Bf16IOBf16WLi128ELi14ELi224EEv26Group_norm_nhwc_fwd_params:
	.zero		80


//--------------------- .nv.shared._Z35group_norm_nhwc_fwd_one_pass_kernelI11Bf16IOBf16WLi256ELi14ELi224EEv26Group_norm_nhwc_fwd_params --------------------------
	.section	.nv.shared._Z35group_norm_nhwc_fwd_one_pass_kernelI11Bf16IOBf16WLi256ELi14ELi224EEv26Group_norm_nhwc_fwd_params,"aw",@nobits
	.sectionflags	@""
	.align	8
.nv.shared._Z35group_norm_nhwc_fwd_one_pass_kernelI11Bf16IOBf16WLi256ELi14ELi224EEv26Group_norm_nhwc_fwd_params:
	.zero		80


//--------------------- .nv.shared._Z35group_norm_nhwc_fwd_one_pass_kernelI11Bf16IOBf16WLi512ELi14ELi224EEv26Group_norm_nhwc_fwd_params --------------------------
	.section	.nv.shared._Z35group_norm_nhwc_fwd_one_pass_kernelI11Bf16IOBf16WLi512ELi14ELi224EEv26Group_norm_nhwc_fwd_params,"aw",@nobits
	.sectionflags	@""
	.align	8
.nv.shared._Z35group_norm_nhwc_fwd_one_pass_kernelI11Bf16IOBf16WLi512ELi14ELi224EEv26Group_norm_nhwc_fwd_params:
	.zero		80


//--------------------- .nv.shared._Z35group_norm_nhwc_fwd_one_pass_kernelI11Bf16IOFp16WLi64ELi14ELi224EEv26Group_norm_nhwc_fwd_params --------------------------
	.section	.nv.shared._Z35group_norm_nhwc_fwd_one_pass_kernelI11Bf16IOFp16WLi64ELi14ELi224EEv26Group_norm_nhwc_fwd_params,"aw",@nobits
	.sectionflags	@""
	.align	8
.nv.shared._Z35group_norm_nhwc_fwd_one_pass_kernelI11Bf16IOFp16WLi64ELi14ELi224EEv26Group_norm_nhwc_fwd_params:
	.zero		80


//--------------------- .nv.shared._Z35group_norm_nhwc_fwd_one_pass_kernelI11Bf16IOFp16WLi128ELi14ELi224EEv26Group_norm_nhwc_fwd_params --------------------------
	.section	.nv.shared._Z35group_norm_nhwc_fwd_one_pass_kernelI11Bf16IOFp16WLi128ELi14ELi224EEv26Group_norm_nhwc_fwd_params,"aw",@nobits
	.sectionflags	@""
	.align	8
.nv.shared._Z35group_norm_nhwc_fwd_one_pass_kernelI11Bf16IOFp16WLi128ELi14ELi224EEv26Group_norm_nhwc_fwd_params:
	.zero		80


//--------------------- .nv.shared._Z35group_norm_nhwc_fwd_one_pass_kernelI11Bf16IOFp16WLi256ELi14ELi224EEv26Group_norm_nhwc_fwd_params --------------------------
	.section	.nv.shared._Z35group_norm_nhwc_fwd_one_pass_kernelI11Bf16IOFp16WLi256ELi14ELi224EEv26Group_norm_nhwc_fwd_params,"aw",@nobits
	.sectionflags	@""
	.align	8
.nv.shared._Z35group_norm_nhwc_fwd_one_pass_kernelI11Bf16IOFp16WLi256ELi14ELi224EEv26Group_norm_nhwc_fwd_params:
	.zero		80


//--------------------- .nv.shared._Z35group_norm_nhwc_fwd_one_pass_kernelI11Bf16IOFp16WLi512ELi14ELi224EEv26Group_norm_nhwc_fwd_params --------------------------
	.section	.nv.shared._Z35group_norm_nhwc_fwd_one_pass_kernelI11Bf16IOFp16WLi512ELi14ELi224EEv26Group_norm_nhwc_fwd_params,"aw",@nobits
	.sectionflags	@""
	.align	8
.nv.shared._Z35group_norm_nhwc_fwd_one_pass_kernelI11Bf16IOFp16WLi512ELi14ELi224EEv26Group_norm_nhwc_fwd_params:
	.zero		80


//--------------------- .nv.shared._Z35group_norm_nhwc_fwd_one_pass_kernelI11Fp16IOFp32WLi64ELi14ELi224EEv26Group_norm_nhwc_fwd_params --------------------------
	.section	.nv.shared._Z35group_norm_nhwc_fwd_one_pass_kernelI11Fp16IOFp32WLi64ELi14ELi224EEv26Group_norm_nhwc_fwd_params,"aw",@nobits
	.sectionflags	@""
	.align	8
.nv.shared._Z35group_norm_nhwc_fwd_one_pass_kernelI11Fp16IOFp32WLi64ELi14ELi224EEv26Group_norm_nhwc_fwd_params:
	.zero		80


//--------------------- .nv.shared._Z35group_norm_nhwc_fwd_one_pass_kernelI11Fp16IOFp32WLi128ELi14ELi224EEv26Group_norm_nhwc_fwd_params --------------------------
	.section	.nv.shared._Z35group_norm_nhwc_fwd_one_pass_kernelI11Fp16IOFp32WLi128ELi14ELi224EEv26Group_norm_nhwc_fwd_params,"aw",@nobits
	.sectionflags	@""
	.align	8
.nv.shared._Z35group_norm_nhwc_fwd_one_pass_kernelI11Fp16IOFp32WLi128ELi14ELi224EEv26Group_norm_nhwc_fwd_params:
	.zero		80


//--------------------- .nv.shared._Z35group_norm_nhwc_fwd_one_pass_kernelI11Fp16IOFp32WLi256ELi14ELi224EEv26Group_norm_nhwc_fwd_params --------------------------
	.section	.nv.shared._Z35group_norm_nhwc_fwd_one_pass_kernelI11Fp16IOFp32WLi256ELi14ELi224EEv26Group_norm_nhwc_fwd_params,"aw",@nobits
	.sectionflags	@""
	.align	8
.nv.shared._Z35group_norm_nhwc_fwd_one_pass_kernelI11Fp16IOFp32WLi256ELi14ELi224EEv26Group_norm_nhwc_fwd_params:
	.zero		80


//--------------------- .nv.shared._Z35group_norm_nhwc_fwd_one_pass_kernelI11Fp16IOFp32WLi512ELi14ELi224EEv26Group_norm_nhwc_fwd_params --------------------------
	.section	.nv.shared._Z35group_norm_nhwc_fwd_one_pass_kernelI11Fp16IOFp32WLi512ELi14ELi224EEv26Group_norm_nhwc_fwd_params,"aw",@nobits
	.sectionflags	@""
	.align	8
.nv.shared._Z35group_norm_nhwc_fwd_one_pass_kernelI11Fp16IOFp32WLi512ELi14ELi224EEv26Group_norm_nhwc_fwd_params:
	.zero		80


//--------------------- .nv.shared._Z35group_norm_nhwc_fwd_one_pass_kernelI11Fp16IOBf16WLi64ELi14ELi224EEv26Group_norm_nhwc_fwd_params --------------------------
	.section	.nv.shared._Z35group_norm_nhwc_fwd_one_pass_kernelI11Fp16IOBf16WLi64ELi14ELi224EEv26Group_norm_nhwc_fwd_params,"aw",@nobits
	.sectionflags	@""
	.align	8
.nv.shared._Z35group_norm_nhwc_fwd_one_pass_kernelI11Fp16IOBf16WLi64ELi14ELi224EEv26Group_norm_nhwc_fwd_params:
	.zero		80


//--------------------- .nv.shared._Z35group_norm_nhwc_fwd_one_pass_kernelI11Fp16IOBf16WLi128ELi14ELi224EEv26Group_norm_nhwc_fwd_params --------------------------
	.section	.nv.shared._Z35group_norm_nhwc_fwd_one_pass_kernelI11Fp16IOBf16WLi128ELi14ELi224EEv26Group_norm_nhwc_fwd_params,"aw",@nobits
	.sectionflags	@""
	.align	8
.nv.shared._Z35group_norm_nhwc_fwd_one_pass_kernelI11Fp16IOBf16WLi128ELi14ELi224EEv26Group_norm_nhwc_fwd_params:
	.zero		80


//--------------------- .nv.shared._Z35group_norm_nhwc_fwd_one_pass_kernelI11Fp16IOBf16WLi256ELi14ELi224EEv26Group_norm_nhwc_fwd_params --------------------------
	.section	.nv.shared._Z35group_norm_nhwc_fwd_one_pass_kernelI11Fp16IOBf16WLi256ELi14ELi224EEv26Group_norm_nhwc_fwd_params,"aw",@nobits
	.sectionflags	@""
	.align	8
.nv.shared._Z35group_norm_nhwc_fwd_one_pass_kernelI11Fp16IOBf16WLi256ELi14ELi224EEv26Group_norm_nhwc_fwd_params:
	.zero		80


//--------------------- .nv.shared._Z35group_norm_nhwc_fwd_one_pass_kernelI11Fp16IOBf16WLi512ELi14ELi224EEv26Group_norm_nhwc_fwd_params --------------------------
	.section	.nv.shared._Z35group_norm_nhwc_fwd_one_pass_kernelI11Fp16IOBf16WLi512ELi14ELi224EEv26Group_norm_nhwc_fwd_params,"aw",@nobits
	.sectionflags	@""
	.align	8
.nv.shared._Z35group_norm_nhwc_fwd_one_pass_kernelI11Fp16IOBf16WLi512ELi14ELi224EEv26Group_norm_nhwc_fwd_params:
	.zero		80


//--------------------- .nv.shared._Z35group_norm_nhwc_fwd_one_pass_kernelI11Fp16IOFp16WLi64ELi14ELi224EEv26Group_norm_nhwc_fwd_params --------------------------
	.section	.nv.shared._Z35group_norm_nhwc_fwd_one_pass_kernelI11Fp16IOFp16WLi64ELi14ELi224EEv26Group_norm_nhwc_fwd_params,"aw",@nobits
	.sectionflags	@""
	.align	8
.nv.shared._Z35group_norm_nhwc_fwd_one_pass_kernelI11Fp16IOFp16WLi64ELi14ELi224EEv26Group_norm_nhwc_fwd_params:
	.zero		80


//--------------------- .nv.shared._Z35group_norm_nhwc_fwd_one_pass_kernelI11Fp16IOFp16WLi128ELi14ELi224EEv26Group_norm_nhwc_fwd_params --------------------------
	.section	.nv.shared._Z35group_norm_nhwc_fwd_one_pass_kernelI11Fp16IOFp16WLi128ELi14ELi224EEv26Group_norm_nhwc_fwd_params,"aw",@nobits
	.sectionflags	@""
	.align	8
.nv.shared._Z35group_norm_nhwc_fwd_one_pass_kernelI11Fp16IOFp16WLi128ELi14ELi224EEv26Group_norm_nhwc_fwd_params:
	.zero		80


//--------------------- .nv.shared._Z35group_norm_nhwc_fwd_one_pass_kernelI11Fp16IOFp16WLi256ELi14ELi224EEv26Group_norm_nhwc_fwd_params --------------------------
	.section	.nv.shared._Z35group_norm_nhwc_fwd_one_pass_kernelI11Fp16IOFp16WLi256ELi14ELi224EEv26Group_norm_nhwc_fwd_params,"aw",@nobits
	.sectionflags	@""
	.align	8
.nv.shared._Z35group_norm_nhwc_fwd_one_pass_kernelI11Fp16IOFp16WLi256ELi14ELi224EEv26Group_norm_nhwc_fwd_params:
	.zero		80


//--------------------- .nv.shared._Z35group_norm_nhwc_fwd_one_pass_kernelI11Fp16IOFp16WLi512ELi14ELi224EEv26Group_norm_nhwc_fwd_params --------------------------
	.section	.nv.shared._Z35group_norm_nhwc_fwd_one_pass_kernelI11Fp16IOFp16WLi512ELi14ELi224EEv26Group_norm_nhwc_fwd_params,"aw",@nobits
	.sectionflags	@""
	.align	8
.nv.shared._Z35group_norm_nhwc_fwd_one_pass_kernelI11Fp16IOFp16WLi512ELi14ELi224EEv26Group_norm_nhwc_fwd_params:
	.zero		80


//--------------------- .nv.shared._Z35group_norm_nhwc_fwd_one_pass_kernelI11Fp32IOFp32WLi64ELi14ELi224EEv26Group_norm_nhwc_fwd_params --------------------------
	.section	.nv.shared._Z35group_norm_nhwc_fwd_one_pass_kernelI11Fp32IOFp32WLi64ELi14ELi224EEv26Group_norm_nhwc_fwd_params,"aw",@nobits
	.sectionflags	@""
	.align	8
.nv.shared._Z35group_norm_nhwc_fwd_one_pass_kernelI11Fp32IOFp32WLi64ELi14ELi224EEv26Group_norm_nhwc_fwd_params:
	.zero		80


//--------------------- .nv.shared._Z35group_norm_nhwc_fwd_one_pass_kernelI11Fp32IOFp32WLi128ELi14ELi224EEv26Group_norm_nhwc_fwd_params --------------------------
	.section	.nv.shared._Z35group_norm_nhwc_fwd_one_pass_kernelI11Fp32IOFp32WLi128ELi14ELi224EEv26Group_norm_nhwc_fwd_params,"aw",@nobits
	.sectionflags	@""
	.align	8
.nv.shared._Z35group_norm_nhwc_fwd_one_pass_kernelI11Fp32IOFp32WLi128ELi14ELi224EEv26Group_norm_nhwc_fwd_params:
	.zero		80


//--------------------- .nv.shared._Z35group_norm_nhwc_fwd_one_pass_kernelI11Fp32IOFp32WLi256ELi14ELi224EEv26Group_norm_nhwc_fwd_params --------------------------
	.section	.nv.shared._Z35group_norm_nhwc_fwd_one_pass_kernelI11Fp32IOFp32WLi256ELi14ELi224EEv26Group_norm_nhwc_fwd_params,"aw",@nobits
	.sectionflags	@""
	.align	8
.nv.shared._Z35group_norm_nhwc_fwd_one_pass_kernelI11Fp32IOFp32WLi256ELi14ELi224EEv26Group_norm_nhwc_fwd_params:
	.zero		80


//--------------------- .nv.shared._Z35group_norm_nhwc_fwd_one_pass_kernelI11Fp32IOFp32WLi512ELi14ELi224EEv26Group_norm_nhwc_fwd_params --------------------------
	.section	.nv.shared._Z35group_norm_nhwc_fwd_one_pass_kernelI11Fp32IOFp32WLi512ELi14ELi224EEv26Group_norm_nhwc_fwd_params,"aw",@nobits
	.sectionflags	@""
	.align	8
.nv.shared._Z35group_norm_nhwc_fwd_one_pass_kernelI11Fp32IOFp32WLi512ELi14ELi224EEv26Group_norm_nhwc_fwd_params:
	.zero		80


//--------------------- .nv.shared._Z35group_norm_nhwc_fwd_one_pass_kernelI11Fp32IOBf16WLi64ELi14ELi224EEv26Group_norm_nhwc_fwd_params --------------------------
	.section	.nv.shared._Z35group_norm_nhwc_fwd_one_pass_kernelI11Fp32IOBf16WLi64ELi14ELi224EEv26Group_norm_nhwc_fwd_params,"aw",@nobits
	.sectionflags	@""
	.align	8
.nv.shared._Z35group_norm_nhwc_fwd_one_pass_kernelI11Fp32IOBf16WLi64ELi14ELi224EEv26Group_norm_nhwc_fwd_params:
	.zero		80


//--------------------- .nv.shared._Z35group_norm_nhwc_fwd_one_pass_kernelI11Fp32IOBf16WLi128ELi14ELi224EEv26Group_norm_nhwc_fwd_params --------------------------
	.section	.nv.shared._Z35group_norm_nhwc_fwd_one_pass_kernelI11Fp32IOBf16WLi128ELi14ELi224EEv26Group_norm_nhwc_fwd_params,"aw",@nobits
	.sectionflags	@""
	.align	8
.nv.shared._Z35group_norm_nhwc_fwd_one_pass_kernelI11Fp32IOBf16WLi128ELi14ELi224EEv26Group_norm_nhwc_fwd_params:
	.zero		80


//--------------------- .nv.shared._Z35group_norm_nhwc_fwd_one_pass_kernelI11Fp32IOBf16WLi256ELi14ELi224EEv26Group_norm_nhwc_fwd_params --------------------------
	.section	.nv.shared._Z35group_norm_nhwc_fwd_one_pass_kernelI11Fp32IOBf16WLi256ELi14ELi224EEv26Group_norm_nhwc_fwd_params,"aw",@nobits
	.sectionflags	@""
	.align	8
.nv.shared._Z35group_norm_nhwc_fwd_one_pass_kernelI11Fp32IOBf16WLi256ELi14ELi224EEv26Group_norm_nhwc_fwd_params:
	.zero		80


//--------------------- .nv.shared._Z35group_norm_nhwc_fwd_one_pass_kernelI11Fp32IOBf16WLi512ELi14ELi224EEv26Group_norm_nhwc_fwd_params --------------------------
	.section	.nv.shared._Z35group_norm_nhwc_fwd_one_pass_kernelI11Fp32IOBf16WLi512ELi14ELi224EEv26Group_norm_nhwc_fwd_params,"aw",@nobits
	.sectionflags	@""
	.align	8
.nv.shared._Z35group_norm_nhwc_fwd_one_pass_kernelI11Fp32IOBf16WLi512ELi14ELi224EEv26Group_norm_nhwc_fwd_params:
	.zero		80


//--------------------- .nv.shared._Z35group_norm_nhwc_fwd_one_pass_kernelI11Fp32IOFp16WLi64ELi14ELi224EEv26Group_norm_nhwc_fwd_params --------------------------
	.section	.nv.shared._Z35group_norm_nhwc_fwd_one_pass_kernelI11Fp32IOFp16WLi64ELi14ELi224EEv26Group_norm_nhwc_fwd_params,"aw",@nobits
	.sectionflags	@""
	.align	8
.nv.shared._Z35group_norm_nhwc_fwd_one_pass_kernelI11Fp32IOFp16WLi64ELi14ELi224EEv26Group_norm_nhwc_fwd_params:
	.zero		80


//--------------------- .nv.shared._Z35group_norm_nhwc_fwd_one_pass_kernelI11Fp32IOFp16WLi128ELi14ELi224EEv26Group_norm_nhwc_fwd_params --------------------------
	.section	.nv.shared._Z35group_norm_nhwc_fwd_one_pass_kernelI11Fp32IOFp16WLi128ELi14ELi224EEv26Group_norm_nhwc_fwd_params,"aw",@nobits
	.sectionflags	@""
	.align	8
.nv.shared._Z35group_norm_nhwc_fwd_one_pass_kernelI11Fp32IOFp16WLi128ELi14ELi224EEv26Group_norm_nhwc_fwd_params:
	.zero		80


//--------------------- .nv.shared._Z35group_norm_nhwc_fwd_one_pass_kernelI11Fp32IOFp16WLi256ELi14ELi224EEv26Group_norm_nhwc_fwd_params --------------------------
	.section	.nv.shared._Z35group_norm_nhwc_fwd_one_pass_kernelI11Fp32IOFp16WLi256ELi14ELi224EEv26Group_norm_nhwc_fwd_params,"aw",@nobits
	.sectionflags	@""
	.align	8
.nv.shared._Z35group_norm_nhwc_fwd_one_pass_kernelI11Fp32IOFp16WLi256ELi14ELi224EEv26Group_norm_nhwc_fwd_params:
	.zero		80


//--------------------- .nv.shared._Z35group_norm_nhwc_fwd_one_pass_kernelI11Fp32IOFp16WLi512ELi14ELi224EEv26Group_norm_nhwc_fwd_params --------------------------
	.section	.nv.shared._Z35group_norm_nhwc_fwd_one_pass_kernelI11Fp32IOFp16WLi512ELi14ELi224EEv26Group_norm_nhwc_fwd_params,"aw",@nobits
	.sectionflags	@""
	.align	8
.nv.shared._Z35group_norm_nhwc_fwd_one_pass_kernelI11Fp32IOFp16WLi512ELi14ELi224EEv26Group_norm_nhwc_fwd_params:
	.zero		80
